//
// Generated by NVIDIA NVVM Compiler
//
// Compiler Build ID: CL-36424714
// Cuda compilation tools, release 13.0, V13.0.88
// Based on NVVM 20.0.0
//

.version 9.0
.target sm_100
.address_size 64

	// .globl	_Z16integrand_kernelidPdiS_S_m
.func  (.param .align 16 .b8 func_retval0[16]) __internal_trig_reduction_slowpathd
(
	.param .b64 __internal_trig_reduction_slowpathd_param_0
)
;
.func  (.param .b64 func_retval0) __internal_accurate_pow
(
	.param .b64 __internal_accurate_pow_param_0
)
;
.global .align 8 .b8 __cudart_i2opi_d[144] = {8, 93, 141, 31, 177, 95, 251, 107, 234, 146, 82, 138, 247, 57, 7, 61, 123, 241, 229, 235, 199, 186, 39, 117, 45, 234, 95, 158, 102, 63, 70, 79, 183, 9, 203, 39, 207, 126, 54, 109, 31, 109, 10, 90, 139, 17, 47, 239, 15, 152, 5, 222, 255, 151, 248, 31, 59, 40, 249, 189, 139, 95, 132, 156, 244, 57, 83, 131, 57, 214, 145, 57, 65, 126, 95, 180, 38, 112, 156, 233, 132, 68, 187, 46, 245, 53, 130, 232, 62, 167, 41, 177, 28, 235, 29, 254, 28, 146, 209, 9, 234, 46, 73, 6, 224, 210, 77, 66, 58, 110, 36, 183, 97, 197, 187, 222, 171, 99, 81, 254, 65, 144, 67, 60, 153, 149, 98, 219, 192, 221, 52, 245, 209, 87, 39, 252, 41, 21, 68, 78, 110, 131, 249, 162};
.global .align 16 .b8 __cudart_sin_cos_coeffs[128] = {70, 210, 176, 44, 241, 229, 90, 190, 146, 227, 172, 105, 227, 29, 199, 62, 161, 98, 219, 25, 160, 1, 42, 191, 24, 8, 17, 17, 17, 17, 129, 63, 84, 85, 85, 85, 85, 85, 197, 191, 0, 0, 0, 0, 0, 0, 0, 0, 0, 0, 0, 0, 0, 0, 0, 0, 100, 129, 253, 32, 131, 255, 168, 189, 40, 133, 239, 193, 167, 238, 33, 62, 217, 230, 6, 142, 79, 126, 146, 190, 233, 188, 221, 25, 160, 1, 250, 62, 71, 93, 193, 22, 108, 193, 86, 191, 81, 85, 85, 85, 85, 85, 165, 63, 0, 0, 0, 0, 0, 0, 224, 191, 0, 0, 0, 0, 0, 0, 240, 63};

.visible .entry _Z16integrand_kernelidPdiS_S_m(
	.param .u32 _Z16integrand_kernelidPdiS_S_m_param_0,
	.param .f64 _Z16integrand_kernelidPdiS_S_m_param_1,
	.param .u64 .ptr .align 1 _Z16integrand_kernelidPdiS_S_m_param_2,
	.param .u32 _Z16integrand_kernelidPdiS_S_m_param_3,
	.param .u64 .ptr .align 1 _Z16integrand_kernelidPdiS_S_m_param_4,
	.param .u64 .ptr .align 1 _Z16integrand_kernelidPdiS_S_m_param_5,
	.param .u64 _Z16integrand_kernelidPdiS_S_m_param_6
)
{
	.local .align 16 .b8 	__local_depot0[320];
	.reg .b64 	%SP;
	.reg .b64 	%SPL;
	.reg .pred 	%p<178>;
	.reg .b16 	%rs<4>;
	.reg .b32 	%r<474>;
	.reg .b32 	%f<3>;
	.reg .b64 	%rd<186>;
	.reg .b64 	%fd<2413>;

	mov.u64 	%SPL, __local_depot0;
	ld.param.u32 	%r163, [_Z16integrand_kernelidPdiS_S_m_param_0];
	ld.param.u64 	%rd17, [_Z16integrand_kernelidPdiS_S_m_param_2];
	ld.param.u32 	%r164, [_Z16integrand_kernelidPdiS_S_m_param_3];
	ld.param.u64 	%rd16, [_Z16integrand_kernelidPdiS_S_m_param_6];
	cvta.to.global.u64 	%rd1, %rd17;
	add.u64 	%rd2, %SPL, 0;
	mov.u32 	%r165, %ctaid.x;
	mov.u32 	%r166, %ntid.x;
	mov.u32 	%r167, %tid.x;
	mad.lo.s32 	%r405, %r165, %r166, %r167;
	setp.ge.s32 	%p4, %r405, %r163;
	mov.f64 	%fd2411, 0d0000000000000000;
	mov.f64 	%fd2412, %fd2411;
	@%p4 bra 	$L__BB0_183;
	ld.param.f64 	%fd2246, [_Z16integrand_kernelidPdiS_S_m_param_1];
	mov.f64 	%fd319, 0d3FF921FB54442D18;
	{
	.reg .b32 %temp; 
	mov.b64 	{%temp, %r168}, %fd319;
	}
	{
	.reg .b32 %temp; 
	mov.b64 	{%r169, %temp}, %fd319;
	}
	setp.lt.s32 	%p5, %r168, 1048576;
	mov.f64 	%fd320, 0d435921FB54442D18;
	{
	.reg .b32 %temp; 
	mov.b64 	{%temp, %r170}, %fd320;
	}
	{
	.reg .b32 %temp; 
	mov.b64 	{%r171, %temp}, %fd320;
	}
	mov.b32 	%r172, 1127219200;
	mov.b32 	%r173, -2147483648;
	mov.b64 	%fd1, {%r173, %r172};
	{
	.reg .b32 %temp; 
	mov.b64 	{%temp, %r174}, %fd2246;
	}
	{
	.reg .b32 %temp; 
	mov.b64 	{%r175, %temp}, %fd2246;
	}
	setp.lt.s32 	%p6, %r174, 1048576;
	mul.f64 	%fd321, %fd2246, 0d4350000000000000;
	{
	.reg .b32 %temp; 
	mov.b64 	{%temp, %r176}, %fd321;
	}
	{
	.reg .b32 %temp; 
	mov.b64 	{%r177, %temp}, %fd321;
	}
	mul.f64 	%fd2, %fd2246, 0d3D06849B86A12B9B;
	neg.f64 	%fd3, %fd2246;
	mov.f64 	%fd322, 0d4000000000000000;
	{
	.reg .b32 %temp; 
	mov.b64 	{%temp, %r2}, %fd322;
	}
	and.b32  	%r178, %r2, 2146435072;
	setp.eq.s32 	%p7, %r178, 1062207488;
	and.b32  	%r179, %r2, 2147483647;
	setp.ne.s32 	%p8, %r179, 1071644672;
	and.pred  	%p1, %p7, %p8;
	and.b32  	%r3, %r164, 7;
	and.b32  	%r4, %r164, 3;
	selp.b32 	%r180, %r170, %r168, %p5;
	selp.b32 	%r181, %r171, %r169, %p5;
	add.s32 	%r5, %r180, -1;
	selp.f64 	%fd323, 0d435921FB54442D18, 0d3FF921FB54442D18, %p5;
	fma.rn.f64 	%fd324, %fd323, 0d7FF0000000000000, 0d7FF0000000000000;
	{
	.reg .b32 %temp; 
	mov.b64 	{%temp, %r182}, %fd323;
	}
	and.b32  	%r183, %r182, 2147483647;
	setp.eq.s32 	%p9, %r183, 0;
	selp.f64 	%fd4, 0dFFF0000000000000, %fd324, %p9;
	selp.b32 	%r184, -1077, -1023, %p5;
	shr.u32 	%r185, %r180, 20;
	add.s32 	%r6, %r184, %r185;
	and.b32  	%r186, %r180, 1048575;
	or.b32  	%r7, %r186, 1072693248;
	mov.b64 	%fd5, {%r181, %r7};
	{
	.reg .b32 %temp; 
	mov.b64 	{%r187, %temp}, %fd5;
	}
	{
	.reg .b32 %temp; 
	mov.b64 	{%temp, %r188}, %fd5;
	}
	add.s32 	%r189, %r188, -1048576;
	mov.b64 	%fd6, {%r187, %r189};
	selp.f64 	%fd325, %fd321, %fd2246, %p6;
	selp.b32 	%r190, %r176, %r174, %p6;
	selp.b32 	%r191, %r177, %r175, %p6;
	add.s32 	%r8, %r190, -1;
	fma.rn.f64 	%fd326, %fd325, 0d7FF0000000000000, 0d7FF0000000000000;
	{
	.reg .b32 %temp; 
	mov.b64 	{%temp, %r192}, %fd325;
	}
	and.b32  	%r193, %r192, 2147483647;
	setp.eq.s32 	%p10, %r193, 0;
	selp.f64 	%fd7, 0dFFF0000000000000, %fd326, %p10;
	selp.b32 	%r194, -1077, -1023, %p6;
	shr.u32 	%r195, %r190, 20;
	add.s32 	%r9, %r194, %r195;
	and.b32  	%r196, %r190, 1048575;
	or.b32  	%r10, %r196, 1072693248;
	mov.b64 	%fd8, {%r191, %r10};
	{
	.reg .b32 %temp; 
	mov.b64 	{%r197, %temp}, %fd8;
	}
	{
	.reg .b32 %temp; 
	mov.b64 	{%temp, %r198}, %fd8;
	}
	add.s32 	%r199, %r198, -1048576;
	mov.b64 	%fd9, {%r197, %r199};
	abs.f64 	%fd10, %fd2246;
	cvt.s64.s32 	%rd19, %r405;
	add.s64 	%rd183, %rd16, %rd19;
	mov.f64 	%fd2412, 0d0000000000000000;
	cvt.u16.u32 	%rs1, %r164;
	shr.u16 	%rs2, %rs1, 4;
	and.b16  	%rs3, %rs2, 7;
	mov.f64 	%fd2411, %fd2412;
	mov.f64 	%fd2406, %fd2412;
$L__BB0_2:
	setp.gt.u32 	%p11, %r5, 2146435070;
	mov.f64 	%fd2274, %fd4;
	@%p11 bra 	$L__BB0_4;
	setp.gt.u32 	%p12, %r7, 1073127582;
	selp.f64 	%fd327, %fd6, %fd5, %p12;
	selp.u32 	%r200, 1, 0, %p12;
	add.s32 	%r201, %r6, %r200;
	add.f64 	%fd328, %fd327, 0dBFF0000000000000;
	add.f64 	%fd329, %fd327, 0d3FF0000000000000;
	rcp.approx.ftz.f64 	%fd330, %fd329;
	neg.f64 	%fd331, %fd329;
	fma.rn.f64 	%fd332, %fd331, %fd330, 0d3FF0000000000000;
	fma.rn.f64 	%fd333, %fd332, %fd332, %fd332;
	fma.rn.f64 	%fd334, %fd333, %fd330, %fd330;
	mul.f64 	%fd335, %fd328, %fd334;
	fma.rn.f64 	%fd336, %fd328, %fd334, %fd335;
	mul.f64 	%fd337, %fd336, %fd336;
	fma.rn.f64 	%fd338, %fd337, 0d3EB1380B3AE80F1E, 0d3ED0EE258B7A8B04;
	fma.rn.f64 	%fd339, %fd338, %fd337, 0d3EF3B2669F02676F;
	fma.rn.f64 	%fd340, %fd339, %fd337, 0d3F1745CBA9AB0956;
	fma.rn.f64 	%fd341, %fd340, %fd337, 0d3F3C71C72D1B5154;
	fma.rn.f64 	%fd342, %fd341, %fd337, 0d3F624924923BE72D;
	fma.rn.f64 	%fd343, %fd342, %fd337, 0d3F8999999999A3C4;
	fma.rn.f64 	%fd344, %fd343, %fd337, 0d3FB5555555555554;
	sub.f64 	%fd345, %fd328, %fd336;
	add.f64 	%fd346, %fd345, %fd345;
	neg.f64 	%fd347, %fd336;
	fma.rn.f64 	%fd348, %fd347, %fd328, %fd346;
	mul.f64 	%fd349, %fd334, %fd348;
	mul.f64 	%fd350, %fd337, %fd344;
	fma.rn.f64 	%fd351, %fd350, %fd336, %fd349;
	xor.b32  	%r202, %r201, -2147483648;
	mov.b32 	%r203, 1127219200;
	mov.b64 	%fd352, {%r202, %r203};
	sub.f64 	%fd353, %fd352, %fd1;
	fma.rn.f64 	%fd354, %fd353, 0d3FE62E42FEFA39EF, %fd336;
	fma.rn.f64 	%fd355, %fd353, 0dBFE62E42FEFA39EF, %fd354;
	sub.f64 	%fd356, %fd355, %fd336;
	sub.f64 	%fd357, %fd351, %fd356;
	fma.rn.f64 	%fd358, %fd353, 0d3C7ABC9E3B39803F, %fd357;
	add.f64 	%fd2274, %fd354, %fd358;
$L__BB0_4:
	add.s32 	%r204, %r164, -102;
	setp.lt.u32 	%p13, %r204, -101;
	mov.f64 	%fd2409, 0d0000000000000000;
	@%p13 bra 	$L__BB0_179;
	setp.lt.s32 	%p15, %r164, 1;
	mov.f64 	%fd2263, 0d0000000000000000;
	mov.pred 	%p177, -1;
	@%p15 bra 	$L__BB0_20;
	add.s32 	%r207, %r164, -1;
	setp.lt.u32 	%p16, %r207, 15;
	mov.b32 	%r417, 0;
	mov.f64 	%fd2263, 0d0000000000000000;
	mov.u32 	%r413, %r417;
	@%p16 bra 	$L__BB0_9;
	mul.wide.u16 	%r209, %rs3, 16;
	neg.s32 	%r406, %r209;
	add.s64 	%rd181, %rd1, 64;
	mov.b32 	%r417, 0;
	mov.f64 	%fd2263, 0d0000000000000000;
$L__BB0_8:
	.pragma "nounroll";
	and.b32  	%r413, %r164, 112;
	ld.global.f64 	%fd364, [%rd181+-64];
	setp.neu.f64 	%p17, %fd364, 0d0000000000000000;
	selp.u32 	%r210, 1, 0, %p17;
	add.s32 	%r211, %r417, %r210;
	abs.f64 	%fd365, %fd364;
	add.f64 	%fd366, %fd2263, %fd365;
	ld.global.f64 	%fd367, [%rd181+-56];
	setp.neu.f64 	%p18, %fd367, 0d0000000000000000;
	selp.u32 	%r212, 1, 0, %p18;
	add.s32 	%r213, %r211, %r212;
	abs.f64 	%fd368, %fd367;
	add.f64 	%fd369, %fd366, %fd368;
	ld.global.f64 	%fd370, [%rd181+-48];
	setp.neu.f64 	%p19, %fd370, 0d0000000000000000;
	selp.u32 	%r214, 1, 0, %p19;
	add.s32 	%r215, %r213, %r214;
	abs.f64 	%fd371, %fd370;
	add.f64 	%fd372, %fd369, %fd371;
	ld.global.f64 	%fd373, [%rd181+-40];
	setp.neu.f64 	%p20, %fd373, 0d0000000000000000;
	selp.u32 	%r216, 1, 0, %p20;
	add.s32 	%r217, %r215, %r216;
	abs.f64 	%fd374, %fd373;
	add.f64 	%fd375, %fd372, %fd374;
	ld.global.f64 	%fd376, [%rd181+-32];
	setp.neu.f64 	%p21, %fd376, 0d0000000000000000;
	selp.u32 	%r218, 1, 0, %p21;
	add.s32 	%r219, %r217, %r218;
	abs.f64 	%fd377, %fd376;
	add.f64 	%fd378, %fd375, %fd377;
	ld.global.f64 	%fd379, [%rd181+-24];
	setp.neu.f64 	%p22, %fd379, 0d0000000000000000;
	selp.u32 	%r220, 1, 0, %p22;
	add.s32 	%r221, %r219, %r220;
	abs.f64 	%fd380, %fd379;
	add.f64 	%fd381, %fd378, %fd380;
	ld.global.f64 	%fd382, [%rd181+-16];
	setp.neu.f64 	%p23, %fd382, 0d0000000000000000;
	selp.u32 	%r222, 1, 0, %p23;
	add.s32 	%r223, %r221, %r222;
	abs.f64 	%fd383, %fd382;
	add.f64 	%fd384, %fd381, %fd383;
	ld.global.f64 	%fd385, [%rd181+-8];
	setp.neu.f64 	%p24, %fd385, 0d0000000000000000;
	selp.u32 	%r224, 1, 0, %p24;
	add.s32 	%r225, %r223, %r224;
	abs.f64 	%fd386, %fd385;
	add.f64 	%fd387, %fd384, %fd386;
	ld.global.f64 	%fd388, [%rd181];
	setp.neu.f64 	%p25, %fd388, 0d0000000000000000;
	selp.u32 	%r226, 1, 0, %p25;
	add.s32 	%r227, %r225, %r226;
	abs.f64 	%fd389, %fd388;
	add.f64 	%fd390, %fd387, %fd389;
	ld.global.f64 	%fd391, [%rd181+8];
	setp.neu.f64 	%p26, %fd391, 0d0000000000000000;
	selp.u32 	%r228, 1, 0, %p26;
	add.s32 	%r229, %r227, %r228;
	abs.f64 	%fd392, %fd391;
	add.f64 	%fd393, %fd390, %fd392;
	ld.global.f64 	%fd394, [%rd181+16];
	setp.neu.f64 	%p27, %fd394, 0d0000000000000000;
	selp.u32 	%r230, 1, 0, %p27;
	add.s32 	%r231, %r229, %r230;
	abs.f64 	%fd395, %fd394;
	add.f64 	%fd396, %fd393, %fd395;
	ld.global.f64 	%fd397, [%rd181+24];
	setp.neu.f64 	%p28, %fd397, 0d0000000000000000;
	selp.u32 	%r232, 1, 0, %p28;
	add.s32 	%r233, %r231, %r232;
	abs.f64 	%fd398, %fd397;
	add.f64 	%fd399, %fd396, %fd398;
	ld.global.f64 	%fd400, [%rd181+32];
	setp.neu.f64 	%p29, %fd400, 0d0000000000000000;
	selp.u32 	%r234, 1, 0, %p29;
	add.s32 	%r235, %r233, %r234;
	abs.f64 	%fd401, %fd400;
	add.f64 	%fd402, %fd399, %fd401;
	ld.global.f64 	%fd403, [%rd181+40];
	setp.neu.f64 	%p30, %fd403, 0d0000000000000000;
	selp.u32 	%r236, 1, 0, %p30;
	add.s32 	%r237, %r235, %r236;
	abs.f64 	%fd404, %fd403;
	add.f64 	%fd405, %fd402, %fd404;
	ld.global.f64 	%fd406, [%rd181+48];
	setp.neu.f64 	%p31, %fd406, 0d0000000000000000;
	selp.u32 	%r238, 1, 0, %p31;
	add.s32 	%r239, %r237, %r238;
	abs.f64 	%fd407, %fd406;
	add.f64 	%fd408, %fd405, %fd407;
	ld.global.f64 	%fd409, [%rd181+56];
	setp.neu.f64 	%p32, %fd409, 0d0000000000000000;
	selp.u32 	%r240, 1, 0, %p32;
	add.s32 	%r417, %r239, %r240;
	abs.f64 	%fd410, %fd409;
	add.f64 	%fd2263, %fd408, %fd410;
	add.s32 	%r406, %r406, 16;
	add.s64 	%rd181, %rd181, 128;
	setp.ne.s32 	%p33, %r406, 0;
	@%p33 bra 	$L__BB0_8;
$L__BB0_9:
	and.b32  	%r21, %r164, 15;
	setp.eq.s32 	%p34, %r21, 0;
	@%p34 bra 	$L__BB0_19;
	add.s32 	%r242, %r21, -1;
	setp.lt.u32 	%p35, %r242, 7;
	@%p35 bra 	$L__BB0_12;
	mul.wide.u32 	%rd20, %r413, 8;
	add.s64 	%rd21, %rd1, %rd20;
	ld.global.f64 	%fd412, [%rd21];
	setp.neu.f64 	%p36, %fd412, 0d0000000000000000;
	selp.u32 	%r243, 1, 0, %p36;
	add.s32 	%r244, %r417, %r243;
	abs.f64 	%fd413, %fd412;
	add.f64 	%fd414, %fd2263, %fd413;
	ld.global.f64 	%fd415, [%rd21+8];
	setp.neu.f64 	%p37, %fd415, 0d0000000000000000;
	selp.u32 	%r245, 1, 0, %p37;
	add.s32 	%r246, %r244, %r245;
	abs.f64 	%fd416, %fd415;
	add.f64 	%fd417, %fd414, %fd416;
	ld.global.f64 	%fd418, [%rd21+16];
	setp.neu.f64 	%p38, %fd418, 0d0000000000000000;
	selp.u32 	%r247, 1, 0, %p38;
	add.s32 	%r248, %r246, %r247;
	abs.f64 	%fd419, %fd418;
	add.f64 	%fd420, %fd417, %fd419;
	ld.global.f64 	%fd421, [%rd21+24];
	setp.neu.f64 	%p39, %fd421, 0d0000000000000000;
	selp.u32 	%r249, 1, 0, %p39;
	add.s32 	%r250, %r248, %r249;
	abs.f64 	%fd422, %fd421;
	add.f64 	%fd423, %fd420, %fd422;
	ld.global.f64 	%fd424, [%rd21+32];
	setp.neu.f64 	%p40, %fd424, 0d0000000000000000;
	selp.u32 	%r251, 1, 0, %p40;
	add.s32 	%r252, %r250, %r251;
	abs.f64 	%fd425, %fd424;
	add.f64 	%fd426, %fd423, %fd425;
	ld.global.f64 	%fd427, [%rd21+40];
	setp.neu.f64 	%p41, %fd427, 0d0000000000000000;
	selp.u32 	%r253, 1, 0, %p41;
	add.s32 	%r254, %r252, %r253;
	abs.f64 	%fd428, %fd427;
	add.f64 	%fd429, %fd426, %fd428;
	ld.global.f64 	%fd430, [%rd21+48];
	setp.neu.f64 	%p42, %fd430, 0d0000000000000000;
	selp.u32 	%r255, 1, 0, %p42;
	add.s32 	%r256, %r254, %r255;
	abs.f64 	%fd431, %fd430;
	add.f64 	%fd432, %fd429, %fd431;
	ld.global.f64 	%fd433, [%rd21+56];
	setp.neu.f64 	%p43, %fd433, 0d0000000000000000;
	selp.u32 	%r257, 1, 0, %p43;
	add.s32 	%r417, %r256, %r257;
	abs.f64 	%fd434, %fd433;
	add.f64 	%fd2263, %fd432, %fd434;
	add.s32 	%r413, %r413, 8;
$L__BB0_12:
	setp.eq.s32 	%p44, %r3, 0;
	@%p44 bra 	$L__BB0_19;
	add.s32 	%r259, %r3, -1;
	setp.lt.u32 	%p45, %r259, 3;
	@%p45 bra 	$L__BB0_15;
	mul.wide.u32 	%rd22, %r413, 8;
	add.s64 	%rd23, %rd1, %rd22;
	ld.global.f64 	%fd436, [%rd23];
	setp.neu.f64 	%p46, %fd436, 0d0000000000000000;
	selp.u32 	%r260, 1, 0, %p46;
	add.s32 	%r261, %r417, %r260;
	abs.f64 	%fd437, %fd436;
	add.f64 	%fd438, %fd2263, %fd437;
	ld.global.f64 	%fd439, [%rd23+8];
	setp.neu.f64 	%p47, %fd439, 0d0000000000000000;
	selp.u32 	%r262, 1, 0, %p47;
	add.s32 	%r263, %r261, %r262;
	abs.f64 	%fd440, %fd439;
	add.f64 	%fd441, %fd438, %fd440;
	ld.global.f64 	%fd442, [%rd23+16];
	setp.neu.f64 	%p48, %fd442, 0d0000000000000000;
	selp.u32 	%r264, 1, 0, %p48;
	add.s32 	%r265, %r263, %r264;
	abs.f64 	%fd443, %fd442;
	add.f64 	%fd444, %fd441, %fd443;
	ld.global.f64 	%fd445, [%rd23+24];
	setp.neu.f64 	%p49, %fd445, 0d0000000000000000;
	selp.u32 	%r266, 1, 0, %p49;
	add.s32 	%r417, %r265, %r266;
	abs.f64 	%fd446, %fd445;
	add.f64 	%fd2263, %fd444, %fd446;
	add.s32 	%r413, %r413, 4;
$L__BB0_15:
	setp.eq.s32 	%p50, %r4, 0;
	@%p50 bra 	$L__BB0_19;
	setp.eq.s32 	%p51, %r4, 1;
	mul.wide.u32 	%rd24, %r413, 8;
	add.s64 	%rd8, %rd1, %rd24;
	ld.global.f64 	%fd447, [%rd8];
	setp.neu.f64 	%p52, %fd447, 0d0000000000000000;
	selp.u32 	%r267, 1, 0, %p52;
	add.s32 	%r417, %r417, %r267;
	abs.f64 	%fd448, %fd447;
	add.f64 	%fd2263, %fd2263, %fd448;
	@%p51 bra 	$L__BB0_19;
	setp.eq.s32 	%p53, %r4, 2;
	ld.global.f64 	%fd449, [%rd8+8];
	setp.neu.f64 	%p54, %fd449, 0d0000000000000000;
	selp.u32 	%r268, 1, 0, %p54;
	add.s32 	%r417, %r417, %r268;
	abs.f64 	%fd450, %fd449;
	add.f64 	%fd2263, %fd2263, %fd450;
	@%p53 bra 	$L__BB0_19;
	ld.global.f64 	%fd451, [%rd8+16];
	setp.neu.f64 	%p55, %fd451, 0d0000000000000000;
	selp.u32 	%r269, 1, 0, %p55;
	add.s32 	%r417, %r417, %r269;
	abs.f64 	%fd452, %fd451;
	add.f64 	%fd2263, %fd2263, %fd452;
$L__BB0_19:
	setp.eq.s32 	%p177, %r417, 0;
$L__BB0_20:
	ld.param.f64 	%fd2247, [_Z16integrand_kernelidPdiS_S_m_param_1];
	setp.gt.f64 	%p56, %fd2263, %fd2247;
	@%p56 bra 	$L__BB0_172;
	setp.eq.s32 	%p57, %r164, 2;
	@%p57 bra 	$L__BB0_42;
	setp.lt.s32 	%p58, %r164, 3;
	mov.f64 	%fd2272, %fd2274;
	@%p58 bra 	$L__BB0_39;
	mov.b32 	%r418, 2;
	mov.f64 	%fd2272, %fd2274;
$L__BB0_24:
	add.s32 	%r272, %r418, -1;
	cvt.rn.f64.s32 	%fd2266, %r272;
	{
	.reg .b32 %temp; 
	mov.b64 	{%temp, %r419}, %fd2266;
	}
	{
	.reg .b32 %temp; 
	mov.b64 	{%r420, %temp}, %fd2266;
	}
	setp.gt.s32 	%p59, %r419, 1048575;
	mov.b32 	%r421, -1023;
	@%p59 bra 	$L__BB0_26;
	mul.f64 	%fd2266, %fd2266, 0d4350000000000000;
	{
	.reg .b32 %temp; 
	mov.b64 	{%temp, %r419}, %fd2266;
	}
	{
	.reg .b32 %temp; 
	mov.b64 	{%r420, %temp}, %fd2266;
	}
	mov.b32 	%r421, -1077;
$L__BB0_26:
	add.s32 	%r274, %r419, -1;
	setp.gt.u32 	%p60, %r274, 2146435070;
	@%p60 bra 	$L__BB0_30;
	shr.u32 	%r277, %r419, 20;
	add.s32 	%r422, %r421, %r277;
	and.b32  	%r278, %r419, 1048575;
	or.b32  	%r279, %r278, 1072693248;
	mov.b64 	%fd2267, {%r420, %r279};
	setp.lt.u32 	%p62, %r279, 1073127583;
	@%p62 bra 	$L__BB0_29;
	{
	.reg .b32 %temp; 
	mov.b64 	{%r280, %temp}, %fd2267;
	}
	{
	.reg .b32 %temp; 
	mov.b64 	{%temp, %r281}, %fd2267;
	}
	add.s32 	%r282, %r281, -1048576;
	mov.b64 	%fd2267, {%r280, %r282};
	add.s32 	%r422, %r422, 1;
$L__BB0_29:
	add.f64 	%fd454, %fd2267, 0dBFF0000000000000;
	add.f64 	%fd455, %fd2267, 0d3FF0000000000000;
	rcp.approx.ftz.f64 	%fd456, %fd455;
	neg.f64 	%fd457, %fd455;
	fma.rn.f64 	%fd458, %fd457, %fd456, 0d3FF0000000000000;
	fma.rn.f64 	%fd459, %fd458, %fd458, %fd458;
	fma.rn.f64 	%fd460, %fd459, %fd456, %fd456;
	mul.f64 	%fd461, %fd454, %fd460;
	fma.rn.f64 	%fd462, %fd454, %fd460, %fd461;
	mul.f64 	%fd463, %fd462, %fd462;
	fma.rn.f64 	%fd464, %fd463, 0d3EB1380B3AE80F1E, 0d3ED0EE258B7A8B04;
	fma.rn.f64 	%fd465, %fd464, %fd463, 0d3EF3B2669F02676F;
	fma.rn.f64 	%fd466, %fd465, %fd463, 0d3F1745CBA9AB0956;
	fma.rn.f64 	%fd467, %fd466, %fd463, 0d3F3C71C72D1B5154;
	fma.rn.f64 	%fd468, %fd467, %fd463, 0d3F624924923BE72D;
	fma.rn.f64 	%fd469, %fd468, %fd463, 0d3F8999999999A3C4;
	fma.rn.f64 	%fd470, %fd469, %fd463, 0d3FB5555555555554;
	sub.f64 	%fd471, %fd454, %fd462;
	add.f64 	%fd472, %fd471, %fd471;
	neg.f64 	%fd473, %fd462;
	fma.rn.f64 	%fd474, %fd473, %fd454, %fd472;
	mul.f64 	%fd475, %fd460, %fd474;
	mul.f64 	%fd476, %fd463, %fd470;
	fma.rn.f64 	%fd477, %fd476, %fd462, %fd475;
	xor.b32  	%r283, %r422, -2147483648;
	mov.b32 	%r284, 1127219200;
	mov.b64 	%fd478, {%r283, %r284};
	sub.f64 	%fd479, %fd478, %fd1;
	fma.rn.f64 	%fd480, %fd479, 0d3FE62E42FEFA39EF, %fd462;
	fma.rn.f64 	%fd481, %fd479, 0dBFE62E42FEFA39EF, %fd480;
	sub.f64 	%fd482, %fd481, %fd462;
	sub.f64 	%fd483, %fd477, %fd482;
	fma.rn.f64 	%fd484, %fd479, 0d3C7ABC9E3B39803F, %fd483;
	add.f64 	%fd2268, %fd480, %fd484;
	bra.uni 	$L__BB0_31;
$L__BB0_30:
	fma.rn.f64 	%fd453, %fd2266, 0d7FF0000000000000, 0d7FF0000000000000;
	{
	.reg .b32 %temp; 
	mov.b64 	{%temp, %r275}, %fd2266;
	}
	and.b32  	%r276, %r275, 2147483647;
	setp.eq.s32 	%p61, %r276, 0;
	selp.f64 	%fd2268, 0dFFF0000000000000, %fd453, %p61;
$L__BB0_31:
	add.f64 	%fd485, %fd2268, %fd2268;
	add.f64 	%fd486, %fd2274, %fd2272;
	sub.f64 	%fd41, %fd486, %fd485;
	cvt.rn.f64.u32 	%fd2269, %r418;
	{
	.reg .b32 %temp; 
	mov.b64 	{%temp, %r423}, %fd2269;
	}
	{
	.reg .b32 %temp; 
	mov.b64 	{%r424, %temp}, %fd2269;
	}
	setp.gt.s32 	%p63, %r423, 1048575;
	mov.b32 	%r425, -1023;
	@%p63 bra 	$L__BB0_33;
	mul.f64 	%fd2269, %fd2269, 0d4350000000000000;
	{
	.reg .b32 %temp; 
	mov.b64 	{%temp, %r423}, %fd2269;
	}
	{
	.reg .b32 %temp; 
	mov.b64 	{%r424, %temp}, %fd2269;
	}
	mov.b32 	%r425, -1077;
$L__BB0_33:
	add.s32 	%r287, %r423, -1;
	setp.gt.u32 	%p64, %r287, 2146435070;
	@%p64 bra 	$L__BB0_37;
	shr.u32 	%r290, %r423, 20;
	add.s32 	%r426, %r425, %r290;
	and.b32  	%r291, %r423, 1048575;
	or.b32  	%r292, %r291, 1072693248;
	mov.b64 	%fd2270, {%r424, %r292};
	setp.lt.u32 	%p66, %r292, 1073127583;
	@%p66 bra 	$L__BB0_36;
	{
	.reg .b32 %temp; 
	mov.b64 	{%r293, %temp}, %fd2270;
	}
	{
	.reg .b32 %temp; 
	mov.b64 	{%temp, %r294}, %fd2270;
	}
	add.s32 	%r295, %r294, -1048576;
	mov.b64 	%fd2270, {%r293, %r295};
	add.s32 	%r426, %r426, 1;
$L__BB0_36:
	add.f64 	%fd488, %fd2270, 0dBFF0000000000000;
	add.f64 	%fd489, %fd2270, 0d3FF0000000000000;
	rcp.approx.ftz.f64 	%fd490, %fd489;
	neg.f64 	%fd491, %fd489;
	fma.rn.f64 	%fd492, %fd491, %fd490, 0d3FF0000000000000;
	fma.rn.f64 	%fd493, %fd492, %fd492, %fd492;
	fma.rn.f64 	%fd494, %fd493, %fd490, %fd490;
	mul.f64 	%fd495, %fd488, %fd494;
	fma.rn.f64 	%fd496, %fd488, %fd494, %fd495;
	mul.f64 	%fd497, %fd496, %fd496;
	fma.rn.f64 	%fd498, %fd497, 0d3EB1380B3AE80F1E, 0d3ED0EE258B7A8B04;
	fma.rn.f64 	%fd499, %fd498, %fd497, 0d3EF3B2669F02676F;
	fma.rn.f64 	%fd500, %fd499, %fd497, 0d3F1745CBA9AB0956;
	fma.rn.f64 	%fd501, %fd500, %fd497, 0d3F3C71C72D1B5154;
	fma.rn.f64 	%fd502, %fd501, %fd497, 0d3F624924923BE72D;
	fma.rn.f64 	%fd503, %fd502, %fd497, 0d3F8999999999A3C4;
	fma.rn.f64 	%fd504, %fd503, %fd497, 0d3FB5555555555554;
	sub.f64 	%fd505, %fd488, %fd496;
	add.f64 	%fd506, %fd505, %fd505;
	neg.f64 	%fd507, %fd496;
	fma.rn.f64 	%fd508, %fd507, %fd488, %fd506;
	mul.f64 	%fd509, %fd494, %fd508;
	mul.f64 	%fd510, %fd497, %fd504;
	fma.rn.f64 	%fd511, %fd510, %fd496, %fd509;
	xor.b32  	%r296, %r426, -2147483648;
	mov.b32 	%r297, 1127219200;
	mov.b64 	%fd512, {%r296, %r297};
	sub.f64 	%fd513, %fd512, %fd1;
	fma.rn.f64 	%fd514, %fd513, 0d3FE62E42FEFA39EF, %fd496;
	fma.rn.f64 	%fd515, %fd513, 0dBFE62E42FEFA39EF, %fd514;
	sub.f64 	%fd516, %fd515, %fd496;
	sub.f64 	%fd517, %fd511, %fd516;
	fma.rn.f64 	%fd518, %fd513, 0d3C7ABC9E3B39803F, %fd517;
	add.f64 	%fd2271, %fd514, %fd518;
	bra.uni 	$L__BB0_38;
$L__BB0_37:
	fma.rn.f64 	%fd487, %fd2269, 0d7FF0000000000000, 0d7FF0000000000000;
	{
	.reg .b32 %temp; 
	mov.b64 	{%temp, %r288}, %fd2269;
	}
	and.b32  	%r289, %r288, 2147483647;
	setp.eq.s32 	%p65, %r289, 0;
	selp.f64 	%fd2271, 0dFFF0000000000000, %fd487, %p65;
$L__BB0_38:
	sub.f64 	%fd2272, %fd41, %fd2271;
	add.s32 	%r418, %r418, 1;
	setp.ne.s32 	%p67, %r418, %r164;
	@%p67 bra 	$L__BB0_24;
$L__BB0_39:
	setp.gt.u32 	%p68, %r8, 2146435070;
	mov.f64 	%fd2273, %fd7;
	@%p68 bra 	$L__BB0_41;
	setp.gt.u32 	%p69, %r10, 1073127582;
	selp.f64 	%fd519, %fd9, %fd8, %p69;
	selp.u32 	%r298, 1, 0, %p69;
	add.s32 	%r299, %r9, %r298;
	add.f64 	%fd520, %fd519, 0dBFF0000000000000;
	add.f64 	%fd521, %fd519, 0d3FF0000000000000;
	rcp.approx.ftz.f64 	%fd522, %fd521;
	neg.f64 	%fd523, %fd521;
	fma.rn.f64 	%fd524, %fd523, %fd522, 0d3FF0000000000000;
	fma.rn.f64 	%fd525, %fd524, %fd524, %fd524;
	fma.rn.f64 	%fd526, %fd525, %fd522, %fd522;
	mul.f64 	%fd527, %fd520, %fd526;
	fma.rn.f64 	%fd528, %fd520, %fd526, %fd527;
	mul.f64 	%fd529, %fd528, %fd528;
	fma.rn.f64 	%fd530, %fd529, 0d3EB1380B3AE80F1E, 0d3ED0EE258B7A8B04;
	fma.rn.f64 	%fd531, %fd530, %fd529, 0d3EF3B2669F02676F;
	fma.rn.f64 	%fd532, %fd531, %fd529, 0d3F1745CBA9AB0956;
	fma.rn.f64 	%fd533, %fd532, %fd529, 0d3F3C71C72D1B5154;
	fma.rn.f64 	%fd534, %fd533, %fd529, 0d3F624924923BE72D;
	fma.rn.f64 	%fd535, %fd534, %fd529, 0d3F8999999999A3C4;
	fma.rn.f64 	%fd536, %fd535, %fd529, 0d3FB5555555555554;
	sub.f64 	%fd537, %fd520, %fd528;
	add.f64 	%fd538, %fd537, %fd537;
	neg.f64 	%fd539, %fd528;
	fma.rn.f64 	%fd540, %fd539, %fd520, %fd538;
	mul.f64 	%fd541, %fd526, %fd540;
	mul.f64 	%fd542, %fd529, %fd536;
	fma.rn.f64 	%fd543, %fd542, %fd528, %fd541;
	xor.b32  	%r300, %r299, -2147483648;
	mov.b32 	%r301, 1127219200;
	mov.b64 	%fd544, {%r300, %r301};
	sub.f64 	%fd545, %fd544, %fd1;
	fma.rn.f64 	%fd546, %fd545, 0d3FE62E42FEFA39EF, %fd528;
	fma.rn.f64 	%fd547, %fd545, 0dBFE62E42FEFA39EF, %fd546;
	sub.f64 	%fd548, %fd547, %fd528;
	sub.f64 	%fd549, %fd543, %fd548;
	fma.rn.f64 	%fd550, %fd545, 0d3C7ABC9E3B39803F, %fd549;
	add.f64 	%fd2273, %fd546, %fd550;
$L__BB0_41:
	cvt.rn.f64.s32 	%fd551, %r164;
	fma.rn.f64 	%fd552, %fd551, 0d4000000000000000, 0dC010000000000000;
	fma.rn.f64 	%fd2274, %fd552, %fd2273, %fd2272;
$L__BB0_42:
	setp.lt.s32 	%p70, %r164, 1;
	mov.f64 	%fd2285, 0d0000000000000000;
	mov.f64 	%fd2286, %fd2285;
	mov.f64 	%fd2287, %fd2285;
	mov.f64 	%fd2288, %fd2285;
	@%p70 bra 	$L__BB0_59;
	mov.b32 	%r427, 0;
	mov.f64 	%fd2285, 0d0000000000000000;
$L__BB0_44:
	shl.b64 	%rd25, %rd183, 13;
	xor.b64  	%rd26, %rd25, %rd183;
	shr.u64 	%rd27, %rd26, 7;
	xor.b64  	%rd28, %rd27, %rd26;
	shl.b64 	%rd29, %rd28, 17;
	xor.b64  	%rd30, %rd29, %rd28;
	shr.u64 	%rd31, %rd30, 11;
	cvt.rn.f64.u64 	%fd555, %rd31;
	mul.f64 	%fd556, %fd555, 0d3CA0000000000000;
	fma.rn.f64 	%fd61, %fd556, 0d4000000000000000, 0dBFF0000000000000;
	shl.b64 	%rd32, %rd30, 13;
	xor.b64  	%rd33, %rd32, %rd30;
	shr.u64 	%rd34, %rd33, 7;
	xor.b64  	%rd35, %rd34, %rd33;
	shl.b64 	%rd36, %rd35, 17;
	xor.b64  	%rd37, %rd36, %rd35;
	shr.u64 	%rd38, %rd37, 11;
	cvt.rn.f64.u64 	%fd557, %rd38;
	mul.f64 	%fd558, %fd557, 0d3CA0000000000000;
	mul.f64 	%fd62, %fd558, 0d401921FB54442D18;
	shl.b64 	%rd39, %rd37, 13;
	xor.b64  	%rd40, %rd39, %rd37;
	shr.u64 	%rd41, %rd40, 7;
	xor.b64  	%rd42, %rd41, %rd40;
	shl.b64 	%rd43, %rd42, 17;
	xor.b64  	%rd44, %rd43, %rd42;
	shr.u64 	%rd45, %rd44, 11;
	cvt.rn.f64.u64 	%fd559, %rd45;
	mul.f64 	%fd560, %fd559, 0d3CA0000000000000;
	shl.b64 	%rd46, %rd44, 13;
	xor.b64  	%rd47, %rd46, %rd44;
	shr.u64 	%rd48, %rd47, 7;
	xor.b64  	%rd49, %rd48, %rd47;
	shl.b64 	%rd50, %rd49, 17;
	xor.b64  	%rd183, %rd50, %rd49;
	shr.u64 	%rd51, %rd183, 11;
	cvt.rn.f64.u64 	%fd561, %rd51;
	mul.f64 	%fd562, %fd561, 0d3CA0000000000000;
	mul.f64 	%fd2279, %fd560, %fd562;
	{
	.reg .b32 %temp; 
	mov.b64 	{%temp, %r428}, %fd2279;
	}
	{
	.reg .b32 %temp; 
	mov.b64 	{%r429, %temp}, %fd2279;
	}
	setp.gt.s32 	%p71, %r428, 1048575;
	mov.b32 	%r430, -1023;
	@%p71 bra 	$L__BB0_46;
	mul.f64 	%fd2279, %fd2279, 0d4350000000000000;
	{
	.reg .b32 %temp; 
	mov.b64 	{%temp, %r428}, %fd2279;
	}
	{
	.reg .b32 %temp; 
	mov.b64 	{%r429, %temp}, %fd2279;
	}
	mov.b32 	%r430, -1077;
$L__BB0_46:
	add.s32 	%r305, %r428, -1;
	setp.gt.u32 	%p72, %r305, 2146435070;
	@%p72 bra 	$L__BB0_50;
	shr.u32 	%r308, %r428, 20;
	add.s32 	%r431, %r430, %r308;
	and.b32  	%r309, %r428, 1048575;
	or.b32  	%r310, %r309, 1072693248;
	mov.b64 	%fd2280, {%r429, %r310};
	setp.lt.u32 	%p74, %r310, 1073127583;
	@%p74 bra 	$L__BB0_49;
	{
	.reg .b32 %temp; 
	mov.b64 	{%r311, %temp}, %fd2280;
	}
	{
	.reg .b32 %temp; 
	mov.b64 	{%temp, %r312}, %fd2280;
	}
	add.s32 	%r313, %r312, -1048576;
	mov.b64 	%fd2280, {%r311, %r313};
	add.s32 	%r431, %r431, 1;
$L__BB0_49:
	add.f64 	%fd564, %fd2280, 0dBFF0000000000000;
	add.f64 	%fd565, %fd2280, 0d3FF0000000000000;
	rcp.approx.ftz.f64 	%fd566, %fd565;
	neg.f64 	%fd567, %fd565;
	fma.rn.f64 	%fd568, %fd567, %fd566, 0d3FF0000000000000;
	fma.rn.f64 	%fd569, %fd568, %fd568, %fd568;
	fma.rn.f64 	%fd570, %fd569, %fd566, %fd566;
	mul.f64 	%fd571, %fd564, %fd570;
	fma.rn.f64 	%fd572, %fd564, %fd570, %fd571;
	mul.f64 	%fd573, %fd572, %fd572;
	fma.rn.f64 	%fd574, %fd573, 0d3EB1380B3AE80F1E, 0d3ED0EE258B7A8B04;
	fma.rn.f64 	%fd575, %fd574, %fd573, 0d3EF3B2669F02676F;
	fma.rn.f64 	%fd576, %fd575, %fd573, 0d3F1745CBA9AB0956;
	fma.rn.f64 	%fd577, %fd576, %fd573, 0d3F3C71C72D1B5154;
	fma.rn.f64 	%fd578, %fd577, %fd573, 0d3F624924923BE72D;
	fma.rn.f64 	%fd579, %fd578, %fd573, 0d3F8999999999A3C4;
	fma.rn.f64 	%fd580, %fd579, %fd573, 0d3FB5555555555554;
	sub.f64 	%fd581, %fd564, %fd572;
	add.f64 	%fd582, %fd581, %fd581;
	neg.f64 	%fd583, %fd572;
	fma.rn.f64 	%fd584, %fd583, %fd564, %fd582;
	mul.f64 	%fd585, %fd570, %fd584;
	mul.f64 	%fd586, %fd573, %fd580;
	fma.rn.f64 	%fd587, %fd586, %fd572, %fd585;
	xor.b32  	%r314, %r431, -2147483648;
	mov.b32 	%r315, 1127219200;
	mov.b64 	%fd588, {%r314, %r315};
	sub.f64 	%fd589, %fd588, %fd1;
	fma.rn.f64 	%fd590, %fd589, 0d3FE62E42FEFA39EF, %fd572;
	fma.rn.f64 	%fd591, %fd589, 0dBFE62E42FEFA39EF, %fd590;
	sub.f64 	%fd592, %fd591, %fd572;
	sub.f64 	%fd593, %fd587, %fd592;
	fma.rn.f64 	%fd594, %fd589, 0d3C7ABC9E3B39803F, %fd593;
	add.f64 	%fd2281, %fd590, %fd594;
	bra.uni 	$L__BB0_51;
$L__BB0_50:
	fma.rn.f64 	%fd563, %fd2279, 0d7FF0000000000000, 0d7FF0000000000000;
	{
	.reg .b32 %temp; 
	mov.b64 	{%temp, %r306}, %fd2279;
	}
	and.b32  	%r307, %r306, 2147483647;
	setp.eq.s32 	%p73, %r307, 0;
	selp.f64 	%fd2281, 0dFFF0000000000000, %fd563, %p73;
$L__BB0_51:
	mov.f64 	%fd595, 0d0000000000000000;
	mov.f64 	%fd596, 0d7FF0000000000000;
	mul.rn.f64 	%fd2283, %fd596, %fd595;
	mul.f64 	%fd597, %fd61, %fd61;
	mov.f64 	%fd598, 0d3FF0000000000000;
	sub.f64 	%fd599, %fd598, %fd597;
	sqrt.rn.f64 	%fd73, %fd599;
	setp.eq.f64 	%p75, %fd62, 0d7FF0000000000000;
	mov.b32 	%r433, 1;
	@%p75 bra 	$L__BB0_55;
	mul.f64 	%fd600, %fd62, 0d3FE45F306DC9C883;
	cvt.rni.s32.f64 	%r432, %fd600;
	cvt.rn.f64.s32 	%fd601, %r432;
	fma.rn.f64 	%fd602, %fd601, 0dBFF921FB54442D18, %fd62;
	fma.rn.f64 	%fd603, %fd601, 0dBC91A62633145C00, %fd602;
	fma.rn.f64 	%fd2283, %fd601, 0dB97B839A252049C0, %fd603;
	setp.ltu.f64 	%p76, %fd62, 0d41E0000000000000;
	@%p76 bra 	$L__BB0_54;
	{ // callseq 0, 0
	.param .b64 param0;
	st.param.f64 	[param0], %fd62;
	.param .align 16 .b8 retval0[16];
	call.uni (retval0), 
	__internal_trig_reduction_slowpathd, 
	(
	param0
	);
	ld.param.f64 	%fd2283, [retval0];
	ld.param.b32 	%r432, [retval0+8];
	} // callseq 0
$L__BB0_54:
	add.s32 	%r433, %r432, 1;
$L__BB0_55:
	mov.f64 	%fd605, 0d0000000000000000;
	mov.f64 	%fd606, 0d7FF0000000000000;
	mul.rn.f64 	%fd2284, %fd606, %fd605;
	shl.b32 	%r319, %r433, 6;
	cvt.u64.u32 	%rd52, %r319;
	and.b64  	%rd53, %rd52, 64;
	mov.u64 	%rd54, __cudart_sin_cos_coeffs;
	add.s64 	%rd55, %rd54, %rd53;
	mul.rn.f64 	%fd607, %fd2283, %fd2283;
	and.b32  	%r320, %r433, 1;
	setp.eq.b32 	%p78, %r320, 1;
	selp.f64 	%fd608, 0dBDA8FF8320FD8164, 0d3DE5DB65F9785EBA, %p78;
	ld.global.nc.v2.f64 	{%fd609, %fd610}, [%rd55];
	fma.rn.f64 	%fd611, %fd608, %fd607, %fd609;
	fma.rn.f64 	%fd612, %fd611, %fd607, %fd610;
	ld.global.nc.v2.f64 	{%fd613, %fd614}, [%rd55+16];
	fma.rn.f64 	%fd615, %fd612, %fd607, %fd613;
	fma.rn.f64 	%fd616, %fd615, %fd607, %fd614;
	ld.global.nc.v2.f64 	{%fd617, %fd618}, [%rd55+32];
	fma.rn.f64 	%fd619, %fd616, %fd607, %fd617;
	fma.rn.f64 	%fd620, %fd619, %fd607, %fd618;
	fma.rn.f64 	%fd621, %fd620, %fd2283, %fd2283;
	fma.rn.f64 	%fd622, %fd620, %fd607, 0d3FF0000000000000;
	selp.f64 	%fd623, %fd622, %fd621, %p78;
	and.b32  	%r321, %r433, 2;
	setp.eq.s32 	%p79, %r321, 0;
	sub.f64 	%fd624, %fd605, %fd623;
	selp.f64 	%fd79, %fd623, %fd624, %p79;
	mov.b32 	%r434, 0;
	@%p75 bra 	$L__BB0_58;
	mul.f64 	%fd625, %fd62, 0d3FE45F306DC9C883;
	cvt.rni.s32.f64 	%r434, %fd625;
	cvt.rn.f64.s32 	%fd626, %r434;
	fma.rn.f64 	%fd627, %fd626, 0dBFF921FB54442D18, %fd62;
	fma.rn.f64 	%fd628, %fd626, 0dBC91A62633145C00, %fd627;
	fma.rn.f64 	%fd2284, %fd626, 0dB97B839A252049C0, %fd628;
	setp.ltu.f64 	%p80, %fd62, 0d41E0000000000000;
	@%p80 bra 	$L__BB0_58;
	{ // callseq 1, 0
	.param .b64 param0;
	st.param.f64 	[param0], %fd62;
	.param .align 16 .b8 retval0[16];
	call.uni (retval0), 
	__internal_trig_reduction_slowpathd, 
	(
	param0
	);
	ld.param.f64 	%fd2284, [retval0];
	ld.param.b32 	%r434, [retval0+8];
	} // callseq 1
$L__BB0_58:
	neg.f64 	%fd630, %fd2281;
	mul.f64 	%fd631, %fd73, %fd630;
	mul.f64 	%fd632, %fd631, %fd79;
	mul.f64 	%fd633, %fd61, %fd630;
	shl.b32 	%r323, %r434, 6;
	cvt.u64.u32 	%rd56, %r323;
	and.b64  	%rd57, %rd56, 64;
	mov.u64 	%rd58, __cudart_sin_cos_coeffs;
	add.s64 	%rd59, %rd58, %rd57;
	mul.rn.f64 	%fd634, %fd2284, %fd2284;
	and.b32  	%r324, %r434, 1;
	setp.eq.b32 	%p81, %r324, 1;
	selp.f64 	%fd635, 0dBDA8FF8320FD8164, 0d3DE5DB65F9785EBA, %p81;
	ld.global.nc.v2.f64 	{%fd636, %fd637}, [%rd59];
	fma.rn.f64 	%fd638, %fd635, %fd634, %fd636;
	fma.rn.f64 	%fd639, %fd638, %fd634, %fd637;
	ld.global.nc.v2.f64 	{%fd640, %fd641}, [%rd59+16];
	fma.rn.f64 	%fd642, %fd639, %fd634, %fd640;
	fma.rn.f64 	%fd643, %fd642, %fd634, %fd641;
	ld.global.nc.v2.f64 	{%fd644, %fd645}, [%rd59+32];
	fma.rn.f64 	%fd646, %fd643, %fd634, %fd644;
	fma.rn.f64 	%fd647, %fd646, %fd634, %fd645;
	fma.rn.f64 	%fd648, %fd647, %fd2284, %fd2284;
	fma.rn.f64 	%fd649, %fd647, %fd634, 0d3FF0000000000000;
	selp.f64 	%fd650, %fd649, %fd648, %p81;
	and.b32  	%r325, %r434, 2;
	setp.eq.s32 	%p82, %r325, 0;
	mov.f64 	%fd651, 0d0000000000000000;
	sub.f64 	%fd652, %fd651, %fd650;
	selp.f64 	%fd653, %fd650, %fd652, %p82;
	mul.f64 	%fd654, %fd631, %fd653;
	mul.wide.u32 	%rd60, %r427, 32;
	add.s64 	%rd61, %rd2, %rd60;
	sub.f64 	%fd2285, %fd2285, %fd2281;
	add.f64 	%fd2286, %fd2286, %fd654;
	st.local.v2.f64 	[%rd61], {%fd630, %fd654};
	add.f64 	%fd2287, %fd2287, %fd632;
	add.f64 	%fd2288, %fd2288, %fd633;
	st.local.v2.f64 	[%rd61+16], {%fd632, %fd633};
	add.s32 	%r427, %r427, 1;
	setp.ne.s32 	%p83, %r427, %r164;
	@%p83 bra 	$L__BB0_44;
$L__BB0_59:
	ld.param.f64 	%fd2248, [_Z16integrand_kernelidPdiS_S_m_param_1];
	setp.lt.s32 	%p84, %r164, 1;
	mul.f64 	%fd655, %fd2285, %fd2285;
	mul.f64 	%fd656, %fd2288, %fd2288;
	sub.f64 	%fd657, %fd655, %fd656;
	mul.f64 	%fd658, %fd2287, %fd2287;
	sub.f64 	%fd659, %fd657, %fd658;
	mul.f64 	%fd660, %fd2286, %fd2286;
	sub.f64 	%fd661, %fd659, %fd660;
	sqrt.rn.f64 	%fd662, %fd661;
	neg.f64 	%fd663, %fd2286;
	div.rn.f64 	%fd91, %fd663, %fd662;
	neg.f64 	%fd664, %fd2287;
	div.rn.f64 	%fd92, %fd664, %fd662;
	neg.f64 	%fd665, %fd2288;
	div.rn.f64 	%fd93, %fd665, %fd662;
	div.rn.f64 	%fd94, %fd2285, %fd662;
	add.f64 	%fd666, %fd94, 0d3FF0000000000000;
	rcp.rn.f64 	%fd95, %fd666;
	div.rn.f64 	%fd96, %fd2248, %fd662;
	@%p84 bra 	$L__BB0_68;
	add.s32 	%r327, %r164, -1;
	setp.lt.u32 	%p85, %r327, 3;
	mov.b32 	%r437, 0;
	@%p85 bra 	$L__BB0_63;
	mov.b32 	%r435, 0;
$L__BB0_62:
	.pragma "nounroll";
	mul.wide.u32 	%rd62, %r435, 32;
	add.s64 	%rd63, %rd2, %rd62;
	ld.local.v2.f64 	{%fd667, %fd668}, [%rd63];
	ld.local.v2.f64 	{%fd669, %fd670}, [%rd63+16];
	mul.f64 	%fd671, %fd92, %fd669;
	fma.rn.f64 	%fd672, %fd91, %fd668, %fd671;
	fma.rn.f64 	%fd673, %fd93, %fd670, %fd672;
	fma.rn.f64 	%fd674, %fd95, %fd673, %fd667;
	fma.rn.f64 	%fd675, %fd91, %fd674, %fd668;
	mul.f64 	%fd676, %fd96, %fd675;
	fma.rn.f64 	%fd677, %fd92, %fd674, %fd669;
	mul.f64 	%fd678, %fd96, %fd677;
	fma.rn.f64 	%fd679, %fd93, %fd674, %fd670;
	mul.f64 	%fd680, %fd96, %fd679;
	st.local.v2.f64 	[%rd63+16], {%fd678, %fd680};
	fma.rn.f64 	%fd681, %fd94, %fd667, %fd673;
	mul.f64 	%fd682, %fd96, %fd681;
	st.local.v2.f64 	[%rd63], {%fd682, %fd676};
	ld.local.v2.f64 	{%fd683, %fd684}, [%rd63+32];
	ld.local.v2.f64 	{%fd685, %fd686}, [%rd63+48];
	mul.f64 	%fd687, %fd92, %fd685;
	fma.rn.f64 	%fd688, %fd91, %fd684, %fd687;
	fma.rn.f64 	%fd689, %fd93, %fd686, %fd688;
	fma.rn.f64 	%fd690, %fd95, %fd689, %fd683;
	fma.rn.f64 	%fd691, %fd91, %fd690, %fd684;
	mul.f64 	%fd692, %fd96, %fd691;
	fma.rn.f64 	%fd693, %fd92, %fd690, %fd685;
	mul.f64 	%fd694, %fd96, %fd693;
	fma.rn.f64 	%fd695, %fd93, %fd690, %fd686;
	mul.f64 	%fd696, %fd96, %fd695;
	st.local.v2.f64 	[%rd63+48], {%fd694, %fd696};
	fma.rn.f64 	%fd697, %fd94, %fd683, %fd689;
	mul.f64 	%fd698, %fd96, %fd697;
	st.local.v2.f64 	[%rd63+32], {%fd698, %fd692};
	ld.local.v2.f64 	{%fd699, %fd700}, [%rd63+64];
	ld.local.v2.f64 	{%fd701, %fd702}, [%rd63+80];
	mul.f64 	%fd703, %fd92, %fd701;
	fma.rn.f64 	%fd704, %fd91, %fd700, %fd703;
	fma.rn.f64 	%fd705, %fd93, %fd702, %fd704;
	fma.rn.f64 	%fd706, %fd95, %fd705, %fd699;
	fma.rn.f64 	%fd707, %fd91, %fd706, %fd700;
	mul.f64 	%fd708, %fd96, %fd707;
	fma.rn.f64 	%fd709, %fd92, %fd706, %fd701;
	mul.f64 	%fd710, %fd96, %fd709;
	fma.rn.f64 	%fd711, %fd93, %fd706, %fd702;
	mul.f64 	%fd712, %fd96, %fd711;
	st.local.v2.f64 	[%rd63+80], {%fd710, %fd712};
	fma.rn.f64 	%fd713, %fd94, %fd699, %fd705;
	mul.f64 	%fd714, %fd96, %fd713;
	st.local.v2.f64 	[%rd63+64], {%fd714, %fd708};
	ld.local.v2.f64 	{%fd715, %fd716}, [%rd63+96];
	ld.local.v2.f64 	{%fd717, %fd718}, [%rd63+112];
	mul.f64 	%fd719, %fd92, %fd717;
	fma.rn.f64 	%fd720, %fd91, %fd716, %fd719;
	fma.rn.f64 	%fd721, %fd93, %fd718, %fd720;
	fma.rn.f64 	%fd722, %fd95, %fd721, %fd715;
	fma.rn.f64 	%fd723, %fd91, %fd722, %fd716;
	mul.f64 	%fd724, %fd96, %fd723;
	fma.rn.f64 	%fd725, %fd92, %fd722, %fd717;
	mul.f64 	%fd726, %fd96, %fd725;
	fma.rn.f64 	%fd727, %fd93, %fd722, %fd718;
	mul.f64 	%fd728, %fd96, %fd727;
	st.local.v2.f64 	[%rd63+112], {%fd726, %fd728};
	fma.rn.f64 	%fd729, %fd94, %fd715, %fd721;
	mul.f64 	%fd730, %fd96, %fd729;
	st.local.v2.f64 	[%rd63+96], {%fd730, %fd724};
	add.s32 	%r435, %r435, 4;
	and.b32  	%r437, %r164, 124;
	setp.ne.s32 	%p86, %r435, %r437;
	@%p86 bra 	$L__BB0_62;
$L__BB0_63:
	setp.eq.s32 	%p87, %r4, 0;
	@%p87 bra 	$L__BB0_68;
	setp.eq.s32 	%p88, %r4, 1;
	@%p88 bra 	$L__BB0_66;
	mul.wide.u32 	%rd64, %r437, 32;
	add.s64 	%rd65, %rd2, %rd64;
	ld.local.v2.f64 	{%fd731, %fd732}, [%rd65];
	ld.local.v2.f64 	{%fd733, %fd734}, [%rd65+16];
	mul.f64 	%fd735, %fd92, %fd733;
	fma.rn.f64 	%fd736, %fd91, %fd732, %fd735;
	fma.rn.f64 	%fd737, %fd93, %fd734, %fd736;
	fma.rn.f64 	%fd738, %fd95, %fd737, %fd731;
	fma.rn.f64 	%fd739, %fd91, %fd738, %fd732;
	mul.f64 	%fd740, %fd96, %fd739;
	fma.rn.f64 	%fd741, %fd92, %fd738, %fd733;
	mul.f64 	%fd742, %fd96, %fd741;
	fma.rn.f64 	%fd743, %fd93, %fd738, %fd734;
	mul.f64 	%fd744, %fd96, %fd743;
	st.local.v2.f64 	[%rd65+16], {%fd742, %fd744};
	fma.rn.f64 	%fd745, %fd94, %fd731, %fd737;
	mul.f64 	%fd746, %fd96, %fd745;
	st.local.v2.f64 	[%rd65], {%fd746, %fd740};
	ld.local.v2.f64 	{%fd747, %fd748}, [%rd65+32];
	ld.local.v2.f64 	{%fd749, %fd750}, [%rd65+48];
	mul.f64 	%fd751, %fd92, %fd749;
	fma.rn.f64 	%fd752, %fd91, %fd748, %fd751;
	fma.rn.f64 	%fd753, %fd93, %fd750, %fd752;
	fma.rn.f64 	%fd754, %fd95, %fd753, %fd747;
	fma.rn.f64 	%fd755, %fd91, %fd754, %fd748;
	mul.f64 	%fd756, %fd96, %fd755;
	fma.rn.f64 	%fd757, %fd92, %fd754, %fd749;
	mul.f64 	%fd758, %fd96, %fd757;
	fma.rn.f64 	%fd759, %fd93, %fd754, %fd750;
	mul.f64 	%fd760, %fd96, %fd759;
	st.local.v2.f64 	[%rd65+48], {%fd758, %fd760};
	fma.rn.f64 	%fd761, %fd94, %fd747, %fd753;
	mul.f64 	%fd762, %fd96, %fd761;
	st.local.v2.f64 	[%rd65+32], {%fd762, %fd756};
	add.s32 	%r437, %r437, 2;
$L__BB0_66:
	and.b32  	%r329, %r164, 1;
	setp.eq.b32 	%p89, %r329, 1;
	not.pred 	%p90, %p89;
	@%p90 bra 	$L__BB0_68;
	mul.wide.u32 	%rd66, %r437, 32;
	add.s64 	%rd67, %rd2, %rd66;
	ld.local.v2.f64 	{%fd763, %fd764}, [%rd67];
	ld.local.v2.f64 	{%fd765, %fd766}, [%rd67+16];
	mul.f64 	%fd767, %fd92, %fd765;
	fma.rn.f64 	%fd768, %fd91, %fd764, %fd767;
	fma.rn.f64 	%fd769, %fd93, %fd766, %fd768;
	fma.rn.f64 	%fd770, %fd95, %fd769, %fd763;
	fma.rn.f64 	%fd771, %fd91, %fd770, %fd764;
	mul.f64 	%fd772, %fd96, %fd771;
	fma.rn.f64 	%fd773, %fd92, %fd770, %fd765;
	mul.f64 	%fd774, %fd96, %fd773;
	fma.rn.f64 	%fd775, %fd93, %fd770, %fd766;
	mul.f64 	%fd776, %fd96, %fd775;
	st.local.v2.f64 	[%rd67+16], {%fd774, %fd776};
	fma.rn.f64 	%fd777, %fd94, %fd763, %fd769;
	mul.f64 	%fd778, %fd96, %fd777;
	st.local.v2.f64 	[%rd67], {%fd778, %fd772};
$L__BB0_68:
	setp.lt.f64 	%p91, %fd2274, 0dC066800000000000;
	selp.f64 	%fd779, 0dC066800000000000, %fd2274, %p91;
	setp.gt.f64 	%p92, %fd779, 0d4065C00000000000;
	selp.f64 	%fd2406, 0d4065C00000000000, %fd779, %p92;
	@%p177 bra 	$L__BB0_172;
	ld.param.f64 	%fd2249, [_Z16integrand_kernelidPdiS_S_m_param_1];
	add.s32 	%r84, %r164, -1;
	setp.gt.s32 	%p93, %r164, 0;
	div.rn.f64 	%fd780, %fd2263, %fd2249;
	mul.f64 	%fd781, %fd780, %fd780;
	mov.f64 	%fd782, 0d3FF0000000000000;
	sub.f64 	%fd783, %fd782, %fd781;
	sqrt.rn.f64 	%fd2386, %fd783;
	@%p93 bra 	$L__BB0_71;
	mov.b32 	%r462, 0;
	bra.uni 	$L__BB0_145;
$L__BB0_71:
	and.b32  	%r85, %r164, 120;
	setp.lt.u32 	%p97, %r84, 7;
	mul.f64 	%fd2387, %fd2386, %fd2386;
	mov.f64 	%fd2304, 0d0000000000000000;
	mov.b32 	%r440, 0;
	mov.f64 	%fd2303, %fd3;
	@%p97 bra 	$L__BB0_74;
	mov.f64 	%fd2304, 0d0000000000000000;
	mov.b32 	%r438, 0;
	mov.f64 	%fd2303, %fd3;
$L__BB0_73:
	.pragma "nounroll";
	mul.wide.u32 	%rd68, %r438, 32;
	add.s64 	%rd69, %rd2, %rd68;
	ld.local.f64 	%fd789, [%rd69+8];
	ld.local.v2.f64 	{%fd790, %fd791}, [%rd69+16];
	mul.f64 	%fd792, %fd790, %fd790;
	fma.rn.f64 	%fd793, %fd789, %fd789, %fd792;
	fma.rn.f64 	%fd794, %fd791, %fd791, %fd793;
	mul.wide.u32 	%rd70, %r438, 8;
	add.s64 	%rd71, %rd1, %rd70;
	ld.global.f64 	%fd795, [%rd71];
	mul.f64 	%fd796, %fd2387, %fd794;
	fma.rn.f64 	%fd797, %fd795, %fd795, %fd796;
	sqrt.rn.f64 	%fd798, %fd797;
	add.f64 	%fd799, %fd2303, %fd798;
	div.rn.f64 	%fd800, %fd794, %fd798;
	add.f64 	%fd801, %fd2304, %fd800;
	ld.local.f64 	%fd802, [%rd69+40];
	ld.local.v2.f64 	{%fd803, %fd804}, [%rd69+48];
	mul.f64 	%fd805, %fd803, %fd803;
	fma.rn.f64 	%fd806, %fd802, %fd802, %fd805;
	fma.rn.f64 	%fd807, %fd804, %fd804, %fd806;
	ld.global.f64 	%fd808, [%rd71+8];
	mul.f64 	%fd809, %fd2387, %fd807;
	fma.rn.f64 	%fd810, %fd808, %fd808, %fd809;
	sqrt.rn.f64 	%fd811, %fd810;
	add.f64 	%fd812, %fd799, %fd811;
	div.rn.f64 	%fd813, %fd807, %fd811;
	add.f64 	%fd814, %fd801, %fd813;
	ld.local.f64 	%fd815, [%rd69+72];
	ld.local.v2.f64 	{%fd816, %fd817}, [%rd69+80];
	mul.f64 	%fd818, %fd816, %fd816;
	fma.rn.f64 	%fd819, %fd815, %fd815, %fd818;
	fma.rn.f64 	%fd820, %fd817, %fd817, %fd819;
	ld.global.f64 	%fd821, [%rd71+16];
	mul.f64 	%fd822, %fd2387, %fd820;
	fma.rn.f64 	%fd823, %fd821, %fd821, %fd822;
	sqrt.rn.f64 	%fd824, %fd823;
	add.f64 	%fd825, %fd812, %fd824;
	div.rn.f64 	%fd826, %fd820, %fd824;
	add.f64 	%fd827, %fd814, %fd826;
	ld.local.f64 	%fd828, [%rd69+104];
	ld.local.v2.f64 	{%fd829, %fd830}, [%rd69+112];
	mul.f64 	%fd831, %fd829, %fd829;
	fma.rn.f64 	%fd832, %fd828, %fd828, %fd831;
	fma.rn.f64 	%fd833, %fd830, %fd830, %fd832;
	ld.global.f64 	%fd834, [%rd71+24];
	mul.f64 	%fd835, %fd2387, %fd833;
	fma.rn.f64 	%fd836, %fd834, %fd834, %fd835;
	sqrt.rn.f64 	%fd837, %fd836;
	add.f64 	%fd838, %fd825, %fd837;
	div.rn.f64 	%fd839, %fd833, %fd837;
	add.f64 	%fd840, %fd827, %fd839;
	ld.local.f64 	%fd841, [%rd69+136];
	ld.local.v2.f64 	{%fd842, %fd843}, [%rd69+144];
	mul.f64 	%fd844, %fd842, %fd842;
	fma.rn.f64 	%fd845, %fd841, %fd841, %fd844;
	fma.rn.f64 	%fd846, %fd843, %fd843, %fd845;
	ld.global.f64 	%fd847, [%rd71+32];
	mul.f64 	%fd848, %fd2387, %fd846;
	fma.rn.f64 	%fd849, %fd847, %fd847, %fd848;
	sqrt.rn.f64 	%fd850, %fd849;
	add.f64 	%fd851, %fd838, %fd850;
	div.rn.f64 	%fd852, %fd846, %fd850;
	add.f64 	%fd853, %fd840, %fd852;
	ld.local.f64 	%fd854, [%rd69+168];
	ld.local.v2.f64 	{%fd855, %fd856}, [%rd69+176];
	mul.f64 	%fd857, %fd855, %fd855;
	fma.rn.f64 	%fd858, %fd854, %fd854, %fd857;
	fma.rn.f64 	%fd859, %fd856, %fd856, %fd858;
	ld.global.f64 	%fd860, [%rd71+40];
	mul.f64 	%fd861, %fd2387, %fd859;
	fma.rn.f64 	%fd862, %fd860, %fd860, %fd861;
	sqrt.rn.f64 	%fd863, %fd862;
	add.f64 	%fd864, %fd851, %fd863;
	div.rn.f64 	%fd865, %fd859, %fd863;
	add.f64 	%fd866, %fd853, %fd865;
	ld.local.f64 	%fd867, [%rd69+200];
	ld.local.v2.f64 	{%fd868, %fd869}, [%rd69+208];
	mul.f64 	%fd870, %fd868, %fd868;
	fma.rn.f64 	%fd871, %fd867, %fd867, %fd870;
	fma.rn.f64 	%fd872, %fd869, %fd869, %fd871;
	ld.global.f64 	%fd873, [%rd71+48];
	mul.f64 	%fd874, %fd2387, %fd872;
	fma.rn.f64 	%fd875, %fd873, %fd873, %fd874;
	sqrt.rn.f64 	%fd876, %fd875;
	add.f64 	%fd877, %fd864, %fd876;
	div.rn.f64 	%fd878, %fd872, %fd876;
	add.f64 	%fd879, %fd866, %fd878;
	ld.local.f64 	%fd880, [%rd69+232];
	ld.local.v2.f64 	{%fd881, %fd882}, [%rd69+240];
	mul.f64 	%fd883, %fd881, %fd881;
	fma.rn.f64 	%fd884, %fd880, %fd880, %fd883;
	fma.rn.f64 	%fd885, %fd882, %fd882, %fd884;
	ld.global.f64 	%fd886, [%rd71+56];
	mul.f64 	%fd887, %fd2387, %fd885;
	fma.rn.f64 	%fd888, %fd886, %fd886, %fd887;
	sqrt.rn.f64 	%fd889, %fd888;
	add.f64 	%fd2303, %fd877, %fd889;
	div.rn.f64 	%fd890, %fd885, %fd889;
	add.f64 	%fd2304, %fd879, %fd890;
	add.s32 	%r438, %r438, 8;
	setp.ne.s32 	%p98, %r438, %r85;
	mov.u32 	%r440, %r85;
	@%p98 bra 	$L__BB0_73;
$L__BB0_74:
	and.b32  	%r89, %r164, 1;
	add.s32 	%r90, %r4, -1;
	setp.eq.s32 	%p99, %r3, 0;
	@%p99 bra 	$L__BB0_82;
	add.s32 	%r333, %r3, -1;
	setp.lt.u32 	%p100, %r333, 3;
	@%p100 bra 	$L__BB0_77;
	mul.wide.u32 	%rd72, %r440, 32;
	add.s64 	%rd73, %rd2, %rd72;
	ld.local.f64 	%fd892, [%rd73+8];
	ld.local.v2.f64 	{%fd893, %fd894}, [%rd73+16];
	mul.f64 	%fd895, %fd893, %fd893;
	fma.rn.f64 	%fd896, %fd892, %fd892, %fd895;
	fma.rn.f64 	%fd897, %fd894, %fd894, %fd896;
	mul.wide.u32 	%rd74, %r440, 8;
	add.s64 	%rd75, %rd1, %rd74;
	ld.global.f64 	%fd898, [%rd75];
	mul.f64 	%fd899, %fd2387, %fd897;
	fma.rn.f64 	%fd900, %fd898, %fd898, %fd899;
	sqrt.rn.f64 	%fd901, %fd900;
	add.f64 	%fd902, %fd2303, %fd901;
	div.rn.f64 	%fd903, %fd897, %fd901;
	add.f64 	%fd904, %fd2304, %fd903;
	ld.local.f64 	%fd905, [%rd73+40];
	ld.local.v2.f64 	{%fd906, %fd907}, [%rd73+48];
	mul.f64 	%fd908, %fd906, %fd906;
	fma.rn.f64 	%fd909, %fd905, %fd905, %fd908;
	fma.rn.f64 	%fd910, %fd907, %fd907, %fd909;
	ld.global.f64 	%fd911, [%rd75+8];
	mul.f64 	%fd912, %fd2387, %fd910;
	fma.rn.f64 	%fd913, %fd911, %fd911, %fd912;
	sqrt.rn.f64 	%fd914, %fd913;
	add.f64 	%fd915, %fd902, %fd914;
	div.rn.f64 	%fd916, %fd910, %fd914;
	add.f64 	%fd917, %fd904, %fd916;
	ld.local.f64 	%fd918, [%rd73+72];
	ld.local.v2.f64 	{%fd919, %fd920}, [%rd73+80];
	mul.f64 	%fd921, %fd919, %fd919;
	fma.rn.f64 	%fd922, %fd918, %fd918, %fd921;
	fma.rn.f64 	%fd923, %fd920, %fd920, %fd922;
	ld.global.f64 	%fd924, [%rd75+16];
	mul.f64 	%fd925, %fd2387, %fd923;
	fma.rn.f64 	%fd926, %fd924, %fd924, %fd925;
	sqrt.rn.f64 	%fd927, %fd926;
	add.f64 	%fd928, %fd915, %fd927;
	div.rn.f64 	%fd929, %fd923, %fd927;
	add.f64 	%fd930, %fd917, %fd929;
	ld.local.f64 	%fd931, [%rd73+104];
	ld.local.v2.f64 	{%fd932, %fd933}, [%rd73+112];
	mul.f64 	%fd934, %fd932, %fd932;
	fma.rn.f64 	%fd935, %fd931, %fd931, %fd934;
	fma.rn.f64 	%fd936, %fd933, %fd933, %fd935;
	ld.global.f64 	%fd937, [%rd75+24];
	mul.f64 	%fd938, %fd2387, %fd936;
	fma.rn.f64 	%fd939, %fd937, %fd937, %fd938;
	sqrt.rn.f64 	%fd940, %fd939;
	add.f64 	%fd2303, %fd928, %fd940;
	div.rn.f64 	%fd941, %fd936, %fd940;
	add.f64 	%fd2304, %fd930, %fd941;
	add.s32 	%r440, %r440, 4;
$L__BB0_77:
	setp.eq.s32 	%p101, %r4, 0;
	@%p101 bra 	$L__BB0_82;
	setp.eq.s32 	%p102, %r90, 0;
	@%p102 bra 	$L__BB0_80;
	mul.wide.u32 	%rd76, %r440, 32;
	add.s64 	%rd77, %rd2, %rd76;
	ld.local.f64 	%fd943, [%rd77+8];
	ld.local.v2.f64 	{%fd944, %fd945}, [%rd77+16];
	mul.f64 	%fd946, %fd944, %fd944;
	fma.rn.f64 	%fd947, %fd943, %fd943, %fd946;
	fma.rn.f64 	%fd948, %fd945, %fd945, %fd947;
	mul.wide.u32 	%rd78, %r440, 8;
	add.s64 	%rd79, %rd1, %rd78;
	ld.global.f64 	%fd949, [%rd79];
	mul.f64 	%fd950, %fd2387, %fd948;
	fma.rn.f64 	%fd951, %fd949, %fd949, %fd950;
	sqrt.rn.f64 	%fd952, %fd951;
	add.f64 	%fd953, %fd2303, %fd952;
	div.rn.f64 	%fd954, %fd948, %fd952;
	add.f64 	%fd955, %fd2304, %fd954;
	ld.local.f64 	%fd956, [%rd77+40];
	ld.local.v2.f64 	{%fd957, %fd958}, [%rd77+48];
	mul.f64 	%fd959, %fd957, %fd957;
	fma.rn.f64 	%fd960, %fd956, %fd956, %fd959;
	fma.rn.f64 	%fd961, %fd958, %fd958, %fd960;
	ld.global.f64 	%fd962, [%rd79+8];
	mul.f64 	%fd963, %fd2387, %fd961;
	fma.rn.f64 	%fd964, %fd962, %fd962, %fd963;
	sqrt.rn.f64 	%fd965, %fd964;
	add.f64 	%fd2303, %fd953, %fd965;
	div.rn.f64 	%fd966, %fd961, %fd965;
	add.f64 	%fd2304, %fd955, %fd966;
	add.s32 	%r440, %r440, 2;
$L__BB0_80:
	setp.eq.s32 	%p103, %r89, 0;
	@%p103 bra 	$L__BB0_82;
	mul.wide.u32 	%rd80, %r440, 32;
	add.s64 	%rd81, %rd2, %rd80;
	ld.local.f64 	%fd967, [%rd81+8];
	ld.local.v2.f64 	{%fd968, %fd969}, [%rd81+16];
	mul.f64 	%fd970, %fd968, %fd968;
	fma.rn.f64 	%fd971, %fd967, %fd967, %fd970;
	fma.rn.f64 	%fd972, %fd969, %fd969, %fd971;
	mul.wide.u32 	%rd82, %r440, 8;
	add.s64 	%rd83, %rd1, %rd82;
	ld.global.f64 	%fd973, [%rd83];
	mul.f64 	%fd974, %fd2387, %fd972;
	fma.rn.f64 	%fd975, %fd973, %fd973, %fd974;
	sqrt.rn.f64 	%fd976, %fd975;
	add.f64 	%fd2303, %fd2303, %fd976;
	div.rn.f64 	%fd977, %fd972, %fd976;
	add.f64 	%fd2304, %fd2304, %fd977;
$L__BB0_82:
	abs.f64 	%fd978, %fd2303;
	setp.le.f64 	%p104, %fd978, %fd2;
	@%p104 bra 	$L__BB0_147;
	setp.lt.u32 	%p105, %r84, 7;
	mul.f64 	%fd981, %fd2386, %fd2304;
	div.rn.f64 	%fd982, %fd2303, %fd981;
	sub.f64 	%fd2386, %fd2386, %fd982;
	mul.f64 	%fd2387, %fd2386, %fd2386;
	mov.f64 	%fd2320, 0d0000000000000000;
	mov.b32 	%r444, 0;
	mov.f64 	%fd2319, %fd3;
	@%p105 bra 	$L__BB0_86;
	mov.f64 	%fd2320, 0d0000000000000000;
	mov.b32 	%r442, 0;
	mov.f64 	%fd2319, %fd3;
$L__BB0_85:
	.pragma "nounroll";
	mul.wide.u32 	%rd84, %r442, 32;
	add.s64 	%rd85, %rd2, %rd84;
	ld.local.f64 	%fd984, [%rd85+8];
	ld.local.v2.f64 	{%fd985, %fd986}, [%rd85+16];
	mul.f64 	%fd987, %fd985, %fd985;
	fma.rn.f64 	%fd988, %fd984, %fd984, %fd987;
	fma.rn.f64 	%fd989, %fd986, %fd986, %fd988;
	mul.wide.u32 	%rd86, %r442, 8;
	add.s64 	%rd87, %rd1, %rd86;
	ld.global.f64 	%fd990, [%rd87];
	mul.f64 	%fd991, %fd2387, %fd989;
	fma.rn.f64 	%fd992, %fd990, %fd990, %fd991;
	sqrt.rn.f64 	%fd993, %fd992;
	add.f64 	%fd994, %fd2319, %fd993;
	div.rn.f64 	%fd995, %fd989, %fd993;
	add.f64 	%fd996, %fd2320, %fd995;
	ld.local.f64 	%fd997, [%rd85+40];
	ld.local.v2.f64 	{%fd998, %fd999}, [%rd85+48];
	mul.f64 	%fd1000, %fd998, %fd998;
	fma.rn.f64 	%fd1001, %fd997, %fd997, %fd1000;
	fma.rn.f64 	%fd1002, %fd999, %fd999, %fd1001;
	ld.global.f64 	%fd1003, [%rd87+8];
	mul.f64 	%fd1004, %fd2387, %fd1002;
	fma.rn.f64 	%fd1005, %fd1003, %fd1003, %fd1004;
	sqrt.rn.f64 	%fd1006, %fd1005;
	add.f64 	%fd1007, %fd994, %fd1006;
	div.rn.f64 	%fd1008, %fd1002, %fd1006;
	add.f64 	%fd1009, %fd996, %fd1008;
	ld.local.f64 	%fd1010, [%rd85+72];
	ld.local.v2.f64 	{%fd1011, %fd1012}, [%rd85+80];
	mul.f64 	%fd1013, %fd1011, %fd1011;
	fma.rn.f64 	%fd1014, %fd1010, %fd1010, %fd1013;
	fma.rn.f64 	%fd1015, %fd1012, %fd1012, %fd1014;
	ld.global.f64 	%fd1016, [%rd87+16];
	mul.f64 	%fd1017, %fd2387, %fd1015;
	fma.rn.f64 	%fd1018, %fd1016, %fd1016, %fd1017;
	sqrt.rn.f64 	%fd1019, %fd1018;
	add.f64 	%fd1020, %fd1007, %fd1019;
	div.rn.f64 	%fd1021, %fd1015, %fd1019;
	add.f64 	%fd1022, %fd1009, %fd1021;
	ld.local.f64 	%fd1023, [%rd85+104];
	ld.local.v2.f64 	{%fd1024, %fd1025}, [%rd85+112];
	mul.f64 	%fd1026, %fd1024, %fd1024;
	fma.rn.f64 	%fd1027, %fd1023, %fd1023, %fd1026;
	fma.rn.f64 	%fd1028, %fd1025, %fd1025, %fd1027;
	ld.global.f64 	%fd1029, [%rd87+24];
	mul.f64 	%fd1030, %fd2387, %fd1028;
	fma.rn.f64 	%fd1031, %fd1029, %fd1029, %fd1030;
	sqrt.rn.f64 	%fd1032, %fd1031;
	add.f64 	%fd1033, %fd1020, %fd1032;
	div.rn.f64 	%fd1034, %fd1028, %fd1032;
	add.f64 	%fd1035, %fd1022, %fd1034;
	ld.local.f64 	%fd1036, [%rd85+136];
	ld.local.v2.f64 	{%fd1037, %fd1038}, [%rd85+144];
	mul.f64 	%fd1039, %fd1037, %fd1037;
	fma.rn.f64 	%fd1040, %fd1036, %fd1036, %fd1039;
	fma.rn.f64 	%fd1041, %fd1038, %fd1038, %fd1040;
	ld.global.f64 	%fd1042, [%rd87+32];
	mul.f64 	%fd1043, %fd2387, %fd1041;
	fma.rn.f64 	%fd1044, %fd1042, %fd1042, %fd1043;
	sqrt.rn.f64 	%fd1045, %fd1044;
	add.f64 	%fd1046, %fd1033, %fd1045;
	div.rn.f64 	%fd1047, %fd1041, %fd1045;
	add.f64 	%fd1048, %fd1035, %fd1047;
	ld.local.f64 	%fd1049, [%rd85+168];
	ld.local.v2.f64 	{%fd1050, %fd1051}, [%rd85+176];
	mul.f64 	%fd1052, %fd1050, %fd1050;
	fma.rn.f64 	%fd1053, %fd1049, %fd1049, %fd1052;
	fma.rn.f64 	%fd1054, %fd1051, %fd1051, %fd1053;
	ld.global.f64 	%fd1055, [%rd87+40];
	mul.f64 	%fd1056, %fd2387, %fd1054;
	fma.rn.f64 	%fd1057, %fd1055, %fd1055, %fd1056;
	sqrt.rn.f64 	%fd1058, %fd1057;
	add.f64 	%fd1059, %fd1046, %fd1058;
	div.rn.f64 	%fd1060, %fd1054, %fd1058;
	add.f64 	%fd1061, %fd1048, %fd1060;
	ld.local.f64 	%fd1062, [%rd85+200];
	ld.local.v2.f64 	{%fd1063, %fd1064}, [%rd85+208];
	mul.f64 	%fd1065, %fd1063, %fd1063;
	fma.rn.f64 	%fd1066, %fd1062, %fd1062, %fd1065;
	fma.rn.f64 	%fd1067, %fd1064, %fd1064, %fd1066;
	ld.global.f64 	%fd1068, [%rd87+48];
	mul.f64 	%fd1069, %fd2387, %fd1067;
	fma.rn.f64 	%fd1070, %fd1068, %fd1068, %fd1069;
	sqrt.rn.f64 	%fd1071, %fd1070;
	add.f64 	%fd1072, %fd1059, %fd1071;
	div.rn.f64 	%fd1073, %fd1067, %fd1071;
	add.f64 	%fd1074, %fd1061, %fd1073;
	ld.local.f64 	%fd1075, [%rd85+232];
	ld.local.v2.f64 	{%fd1076, %fd1077}, [%rd85+240];
	mul.f64 	%fd1078, %fd1076, %fd1076;
	fma.rn.f64 	%fd1079, %fd1075, %fd1075, %fd1078;
	fma.rn.f64 	%fd1080, %fd1077, %fd1077, %fd1079;
	ld.global.f64 	%fd1081, [%rd87+56];
	mul.f64 	%fd1082, %fd2387, %fd1080;
	fma.rn.f64 	%fd1083, %fd1081, %fd1081, %fd1082;
	sqrt.rn.f64 	%fd1084, %fd1083;
	add.f64 	%fd2319, %fd1072, %fd1084;
	div.rn.f64 	%fd1085, %fd1080, %fd1084;
	add.f64 	%fd2320, %fd1074, %fd1085;
	add.s32 	%r442, %r442, 8;
	setp.ne.s32 	%p106, %r442, %r85;
	mov.u32 	%r444, %r85;
	@%p106 bra 	$L__BB0_85;
$L__BB0_86:
	setp.eq.s32 	%p107, %r3, 0;
	@%p107 bra 	$L__BB0_94;
	add.s32 	%r336, %r3, -1;
	setp.lt.u32 	%p108, %r336, 3;
	@%p108 bra 	$L__BB0_89;
	mul.wide.u32 	%rd88, %r444, 32;
	add.s64 	%rd89, %rd2, %rd88;
	ld.local.f64 	%fd1087, [%rd89+8];
	ld.local.v2.f64 	{%fd1088, %fd1089}, [%rd89+16];
	mul.f64 	%fd1090, %fd1088, %fd1088;
	fma.rn.f64 	%fd1091, %fd1087, %fd1087, %fd1090;
	fma.rn.f64 	%fd1092, %fd1089, %fd1089, %fd1091;
	mul.wide.u32 	%rd90, %r444, 8;
	add.s64 	%rd91, %rd1, %rd90;
	ld.global.f64 	%fd1093, [%rd91];
	mul.f64 	%fd1094, %fd2387, %fd1092;
	fma.rn.f64 	%fd1095, %fd1093, %fd1093, %fd1094;
	sqrt.rn.f64 	%fd1096, %fd1095;
	add.f64 	%fd1097, %fd2319, %fd1096;
	div.rn.f64 	%fd1098, %fd1092, %fd1096;
	add.f64 	%fd1099, %fd2320, %fd1098;
	ld.local.f64 	%fd1100, [%rd89+40];
	ld.local.v2.f64 	{%fd1101, %fd1102}, [%rd89+48];
	mul.f64 	%fd1103, %fd1101, %fd1101;
	fma.rn.f64 	%fd1104, %fd1100, %fd1100, %fd1103;
	fma.rn.f64 	%fd1105, %fd1102, %fd1102, %fd1104;
	ld.global.f64 	%fd1106, [%rd91+8];
	mul.f64 	%fd1107, %fd2387, %fd1105;
	fma.rn.f64 	%fd1108, %fd1106, %fd1106, %fd1107;
	sqrt.rn.f64 	%fd1109, %fd1108;
	add.f64 	%fd1110, %fd1097, %fd1109;
	div.rn.f64 	%fd1111, %fd1105, %fd1109;
	add.f64 	%fd1112, %fd1099, %fd1111;
	ld.local.f64 	%fd1113, [%rd89+72];
	ld.local.v2.f64 	{%fd1114, %fd1115}, [%rd89+80];
	mul.f64 	%fd1116, %fd1114, %fd1114;
	fma.rn.f64 	%fd1117, %fd1113, %fd1113, %fd1116;
	fma.rn.f64 	%fd1118, %fd1115, %fd1115, %fd1117;
	ld.global.f64 	%fd1119, [%rd91+16];
	mul.f64 	%fd1120, %fd2387, %fd1118;
	fma.rn.f64 	%fd1121, %fd1119, %fd1119, %fd1120;
	sqrt.rn.f64 	%fd1122, %fd1121;
	add.f64 	%fd1123, %fd1110, %fd1122;
	div.rn.f64 	%fd1124, %fd1118, %fd1122;
	add.f64 	%fd1125, %fd1112, %fd1124;
	ld.local.f64 	%fd1126, [%rd89+104];
	ld.local.v2.f64 	{%fd1127, %fd1128}, [%rd89+112];
	mul.f64 	%fd1129, %fd1127, %fd1127;
	fma.rn.f64 	%fd1130, %fd1126, %fd1126, %fd1129;
	fma.rn.f64 	%fd1131, %fd1128, %fd1128, %fd1130;
	ld.global.f64 	%fd1132, [%rd91+24];
	mul.f64 	%fd1133, %fd2387, %fd1131;
	fma.rn.f64 	%fd1134, %fd1132, %fd1132, %fd1133;
	sqrt.rn.f64 	%fd1135, %fd1134;
	add.f64 	%fd2319, %fd1123, %fd1135;
	div.rn.f64 	%fd1136, %fd1131, %fd1135;
	add.f64 	%fd2320, %fd1125, %fd1136;
	add.s32 	%r444, %r444, 4;
$L__BB0_89:
	setp.eq.s32 	%p109, %r4, 0;
	@%p109 bra 	$L__BB0_94;
	setp.eq.s32 	%p110, %r90, 0;
	@%p110 bra 	$L__BB0_92;
	mul.wide.u32 	%rd92, %r444, 32;
	add.s64 	%rd93, %rd2, %rd92;
	ld.local.f64 	%fd1138, [%rd93+8];
	ld.local.v2.f64 	{%fd1139, %fd1140}, [%rd93+16];
	mul.f64 	%fd1141, %fd1139, %fd1139;
	fma.rn.f64 	%fd1142, %fd1138, %fd1138, %fd1141;
	fma.rn.f64 	%fd1143, %fd1140, %fd1140, %fd1142;
	mul.wide.u32 	%rd94, %r444, 8;
	add.s64 	%rd95, %rd1, %rd94;
	ld.global.f64 	%fd1144, [%rd95];
	mul.f64 	%fd1145, %fd2387, %fd1143;
	fma.rn.f64 	%fd1146, %fd1144, %fd1144, %fd1145;
	sqrt.rn.f64 	%fd1147, %fd1146;
	add.f64 	%fd1148, %fd2319, %fd1147;
	div.rn.f64 	%fd1149, %fd1143, %fd1147;
	add.f64 	%fd1150, %fd2320, %fd1149;
	ld.local.f64 	%fd1151, [%rd93+40];
	ld.local.v2.f64 	{%fd1152, %fd1153}, [%rd93+48];
	mul.f64 	%fd1154, %fd1152, %fd1152;
	fma.rn.f64 	%fd1155, %fd1151, %fd1151, %fd1154;
	fma.rn.f64 	%fd1156, %fd1153, %fd1153, %fd1155;
	ld.global.f64 	%fd1157, [%rd95+8];
	mul.f64 	%fd1158, %fd2387, %fd1156;
	fma.rn.f64 	%fd1159, %fd1157, %fd1157, %fd1158;
	sqrt.rn.f64 	%fd1160, %fd1159;
	add.f64 	%fd2319, %fd1148, %fd1160;
	div.rn.f64 	%fd1161, %fd1156, %fd1160;
	add.f64 	%fd2320, %fd1150, %fd1161;
	add.s32 	%r444, %r444, 2;
$L__BB0_92:
	setp.eq.s32 	%p111, %r89, 0;
	@%p111 bra 	$L__BB0_94;
	mul.wide.u32 	%rd96, %r444, 32;
	add.s64 	%rd97, %rd2, %rd96;
	ld.local.f64 	%fd1162, [%rd97+8];
	ld.local.v2.f64 	{%fd1163, %fd1164}, [%rd97+16];
	mul.f64 	%fd1165, %fd1163, %fd1163;
	fma.rn.f64 	%fd1166, %fd1162, %fd1162, %fd1165;
	fma.rn.f64 	%fd1167, %fd1164, %fd1164, %fd1166;
	mul.wide.u32 	%rd98, %r444, 8;
	add.s64 	%rd99, %rd1, %rd98;
	ld.global.f64 	%fd1168, [%rd99];
	mul.f64 	%fd1169, %fd2387, %fd1167;
	fma.rn.f64 	%fd1170, %fd1168, %fd1168, %fd1169;
	sqrt.rn.f64 	%fd1171, %fd1170;
	add.f64 	%fd2319, %fd2319, %fd1171;
	div.rn.f64 	%fd1172, %fd1167, %fd1171;
	add.f64 	%fd2320, %fd2320, %fd1172;
$L__BB0_94:
	abs.f64 	%fd1173, %fd2319;
	setp.le.f64 	%p112, %fd1173, %fd2;
	@%p112 bra 	$L__BB0_147;
	setp.lt.u32 	%p113, %r84, 7;
	mul.f64 	%fd1176, %fd2386, %fd2320;
	div.rn.f64 	%fd1177, %fd2319, %fd1176;
	sub.f64 	%fd2386, %fd2386, %fd1177;
	mul.f64 	%fd2387, %fd2386, %fd2386;
	mov.f64 	%fd2336, 0d0000000000000000;
	mov.b32 	%r448, 0;
	mov.f64 	%fd2335, %fd3;
	@%p113 bra 	$L__BB0_98;
	mov.f64 	%fd2336, 0d0000000000000000;
	mov.b32 	%r446, 0;
	mov.f64 	%fd2335, %fd3;
$L__BB0_97:
	.pragma "nounroll";
	mul.wide.u32 	%rd100, %r446, 32;
	add.s64 	%rd101, %rd2, %rd100;
	ld.local.f64 	%fd1179, [%rd101+8];
	ld.local.v2.f64 	{%fd1180, %fd1181}, [%rd101+16];
	mul.f64 	%fd1182, %fd1180, %fd1180;
	fma.rn.f64 	%fd1183, %fd1179, %fd1179, %fd1182;
	fma.rn.f64 	%fd1184, %fd1181, %fd1181, %fd1183;
	mul.wide.u32 	%rd102, %r446, 8;
	add.s64 	%rd103, %rd1, %rd102;
	ld.global.f64 	%fd1185, [%rd103];
	mul.f64 	%fd1186, %fd2387, %fd1184;
	fma.rn.f64 	%fd1187, %fd1185, %fd1185, %fd1186;
	sqrt.rn.f64 	%fd1188, %fd1187;
	add.f64 	%fd1189, %fd2335, %fd1188;
	div.rn.f64 	%fd1190, %fd1184, %fd1188;
	add.f64 	%fd1191, %fd2336, %fd1190;
	ld.local.f64 	%fd1192, [%rd101+40];
	ld.local.v2.f64 	{%fd1193, %fd1194}, [%rd101+48];
	mul.f64 	%fd1195, %fd1193, %fd1193;
	fma.rn.f64 	%fd1196, %fd1192, %fd1192, %fd1195;
	fma.rn.f64 	%fd1197, %fd1194, %fd1194, %fd1196;
	ld.global.f64 	%fd1198, [%rd103+8];
	mul.f64 	%fd1199, %fd2387, %fd1197;
	fma.rn.f64 	%fd1200, %fd1198, %fd1198, %fd1199;
	sqrt.rn.f64 	%fd1201, %fd1200;
	add.f64 	%fd1202, %fd1189, %fd1201;
	div.rn.f64 	%fd1203, %fd1197, %fd1201;
	add.f64 	%fd1204, %fd1191, %fd1203;
	ld.local.f64 	%fd1205, [%rd101+72];
	ld.local.v2.f64 	{%fd1206, %fd1207}, [%rd101+80];
	mul.f64 	%fd1208, %fd1206, %fd1206;
	fma.rn.f64 	%fd1209, %fd1205, %fd1205, %fd1208;
	fma.rn.f64 	%fd1210, %fd1207, %fd1207, %fd1209;
	ld.global.f64 	%fd1211, [%rd103+16];
	mul.f64 	%fd1212, %fd2387, %fd1210;
	fma.rn.f64 	%fd1213, %fd1211, %fd1211, %fd1212;
	sqrt.rn.f64 	%fd1214, %fd1213;
	add.f64 	%fd1215, %fd1202, %fd1214;
	div.rn.f64 	%fd1216, %fd1210, %fd1214;
	add.f64 	%fd1217, %fd1204, %fd1216;
	ld.local.f64 	%fd1218, [%rd101+104];
	ld.local.v2.f64 	{%fd1219, %fd1220}, [%rd101+112];
	mul.f64 	%fd1221, %fd1219, %fd1219;
	fma.rn.f64 	%fd1222, %fd1218, %fd1218, %fd1221;
	fma.rn.f64 	%fd1223, %fd1220, %fd1220, %fd1222;
	ld.global.f64 	%fd1224, [%rd103+24];
	mul.f64 	%fd1225, %fd2387, %fd1223;
	fma.rn.f64 	%fd1226, %fd1224, %fd1224, %fd1225;
	sqrt.rn.f64 	%fd1227, %fd1226;
	add.f64 	%fd1228, %fd1215, %fd1227;
	div.rn.f64 	%fd1229, %fd1223, %fd1227;
	add.f64 	%fd1230, %fd1217, %fd1229;
	ld.local.f64 	%fd1231, [%rd101+136];
	ld.local.v2.f64 	{%fd1232, %fd1233}, [%rd101+144];
	mul.f64 	%fd1234, %fd1232, %fd1232;
	fma.rn.f64 	%fd1235, %fd1231, %fd1231, %fd1234;
	fma.rn.f64 	%fd1236, %fd1233, %fd1233, %fd1235;
	ld.global.f64 	%fd1237, [%rd103+32];
	mul.f64 	%fd1238, %fd2387, %fd1236;
	fma.rn.f64 	%fd1239, %fd1237, %fd1237, %fd1238;
	sqrt.rn.f64 	%fd1240, %fd1239;
	add.f64 	%fd1241, %fd1228, %fd1240;
	div.rn.f64 	%fd1242, %fd1236, %fd1240;
	add.f64 	%fd1243, %fd1230, %fd1242;
	ld.local.f64 	%fd1244, [%rd101+168];
	ld.local.v2.f64 	{%fd1245, %fd1246}, [%rd101+176];
	mul.f64 	%fd1247, %fd1245, %fd1245;
	fma.rn.f64 	%fd1248, %fd1244, %fd1244, %fd1247;
	fma.rn.f64 	%fd1249, %fd1246, %fd1246, %fd1248;
	ld.global.f64 	%fd1250, [%rd103+40];
	mul.f64 	%fd1251, %fd2387, %fd1249;
	fma.rn.f64 	%fd1252, %fd1250, %fd1250, %fd1251;
	sqrt.rn.f64 	%fd1253, %fd1252;
	add.f64 	%fd1254, %fd1241, %fd1253;
	div.rn.f64 	%fd1255, %fd1249, %fd1253;
	add.f64 	%fd1256, %fd1243, %fd1255;
	ld.local.f64 	%fd1257, [%rd101+200];
	ld.local.v2.f64 	{%fd1258, %fd1259}, [%rd101+208];
	mul.f64 	%fd1260, %fd1258, %fd1258;
	fma.rn.f64 	%fd1261, %fd1257, %fd1257, %fd1260;
	fma.rn.f64 	%fd1262, %fd1259, %fd1259, %fd1261;
	ld.global.f64 	%fd1263, [%rd103+48];
	mul.f64 	%fd1264, %fd2387, %fd1262;
	fma.rn.f64 	%fd1265, %fd1263, %fd1263, %fd1264;
	sqrt.rn.f64 	%fd1266, %fd1265;
	add.f64 	%fd1267, %fd1254, %fd1266;
	div.rn.f64 	%fd1268, %fd1262, %fd1266;
	add.f64 	%fd1269, %fd1256, %fd1268;
	ld.local.f64 	%fd1270, [%rd101+232];
	ld.local.v2.f64 	{%fd1271, %fd1272}, [%rd101+240];
	mul.f64 	%fd1273, %fd1271, %fd1271;
	fma.rn.f64 	%fd1274, %fd1270, %fd1270, %fd1273;
	fma.rn.f64 	%fd1275, %fd1272, %fd1272, %fd1274;
	ld.global.f64 	%fd1276, [%rd103+56];
	mul.f64 	%fd1277, %fd2387, %fd1275;
	fma.rn.f64 	%fd1278, %fd1276, %fd1276, %fd1277;
	sqrt.rn.f64 	%fd1279, %fd1278;
	add.f64 	%fd2335, %fd1267, %fd1279;
	div.rn.f64 	%fd1280, %fd1275, %fd1279;
	add.f64 	%fd2336, %fd1269, %fd1280;
	add.s32 	%r446, %r446, 8;
	setp.ne.s32 	%p114, %r446, %r85;
	mov.u32 	%r448, %r85;
	@%p114 bra 	$L__BB0_97;
$L__BB0_98:
	setp.eq.s32 	%p115, %r3, 0;
	@%p115 bra 	$L__BB0_106;
	add.s32 	%r339, %r3, -1;
	setp.lt.u32 	%p116, %r339, 3;
	@%p116 bra 	$L__BB0_101;
	mul.wide.u32 	%rd104, %r448, 32;
	add.s64 	%rd105, %rd2, %rd104;
	ld.local.f64 	%fd1282, [%rd105+8];
	ld.local.v2.f64 	{%fd1283, %fd1284}, [%rd105+16];
	mul.f64 	%fd1285, %fd1283, %fd1283;
	fma.rn.f64 	%fd1286, %fd1282, %fd1282, %fd1285;
	fma.rn.f64 	%fd1287, %fd1284, %fd1284, %fd1286;
	mul.wide.u32 	%rd106, %r448, 8;
	add.s64 	%rd107, %rd1, %rd106;
	ld.global.f64 	%fd1288, [%rd107];
	mul.f64 	%fd1289, %fd2387, %fd1287;
	fma.rn.f64 	%fd1290, %fd1288, %fd1288, %fd1289;
	sqrt.rn.f64 	%fd1291, %fd1290;
	add.f64 	%fd1292, %fd2335, %fd1291;
	div.rn.f64 	%fd1293, %fd1287, %fd1291;
	add.f64 	%fd1294, %fd2336, %fd1293;
	ld.local.f64 	%fd1295, [%rd105+40];
	ld.local.v2.f64 	{%fd1296, %fd1297}, [%rd105+48];
	mul.f64 	%fd1298, %fd1296, %fd1296;
	fma.rn.f64 	%fd1299, %fd1295, %fd1295, %fd1298;
	fma.rn.f64 	%fd1300, %fd1297, %fd1297, %fd1299;
	ld.global.f64 	%fd1301, [%rd107+8];
	mul.f64 	%fd1302, %fd2387, %fd1300;
	fma.rn.f64 	%fd1303, %fd1301, %fd1301, %fd1302;
	sqrt.rn.f64 	%fd1304, %fd1303;
	add.f64 	%fd1305, %fd1292, %fd1304;
	div.rn.f64 	%fd1306, %fd1300, %fd1304;
	add.f64 	%fd1307, %fd1294, %fd1306;
	ld.local.f64 	%fd1308, [%rd105+72];
	ld.local.v2.f64 	{%fd1309, %fd1310}, [%rd105+80];
	mul.f64 	%fd1311, %fd1309, %fd1309;
	fma.rn.f64 	%fd1312, %fd1308, %fd1308, %fd1311;
	fma.rn.f64 	%fd1313, %fd1310, %fd1310, %fd1312;
	ld.global.f64 	%fd1314, [%rd107+16];
	mul.f64 	%fd1315, %fd2387, %fd1313;
	fma.rn.f64 	%fd1316, %fd1314, %fd1314, %fd1315;
	sqrt.rn.f64 	%fd1317, %fd1316;
	add.f64 	%fd1318, %fd1305, %fd1317;
	div.rn.f64 	%fd1319, %fd1313, %fd1317;
	add.f64 	%fd1320, %fd1307, %fd1319;
	ld.local.f64 	%fd1321, [%rd105+104];
	ld.local.v2.f64 	{%fd1322, %fd1323}, [%rd105+112];
	mul.f64 	%fd1324, %fd1322, %fd1322;
	fma.rn.f64 	%fd1325, %fd1321, %fd1321, %fd1324;
	fma.rn.f64 	%fd1326, %fd1323, %fd1323, %fd1325;
	ld.global.f64 	%fd1327, [%rd107+24];
	mul.f64 	%fd1328, %fd2387, %fd1326;
	fma.rn.f64 	%fd1329, %fd1327, %fd1327, %fd1328;
	sqrt.rn.f64 	%fd1330, %fd1329;
	add.f64 	%fd2335, %fd1318, %fd1330;
	div.rn.f64 	%fd1331, %fd1326, %fd1330;
	add.f64 	%fd2336, %fd1320, %fd1331;
	add.s32 	%r448, %r448, 4;
$L__BB0_101:
	setp.eq.s32 	%p117, %r4, 0;
	@%p117 bra 	$L__BB0_106;
	setp.eq.s32 	%p118, %r90, 0;
	@%p118 bra 	$L__BB0_104;
	mul.wide.u32 	%rd108, %r448, 32;
	add.s64 	%rd109, %rd2, %rd108;
	ld.local.f64 	%fd1333, [%rd109+8];
	ld.local.v2.f64 	{%fd1334, %fd1335}, [%rd109+16];
	mul.f64 	%fd1336, %fd1334, %fd1334;
	fma.rn.f64 	%fd1337, %fd1333, %fd1333, %fd1336;
	fma.rn.f64 	%fd1338, %fd1335, %fd1335, %fd1337;
	mul.wide.u32 	%rd110, %r448, 8;
	add.s64 	%rd111, %rd1, %rd110;
	ld.global.f64 	%fd1339, [%rd111];
	mul.f64 	%fd1340, %fd2387, %fd1338;
	fma.rn.f64 	%fd1341, %fd1339, %fd1339, %fd1340;
	sqrt.rn.f64 	%fd1342, %fd1341;
	add.f64 	%fd1343, %fd2335, %fd1342;
	div.rn.f64 	%fd1344, %fd1338, %fd1342;
	add.f64 	%fd1345, %fd2336, %fd1344;
	ld.local.f64 	%fd1346, [%rd109+40];
	ld.local.v2.f64 	{%fd1347, %fd1348}, [%rd109+48];
	mul.f64 	%fd1349, %fd1347, %fd1347;
	fma.rn.f64 	%fd1350, %fd1346, %fd1346, %fd1349;
	fma.rn.f64 	%fd1351, %fd1348, %fd1348, %fd1350;
	ld.global.f64 	%fd1352, [%rd111+8];
	mul.f64 	%fd1353, %fd2387, %fd1351;
	fma.rn.f64 	%fd1354, %fd1352, %fd1352, %fd1353;
	sqrt.rn.f64 	%fd1355, %fd1354;
	add.f64 	%fd2335, %fd1343, %fd1355;
	div.rn.f64 	%fd1356, %fd1351, %fd1355;
	add.f64 	%fd2336, %fd1345, %fd1356;
	add.s32 	%r448, %r448, 2;
$L__BB0_104:
	setp.eq.s32 	%p119, %r89, 0;
	@%p119 bra 	$L__BB0_106;
	mul.wide.u32 	%rd112, %r448, 32;
	add.s64 	%rd113, %rd2, %rd112;
	ld.local.f64 	%fd1357, [%rd113+8];
	ld.local.v2.f64 	{%fd1358, %fd1359}, [%rd113+16];
	mul.f64 	%fd1360, %fd1358, %fd1358;
	fma.rn.f64 	%fd1361, %fd1357, %fd1357, %fd1360;
	fma.rn.f64 	%fd1362, %fd1359, %fd1359, %fd1361;
	mul.wide.u32 	%rd114, %r448, 8;
	add.s64 	%rd115, %rd1, %rd114;
	ld.global.f64 	%fd1363, [%rd115];
	mul.f64 	%fd1364, %fd2387, %fd1362;
	fma.rn.f64 	%fd1365, %fd1363, %fd1363, %fd1364;
	sqrt.rn.f64 	%fd1366, %fd1365;
	add.f64 	%fd2335, %fd2335, %fd1366;
	div.rn.f64 	%fd1367, %fd1362, %fd1366;
	add.f64 	%fd2336, %fd2336, %fd1367;
$L__BB0_106:
	abs.f64 	%fd1368, %fd2335;
	setp.le.f64 	%p120, %fd1368, %fd2;
	@%p120 bra 	$L__BB0_147;
	setp.lt.u32 	%p121, %r84, 7;
	mul.f64 	%fd1371, %fd2386, %fd2336;
	div.rn.f64 	%fd1372, %fd2335, %fd1371;
	sub.f64 	%fd2386, %fd2386, %fd1372;
	mul.f64 	%fd2387, %fd2386, %fd2386;
	mov.f64 	%fd2352, 0d0000000000000000;
	mov.b32 	%r452, 0;
	mov.f64 	%fd2351, %fd3;
	@%p121 bra 	$L__BB0_110;
	mov.f64 	%fd2352, 0d0000000000000000;
	mov.b32 	%r450, 0;
	mov.f64 	%fd2351, %fd3;
$L__BB0_109:
	.pragma "nounroll";
	mul.wide.u32 	%rd116, %r450, 32;
	add.s64 	%rd117, %rd2, %rd116;
	ld.local.f64 	%fd1374, [%rd117+8];
	ld.local.v2.f64 	{%fd1375, %fd1376}, [%rd117+16];
	mul.f64 	%fd1377, %fd1375, %fd1375;
	fma.rn.f64 	%fd1378, %fd1374, %fd1374, %fd1377;
	fma.rn.f64 	%fd1379, %fd1376, %fd1376, %fd1378;
	mul.wide.u32 	%rd118, %r450, 8;
	add.s64 	%rd119, %rd1, %rd118;
	ld.global.f64 	%fd1380, [%rd119];
	mul.f64 	%fd1381, %fd2387, %fd1379;
	fma.rn.f64 	%fd1382, %fd1380, %fd1380, %fd1381;
	sqrt.rn.f64 	%fd1383, %fd1382;
	add.f64 	%fd1384, %fd2351, %fd1383;
	div.rn.f64 	%fd1385, %fd1379, %fd1383;
	add.f64 	%fd1386, %fd2352, %fd1385;
	ld.local.f64 	%fd1387, [%rd117+40];
	ld.local.v2.f64 	{%fd1388, %fd1389}, [%rd117+48];
	mul.f64 	%fd1390, %fd1388, %fd1388;
	fma.rn.f64 	%fd1391, %fd1387, %fd1387, %fd1390;
	fma.rn.f64 	%fd1392, %fd1389, %fd1389, %fd1391;
	ld.global.f64 	%fd1393, [%rd119+8];
	mul.f64 	%fd1394, %fd2387, %fd1392;
	fma.rn.f64 	%fd1395, %fd1393, %fd1393, %fd1394;
	sqrt.rn.f64 	%fd1396, %fd1395;
	add.f64 	%fd1397, %fd1384, %fd1396;
	div.rn.f64 	%fd1398, %fd1392, %fd1396;
	add.f64 	%fd1399, %fd1386, %fd1398;
	ld.local.f64 	%fd1400, [%rd117+72];
	ld.local.v2.f64 	{%fd1401, %fd1402}, [%rd117+80];
	mul.f64 	%fd1403, %fd1401, %fd1401;
	fma.rn.f64 	%fd1404, %fd1400, %fd1400, %fd1403;
	fma.rn.f64 	%fd1405, %fd1402, %fd1402, %fd1404;
	ld.global.f64 	%fd1406, [%rd119+16];
	mul.f64 	%fd1407, %fd2387, %fd1405;
	fma.rn.f64 	%fd1408, %fd1406, %fd1406, %fd1407;
	sqrt.rn.f64 	%fd1409, %fd1408;
	add.f64 	%fd1410, %fd1397, %fd1409;
	div.rn.f64 	%fd1411, %fd1405, %fd1409;
	add.f64 	%fd1412, %fd1399, %fd1411;
	ld.local.f64 	%fd1413, [%rd117+104];
	ld.local.v2.f64 	{%fd1414, %fd1415}, [%rd117+112];
	mul.f64 	%fd1416, %fd1414, %fd1414;
	fma.rn.f64 	%fd1417, %fd1413, %fd1413, %fd1416;
	fma.rn.f64 	%fd1418, %fd1415, %fd1415, %fd1417;
	ld.global.f64 	%fd1419, [%rd119+24];
	mul.f64 	%fd1420, %fd2387, %fd1418;
	fma.rn.f64 	%fd1421, %fd1419, %fd1419, %fd1420;
	sqrt.rn.f64 	%fd1422, %fd1421;
	add.f64 	%fd1423, %fd1410, %fd1422;
	div.rn.f64 	%fd1424, %fd1418, %fd1422;
	add.f64 	%fd1425, %fd1412, %fd1424;
	ld.local.f64 	%fd1426, [%rd117+136];
	ld.local.v2.f64 	{%fd1427, %fd1428}, [%rd117+144];
	mul.f64 	%fd1429, %fd1427, %fd1427;
	fma.rn.f64 	%fd1430, %fd1426, %fd1426, %fd1429;
	fma.rn.f64 	%fd1431, %fd1428, %fd1428, %fd1430;
	ld.global.f64 	%fd1432, [%rd119+32];
	mul.f64 	%fd1433, %fd2387, %fd1431;
	fma.rn.f64 	%fd1434, %fd1432, %fd1432, %fd1433;
	sqrt.rn.f64 	%fd1435, %fd1434;
	add.f64 	%fd1436, %fd1423, %fd1435;
	div.rn.f64 	%fd1437, %fd1431, %fd1435;
	add.f64 	%fd1438, %fd1425, %fd1437;
	ld.local.f64 	%fd1439, [%rd117+168];
	ld.local.v2.f64 	{%fd1440, %fd1441}, [%rd117+176];
	mul.f64 	%fd1442, %fd1440, %fd1440;
	fma.rn.f64 	%fd1443, %fd1439, %fd1439, %fd1442;
	fma.rn.f64 	%fd1444, %fd1441, %fd1441, %fd1443;
	ld.global.f64 	%fd1445, [%rd119+40];
	mul.f64 	%fd1446, %fd2387, %fd1444;
	fma.rn.f64 	%fd1447, %fd1445, %fd1445, %fd1446;
	sqrt.rn.f64 	%fd1448, %fd1447;
	add.f64 	%fd1449, %fd1436, %fd1448;
	div.rn.f64 	%fd1450, %fd1444, %fd1448;
	add.f64 	%fd1451, %fd1438, %fd1450;
	ld.local.f64 	%fd1452, [%rd117+200];
	ld.local.v2.f64 	{%fd1453, %fd1454}, [%rd117+208];
	mul.f64 	%fd1455, %fd1453, %fd1453;
	fma.rn.f64 	%fd1456, %fd1452, %fd1452, %fd1455;
	fma.rn.f64 	%fd1457, %fd1454, %fd1454, %fd1456;
	ld.global.f64 	%fd1458, [%rd119+48];
	mul.f64 	%fd1459, %fd2387, %fd1457;
	fma.rn.f64 	%fd1460, %fd1458, %fd1458, %fd1459;
	sqrt.rn.f64 	%fd1461, %fd1460;
	add.f64 	%fd1462, %fd1449, %fd1461;
	div.rn.f64 	%fd1463, %fd1457, %fd1461;
	add.f64 	%fd1464, %fd1451, %fd1463;
	ld.local.f64 	%fd1465, [%rd117+232];
	ld.local.v2.f64 	{%fd1466, %fd1467}, [%rd117+240];
	mul.f64 	%fd1468, %fd1466, %fd1466;
	fma.rn.f64 	%fd1469, %fd1465, %fd1465, %fd1468;
	fma.rn.f64 	%fd1470, %fd1467, %fd1467, %fd1469;
	ld.global.f64 	%fd1471, [%rd119+56];
	mul.f64 	%fd1472, %fd2387, %fd1470;
	fma.rn.f64 	%fd1473, %fd1471, %fd1471, %fd1472;
	sqrt.rn.f64 	%fd1474, %fd1473;
	add.f64 	%fd2351, %fd1462, %fd1474;
	div.rn.f64 	%fd1475, %fd1470, %fd1474;
	add.f64 	%fd2352, %fd1464, %fd1475;
	add.s32 	%r450, %r450, 8;
	setp.ne.s32 	%p122, %r450, %r85;
	mov.u32 	%r452, %r85;
	@%p122 bra 	$L__BB0_109;
$L__BB0_110:
	setp.eq.s32 	%p123, %r3, 0;
	@%p123 bra 	$L__BB0_118;
	add.s32 	%r342, %r3, -1;
	setp.lt.u32 	%p124, %r342, 3;
	@%p124 bra 	$L__BB0_113;
	mul.wide.u32 	%rd120, %r452, 32;
	add.s64 	%rd121, %rd2, %rd120;
	ld.local.f64 	%fd1477, [%rd121+8];
	ld.local.v2.f64 	{%fd1478, %fd1479}, [%rd121+16];
	mul.f64 	%fd1480, %fd1478, %fd1478;
	fma.rn.f64 	%fd1481, %fd1477, %fd1477, %fd1480;
	fma.rn.f64 	%fd1482, %fd1479, %fd1479, %fd1481;
	mul.wide.u32 	%rd122, %r452, 8;
	add.s64 	%rd123, %rd1, %rd122;
	ld.global.f64 	%fd1483, [%rd123];
	mul.f64 	%fd1484, %fd2387, %fd1482;
	fma.rn.f64 	%fd1485, %fd1483, %fd1483, %fd1484;
	sqrt.rn.f64 	%fd1486, %fd1485;
	add.f64 	%fd1487, %fd2351, %fd1486;
	div.rn.f64 	%fd1488, %fd1482, %fd1486;
	add.f64 	%fd1489, %fd2352, %fd1488;
	ld.local.f64 	%fd1490, [%rd121+40];
	ld.local.v2.f64 	{%fd1491, %fd1492}, [%rd121+48];
	mul.f64 	%fd1493, %fd1491, %fd1491;
	fma.rn.f64 	%fd1494, %fd1490, %fd1490, %fd1493;
	fma.rn.f64 	%fd1495, %fd1492, %fd1492, %fd1494;
	ld.global.f64 	%fd1496, [%rd123+8];
	mul.f64 	%fd1497, %fd2387, %fd1495;
	fma.rn.f64 	%fd1498, %fd1496, %fd1496, %fd1497;
	sqrt.rn.f64 	%fd1499, %fd1498;
	add.f64 	%fd1500, %fd1487, %fd1499;
	div.rn.f64 	%fd1501, %fd1495, %fd1499;
	add.f64 	%fd1502, %fd1489, %fd1501;
	ld.local.f64 	%fd1503, [%rd121+72];
	ld.local.v2.f64 	{%fd1504, %fd1505}, [%rd121+80];
	mul.f64 	%fd1506, %fd1504, %fd1504;
	fma.rn.f64 	%fd1507, %fd1503, %fd1503, %fd1506;
	fma.rn.f64 	%fd1508, %fd1505, %fd1505, %fd1507;
	ld.global.f64 	%fd1509, [%rd123+16];
	mul.f64 	%fd1510, %fd2387, %fd1508;
	fma.rn.f64 	%fd1511, %fd1509, %fd1509, %fd1510;
	sqrt.rn.f64 	%fd1512, %fd1511;
	add.f64 	%fd1513, %fd1500, %fd1512;
	div.rn.f64 	%fd1514, %fd1508, %fd1512;
	add.f64 	%fd1515, %fd1502, %fd1514;
	ld.local.f64 	%fd1516, [%rd121+104];
	ld.local.v2.f64 	{%fd1517, %fd1518}, [%rd121+112];
	mul.f64 	%fd1519, %fd1517, %fd1517;
	fma.rn.f64 	%fd1520, %fd1516, %fd1516, %fd1519;
	fma.rn.f64 	%fd1521, %fd1518, %fd1518, %fd1520;
	ld.global.f64 	%fd1522, [%rd123+24];
	mul.f64 	%fd1523, %fd2387, %fd1521;
	fma.rn.f64 	%fd1524, %fd1522, %fd1522, %fd1523;
	sqrt.rn.f64 	%fd1525, %fd1524;
	add.f64 	%fd2351, %fd1513, %fd1525;
	div.rn.f64 	%fd1526, %fd1521, %fd1525;
	add.f64 	%fd2352, %fd1515, %fd1526;
	add.s32 	%r452, %r452, 4;
$L__BB0_113:
	setp.eq.s32 	%p125, %r4, 0;
	@%p125 bra 	$L__BB0_118;
	setp.eq.s32 	%p126, %r90, 0;
	@%p126 bra 	$L__BB0_116;
	mul.wide.u32 	%rd124, %r452, 32;
	add.s64 	%rd125, %rd2, %rd124;
	ld.local.f64 	%fd1528, [%rd125+8];
	ld.local.v2.f64 	{%fd1529, %fd1530}, [%rd125+16];
	mul.f64 	%fd1531, %fd1529, %fd1529;
	fma.rn.f64 	%fd1532, %fd1528, %fd1528, %fd1531;
	fma.rn.f64 	%fd1533, %fd1530, %fd1530, %fd1532;
	mul.wide.u32 	%rd126, %r452, 8;
	add.s64 	%rd127, %rd1, %rd126;
	ld.global.f64 	%fd1534, [%rd127];
	mul.f64 	%fd1535, %fd2387, %fd1533;
	fma.rn.f64 	%fd1536, %fd1534, %fd1534, %fd1535;
	sqrt.rn.f64 	%fd1537, %fd1536;
	add.f64 	%fd1538, %fd2351, %fd1537;
	div.rn.f64 	%fd1539, %fd1533, %fd1537;
	add.f64 	%fd1540, %fd2352, %fd1539;
	ld.local.f64 	%fd1541, [%rd125+40];
	ld.local.v2.f64 	{%fd1542, %fd1543}, [%rd125+48];
	mul.f64 	%fd1544, %fd1542, %fd1542;
	fma.rn.f64 	%fd1545, %fd1541, %fd1541, %fd1544;
	fma.rn.f64 	%fd1546, %fd1543, %fd1543, %fd1545;
	ld.global.f64 	%fd1547, [%rd127+8];
	mul.f64 	%fd1548, %fd2387, %fd1546;
	fma.rn.f64 	%fd1549, %fd1547, %fd1547, %fd1548;
	sqrt.rn.f64 	%fd1550, %fd1549;
	add.f64 	%fd2351, %fd1538, %fd1550;
	div.rn.f64 	%fd1551, %fd1546, %fd1550;
	add.f64 	%fd2352, %fd1540, %fd1551;
	add.s32 	%r452, %r452, 2;
$L__BB0_116:
	setp.eq.s32 	%p127, %r89, 0;
	@%p127 bra 	$L__BB0_118;
	mul.wide.u32 	%rd128, %r452, 32;
	add.s64 	%rd129, %rd2, %rd128;
	ld.local.f64 	%fd1552, [%rd129+8];
	ld.local.v2.f64 	{%fd1553, %fd1554}, [%rd129+16];
	mul.f64 	%fd1555, %fd1553, %fd1553;
	fma.rn.f64 	%fd1556, %fd1552, %fd1552, %fd1555;
	fma.rn.f64 	%fd1557, %fd1554, %fd1554, %fd1556;
	mul.wide.u32 	%rd130, %r452, 8;
	add.s64 	%rd131, %rd1, %rd130;
	ld.global.f64 	%fd1558, [%rd131];
	mul.f64 	%fd1559, %fd2387, %fd1557;
	fma.rn.f64 	%fd1560, %fd1558, %fd1558, %fd1559;
	sqrt.rn.f64 	%fd1561, %fd1560;
	add.f64 	%fd2351, %fd2351, %fd1561;
	div.rn.f64 	%fd1562, %fd1557, %fd1561;
	add.f64 	%fd2352, %fd2352, %fd1562;
$L__BB0_118:
	abs.f64 	%fd1563, %fd2351;
	setp.le.f64 	%p128, %fd1563, %fd2;
	@%p128 bra 	$L__BB0_147;
	setp.lt.u32 	%p129, %r84, 7;
	mul.f64 	%fd1566, %fd2386, %fd2352;
	div.rn.f64 	%fd1567, %fd2351, %fd1566;
	sub.f64 	%fd2386, %fd2386, %fd1567;
	mul.f64 	%fd2387, %fd2386, %fd2386;
	mov.f64 	%fd2368, 0d0000000000000000;
	mov.b32 	%r456, 0;
	mov.f64 	%fd2367, %fd3;
	@%p129 bra 	$L__BB0_122;
	mov.f64 	%fd2368, 0d0000000000000000;
	mov.b32 	%r454, 0;
	mov.f64 	%fd2367, %fd3;
$L__BB0_121:
	.pragma "nounroll";
	mul.wide.u32 	%rd132, %r454, 32;
	add.s64 	%rd133, %rd2, %rd132;
	ld.local.f64 	%fd1569, [%rd133+8];
	ld.local.v2.f64 	{%fd1570, %fd1571}, [%rd133+16];
	mul.f64 	%fd1572, %fd1570, %fd1570;
	fma.rn.f64 	%fd1573, %fd1569, %fd1569, %fd1572;
	fma.rn.f64 	%fd1574, %fd1571, %fd1571, %fd1573;
	mul.wide.u32 	%rd134, %r454, 8;
	add.s64 	%rd135, %rd1, %rd134;
	ld.global.f64 	%fd1575, [%rd135];
	mul.f64 	%fd1576, %fd2387, %fd1574;
	fma.rn.f64 	%fd1577, %fd1575, %fd1575, %fd1576;
	sqrt.rn.f64 	%fd1578, %fd1577;
	add.f64 	%fd1579, %fd2367, %fd1578;
	div.rn.f64 	%fd1580, %fd1574, %fd1578;
	add.f64 	%fd1581, %fd2368, %fd1580;
	ld.local.f64 	%fd1582, [%rd133+40];
	ld.local.v2.f64 	{%fd1583, %fd1584}, [%rd133+48];
	mul.f64 	%fd1585, %fd1583, %fd1583;
	fma.rn.f64 	%fd1586, %fd1582, %fd1582, %fd1585;
	fma.rn.f64 	%fd1587, %fd1584, %fd1584, %fd1586;
	ld.global.f64 	%fd1588, [%rd135+8];
	mul.f64 	%fd1589, %fd2387, %fd1587;
	fma.rn.f64 	%fd1590, %fd1588, %fd1588, %fd1589;
	sqrt.rn.f64 	%fd1591, %fd1590;
	add.f64 	%fd1592, %fd1579, %fd1591;
	div.rn.f64 	%fd1593, %fd1587, %fd1591;
	add.f64 	%fd1594, %fd1581, %fd1593;
	ld.local.f64 	%fd1595, [%rd133+72];
	ld.local.v2.f64 	{%fd1596, %fd1597}, [%rd133+80];
	mul.f64 	%fd1598, %fd1596, %fd1596;
	fma.rn.f64 	%fd1599, %fd1595, %fd1595, %fd1598;
	fma.rn.f64 	%fd1600, %fd1597, %fd1597, %fd1599;
	ld.global.f64 	%fd1601, [%rd135+16];
	mul.f64 	%fd1602, %fd2387, %fd1600;
	fma.rn.f64 	%fd1603, %fd1601, %fd1601, %fd1602;
	sqrt.rn.f64 	%fd1604, %fd1603;
	add.f64 	%fd1605, %fd1592, %fd1604;
	div.rn.f64 	%fd1606, %fd1600, %fd1604;
	add.f64 	%fd1607, %fd1594, %fd1606;
	ld.local.f64 	%fd1608, [%rd133+104];
	ld.local.v2.f64 	{%fd1609, %fd1610}, [%rd133+112];
	mul.f64 	%fd1611, %fd1609, %fd1609;
	fma.rn.f64 	%fd1612, %fd1608, %fd1608, %fd1611;
	fma.rn.f64 	%fd1613, %fd1610, %fd1610, %fd1612;
	ld.global.f64 	%fd1614, [%rd135+24];
	mul.f64 	%fd1615, %fd2387, %fd1613;
	fma.rn.f64 	%fd1616, %fd1614, %fd1614, %fd1615;
	sqrt.rn.f64 	%fd1617, %fd1616;
	add.f64 	%fd1618, %fd1605, %fd1617;
	div.rn.f64 	%fd1619, %fd1613, %fd1617;
	add.f64 	%fd1620, %fd1607, %fd1619;
	ld.local.f64 	%fd1621, [%rd133+136];
	ld.local.v2.f64 	{%fd1622, %fd1623}, [%rd133+144];
	mul.f64 	%fd1624, %fd1622, %fd1622;
	fma.rn.f64 	%fd1625, %fd1621, %fd1621, %fd1624;
	fma.rn.f64 	%fd1626, %fd1623, %fd1623, %fd1625;
	ld.global.f64 	%fd1627, [%rd135+32];
	mul.f64 	%fd1628, %fd2387, %fd1626;
	fma.rn.f64 	%fd1629, %fd1627, %fd1627, %fd1628;
	sqrt.rn.f64 	%fd1630, %fd1629;
	add.f64 	%fd1631, %fd1618, %fd1630;
	div.rn.f64 	%fd1632, %fd1626, %fd1630;
	add.f64 	%fd1633, %fd1620, %fd1632;
	ld.local.f64 	%fd1634, [%rd133+168];
	ld.local.v2.f64 	{%fd1635, %fd1636}, [%rd133+176];
	mul.f64 	%fd1637, %fd1635, %fd1635;
	fma.rn.f64 	%fd1638, %fd1634, %fd1634, %fd1637;
	fma.rn.f64 	%fd1639, %fd1636, %fd1636, %fd1638;
	ld.global.f64 	%fd1640, [%rd135+40];
	mul.f64 	%fd1641, %fd2387, %fd1639;
	fma.rn.f64 	%fd1642, %fd1640, %fd1640, %fd1641;
	sqrt.rn.f64 	%fd1643, %fd1642;
	add.f64 	%fd1644, %fd1631, %fd1643;
	div.rn.f64 	%fd1645, %fd1639, %fd1643;
	add.f64 	%fd1646, %fd1633, %fd1645;
	ld.local.f64 	%fd1647, [%rd133+200];
	ld.local.v2.f64 	{%fd1648, %fd1649}, [%rd133+208];
	mul.f64 	%fd1650, %fd1648, %fd1648;
	fma.rn.f64 	%fd1651, %fd1647, %fd1647, %fd1650;
	fma.rn.f64 	%fd1652, %fd1649, %fd1649, %fd1651;
	ld.global.f64 	%fd1653, [%rd135+48];
	mul.f64 	%fd1654, %fd2387, %fd1652;
	fma.rn.f64 	%fd1655, %fd1653, %fd1653, %fd1654;
	sqrt.rn.f64 	%fd1656, %fd1655;
	add.f64 	%fd1657, %fd1644, %fd1656;
	div.rn.f64 	%fd1658, %fd1652, %fd1656;
	add.f64 	%fd1659, %fd1646, %fd1658;
	ld.local.f64 	%fd1660, [%rd133+232];
	ld.local.v2.f64 	{%fd1661, %fd1662}, [%rd133+240];
	mul.f64 	%fd1663, %fd1661, %fd1661;
	fma.rn.f64 	%fd1664, %fd1660, %fd1660, %fd1663;
	fma.rn.f64 	%fd1665, %fd1662, %fd1662, %fd1664;
	ld.global.f64 	%fd1666, [%rd135+56];
	mul.f64 	%fd1667, %fd2387, %fd1665;
	fma.rn.f64 	%fd1668, %fd1666, %fd1666, %fd1667;
	sqrt.rn.f64 	%fd1669, %fd1668;
	add.f64 	%fd2367, %fd1657, %fd1669;
	div.rn.f64 	%fd1670, %fd1665, %fd1669;
	add.f64 	%fd2368, %fd1659, %fd1670;
	add.s32 	%r454, %r454, 8;
	setp.ne.s32 	%p130, %r454, %r85;
	mov.u32 	%r456, %r85;
	@%p130 bra 	$L__BB0_121;
$L__BB0_122:
	setp.eq.s32 	%p131, %r3, 0;
	@%p131 bra 	$L__BB0_130;
	add.s32 	%r345, %r3, -1;
	setp.lt.u32 	%p132, %r345, 3;
	@%p132 bra 	$L__BB0_125;
	mul.wide.u32 	%rd136, %r456, 32;
	add.s64 	%rd137, %rd2, %rd136;
	ld.local.f64 	%fd1672, [%rd137+8];
	ld.local.v2.f64 	{%fd1673, %fd1674}, [%rd137+16];
	mul.f64 	%fd1675, %fd1673, %fd1673;
	fma.rn.f64 	%fd1676, %fd1672, %fd1672, %fd1675;
	fma.rn.f64 	%fd1677, %fd1674, %fd1674, %fd1676;
	mul.wide.u32 	%rd138, %r456, 8;
	add.s64 	%rd139, %rd1, %rd138;
	ld.global.f64 	%fd1678, [%rd139];
	mul.f64 	%fd1679, %fd2387, %fd1677;
	fma.rn.f64 	%fd1680, %fd1678, %fd1678, %fd1679;
	sqrt.rn.f64 	%fd1681, %fd1680;
	add.f64 	%fd1682, %fd2367, %fd1681;
	div.rn.f64 	%fd1683, %fd1677, %fd1681;
	add.f64 	%fd1684, %fd2368, %fd1683;
	ld.local.f64 	%fd1685, [%rd137+40];
	ld.local.v2.f64 	{%fd1686, %fd1687}, [%rd137+48];
	mul.f64 	%fd1688, %fd1686, %fd1686;
	fma.rn.f64 	%fd1689, %fd1685, %fd1685, %fd1688;
	fma.rn.f64 	%fd1690, %fd1687, %fd1687, %fd1689;
	ld.global.f64 	%fd1691, [%rd139+8];
	mul.f64 	%fd1692, %fd2387, %fd1690;
	fma.rn.f64 	%fd1693, %fd1691, %fd1691, %fd1692;
	sqrt.rn.f64 	%fd1694, %fd1693;
	add.f64 	%fd1695, %fd1682, %fd1694;
	div.rn.f64 	%fd1696, %fd1690, %fd1694;
	add.f64 	%fd1697, %fd1684, %fd1696;
	ld.local.f64 	%fd1698, [%rd137+72];
	ld.local.v2.f64 	{%fd1699, %fd1700}, [%rd137+80];
	mul.f64 	%fd1701, %fd1699, %fd1699;
	fma.rn.f64 	%fd1702, %fd1698, %fd1698, %fd1701;
	fma.rn.f64 	%fd1703, %fd1700, %fd1700, %fd1702;
	ld.global.f64 	%fd1704, [%rd139+16];
	mul.f64 	%fd1705, %fd2387, %fd1703;
	fma.rn.f64 	%fd1706, %fd1704, %fd1704, %fd1705;
	sqrt.rn.f64 	%fd1707, %fd1706;
	add.f64 	%fd1708, %fd1695, %fd1707;
	div.rn.f64 	%fd1709, %fd1703, %fd1707;
	add.f64 	%fd1710, %fd1697, %fd1709;
	ld.local.f64 	%fd1711, [%rd137+104];
	ld.local.v2.f64 	{%fd1712, %fd1713}, [%rd137+112];
	mul.f64 	%fd1714, %fd1712, %fd1712;
	fma.rn.f64 	%fd1715, %fd1711, %fd1711, %fd1714;
	fma.rn.f64 	%fd1716, %fd1713, %fd1713, %fd1715;
	ld.global.f64 	%fd1717, [%rd139+24];
	mul.f64 	%fd1718, %fd2387, %fd1716;
	fma.rn.f64 	%fd1719, %fd1717, %fd1717, %fd1718;
	sqrt.rn.f64 	%fd1720, %fd1719;
	add.f64 	%fd2367, %fd1708, %fd1720;
	div.rn.f64 	%fd1721, %fd1716, %fd1720;
	add.f64 	%fd2368, %fd1710, %fd1721;
	add.s32 	%r456, %r456, 4;
$L__BB0_125:
	setp.eq.s32 	%p133, %r4, 0;
	@%p133 bra 	$L__BB0_130;
	setp.eq.s32 	%p134, %r90, 0;
	@%p134 bra 	$L__BB0_128;
	mul.wide.u32 	%rd140, %r456, 32;
	add.s64 	%rd141, %rd2, %rd140;
	ld.local.f64 	%fd1723, [%rd141+8];
	ld.local.v2.f64 	{%fd1724, %fd1725}, [%rd141+16];
	mul.f64 	%fd1726, %fd1724, %fd1724;
	fma.rn.f64 	%fd1727, %fd1723, %fd1723, %fd1726;
	fma.rn.f64 	%fd1728, %fd1725, %fd1725, %fd1727;
	mul.wide.u32 	%rd142, %r456, 8;
	add.s64 	%rd143, %rd1, %rd142;
	ld.global.f64 	%fd1729, [%rd143];
	mul.f64 	%fd1730, %fd2387, %fd1728;
	fma.rn.f64 	%fd1731, %fd1729, %fd1729, %fd1730;
	sqrt.rn.f64 	%fd1732, %fd1731;
	add.f64 	%fd1733, %fd2367, %fd1732;
	div.rn.f64 	%fd1734, %fd1728, %fd1732;
	add.f64 	%fd1735, %fd2368, %fd1734;
	ld.local.f64 	%fd1736, [%rd141+40];
	ld.local.v2.f64 	{%fd1737, %fd1738}, [%rd141+48];
	mul.f64 	%fd1739, %fd1737, %fd1737;
	fma.rn.f64 	%fd1740, %fd1736, %fd1736, %fd1739;
	fma.rn.f64 	%fd1741, %fd1738, %fd1738, %fd1740;
	ld.global.f64 	%fd1742, [%rd143+8];
	mul.f64 	%fd1743, %fd2387, %fd1741;
	fma.rn.f64 	%fd1744, %fd1742, %fd1742, %fd1743;
	sqrt.rn.f64 	%fd1745, %fd1744;
	add.f64 	%fd2367, %fd1733, %fd1745;
	div.rn.f64 	%fd1746, %fd1741, %fd1745;
	add.f64 	%fd2368, %fd1735, %fd1746;
	add.s32 	%r456, %r456, 2;
$L__BB0_128:
	setp.eq.s32 	%p135, %r89, 0;
	@%p135 bra 	$L__BB0_130;
	mul.wide.u32 	%rd144, %r456, 32;
	add.s64 	%rd145, %rd2, %rd144;
	ld.local.f64 	%fd1747, [%rd145+8];
	ld.local.v2.f64 	{%fd1748, %fd1749}, [%rd145+16];
	mul.f64 	%fd1750, %fd1748, %fd1748;
	fma.rn.f64 	%fd1751, %fd1747, %fd1747, %fd1750;
	fma.rn.f64 	%fd1752, %fd1749, %fd1749, %fd1751;
	mul.wide.u32 	%rd146, %r456, 8;
	add.s64 	%rd147, %rd1, %rd146;
	ld.global.f64 	%fd1753, [%rd147];
	mul.f64 	%fd1754, %fd2387, %fd1752;
	fma.rn.f64 	%fd1755, %fd1753, %fd1753, %fd1754;
	sqrt.rn.f64 	%fd1756, %fd1755;
	add.f64 	%fd2367, %fd2367, %fd1756;
	div.rn.f64 	%fd1757, %fd1752, %fd1756;
	add.f64 	%fd2368, %fd2368, %fd1757;
$L__BB0_130:
	abs.f64 	%fd1758, %fd2367;
	setp.le.f64 	%p136, %fd1758, %fd2;
	@%p136 bra 	$L__BB0_147;
	setp.lt.u32 	%p137, %r84, 7;
	mul.f64 	%fd1761, %fd2386, %fd2368;
	div.rn.f64 	%fd1762, %fd2367, %fd1761;
	sub.f64 	%fd2386, %fd2386, %fd1762;
	mul.f64 	%fd2387, %fd2386, %fd2386;
	mov.f64 	%fd2384, 0d0000000000000000;
	mov.b32 	%r460, 0;
	mov.f64 	%fd2383, %fd3;
	@%p137 bra 	$L__BB0_134;
	mov.f64 	%fd2384, 0d0000000000000000;
	mov.b32 	%r458, 0;
	mov.f64 	%fd2383, %fd3;
$L__BB0_133:
	.pragma "nounroll";
	mul.wide.u32 	%rd148, %r458, 32;
	add.s64 	%rd149, %rd2, %rd148;
	ld.local.f64 	%fd1764, [%rd149+8];
	ld.local.v2.f64 	{%fd1765, %fd1766}, [%rd149+16];
	mul.f64 	%fd1767, %fd1765, %fd1765;
	fma.rn.f64 	%fd1768, %fd1764, %fd1764, %fd1767;
	fma.rn.f64 	%fd1769, %fd1766, %fd1766, %fd1768;
	mul.wide.u32 	%rd150, %r458, 8;
	add.s64 	%rd151, %rd1, %rd150;
	ld.global.f64 	%fd1770, [%rd151];
	mul.f64 	%fd1771, %fd2387, %fd1769;
	fma.rn.f64 	%fd1772, %fd1770, %fd1770, %fd1771;
	sqrt.rn.f64 	%fd1773, %fd1772;
	add.f64 	%fd1774, %fd2383, %fd1773;
	div.rn.f64 	%fd1775, %fd1769, %fd1773;
	add.f64 	%fd1776, %fd2384, %fd1775;
	ld.local.f64 	%fd1777, [%rd149+40];
	ld.local.v2.f64 	{%fd1778, %fd1779}, [%rd149+48];
	mul.f64 	%fd1780, %fd1778, %fd1778;
	fma.rn.f64 	%fd1781, %fd1777, %fd1777, %fd1780;
	fma.rn.f64 	%fd1782, %fd1779, %fd1779, %fd1781;
	ld.global.f64 	%fd1783, [%rd151+8];
	mul.f64 	%fd1784, %fd2387, %fd1782;
	fma.rn.f64 	%fd1785, %fd1783, %fd1783, %fd1784;
	sqrt.rn.f64 	%fd1786, %fd1785;
	add.f64 	%fd1787, %fd1774, %fd1786;
	div.rn.f64 	%fd1788, %fd1782, %fd1786;
	add.f64 	%fd1789, %fd1776, %fd1788;
	ld.local.f64 	%fd1790, [%rd149+72];
	ld.local.v2.f64 	{%fd1791, %fd1792}, [%rd149+80];
	mul.f64 	%fd1793, %fd1791, %fd1791;
	fma.rn.f64 	%fd1794, %fd1790, %fd1790, %fd1793;
	fma.rn.f64 	%fd1795, %fd1792, %fd1792, %fd1794;
	ld.global.f64 	%fd1796, [%rd151+16];
	mul.f64 	%fd1797, %fd2387, %fd1795;
	fma.rn.f64 	%fd1798, %fd1796, %fd1796, %fd1797;
	sqrt.rn.f64 	%fd1799, %fd1798;
	add.f64 	%fd1800, %fd1787, %fd1799;
	div.rn.f64 	%fd1801, %fd1795, %fd1799;
	add.f64 	%fd1802, %fd1789, %fd1801;
	ld.local.f64 	%fd1803, [%rd149+104];
	ld.local.v2.f64 	{%fd1804, %fd1805}, [%rd149+112];
	mul.f64 	%fd1806, %fd1804, %fd1804;
	fma.rn.f64 	%fd1807, %fd1803, %fd1803, %fd1806;
	fma.rn.f64 	%fd1808, %fd1805, %fd1805, %fd1807;
	ld.global.f64 	%fd1809, [%rd151+24];
	mul.f64 	%fd1810, %fd2387, %fd1808;
	fma.rn.f64 	%fd1811, %fd1809, %fd1809, %fd1810;
	sqrt.rn.f64 	%fd1812, %fd1811;
	add.f64 	%fd1813, %fd1800, %fd1812;
	div.rn.f64 	%fd1814, %fd1808, %fd1812;
	add.f64 	%fd1815, %fd1802, %fd1814;
	ld.local.f64 	%fd1816, [%rd149+136];
	ld.local.v2.f64 	{%fd1817, %fd1818}, [%rd149+144];
	mul.f64 	%fd1819, %fd1817, %fd1817;
	fma.rn.f64 	%fd1820, %fd1816, %fd1816, %fd1819;
	fma.rn.f64 	%fd1821, %fd1818, %fd1818, %fd1820;
	ld.global.f64 	%fd1822, [%rd151+32];
	mul.f64 	%fd1823, %fd2387, %fd1821;
	fma.rn.f64 	%fd1824, %fd1822, %fd1822, %fd1823;
	sqrt.rn.f64 	%fd1825, %fd1824;
	add.f64 	%fd1826, %fd1813, %fd1825;
	div.rn.f64 	%fd1827, %fd1821, %fd1825;
	add.f64 	%fd1828, %fd1815, %fd1827;
	ld.local.f64 	%fd1829, [%rd149+168];
	ld.local.v2.f64 	{%fd1830, %fd1831}, [%rd149+176];
	mul.f64 	%fd1832, %fd1830, %fd1830;
	fma.rn.f64 	%fd1833, %fd1829, %fd1829, %fd1832;
	fma.rn.f64 	%fd1834, %fd1831, %fd1831, %fd1833;
	ld.global.f64 	%fd1835, [%rd151+40];
	mul.f64 	%fd1836, %fd2387, %fd1834;
	fma.rn.f64 	%fd1837, %fd1835, %fd1835, %fd1836;
	sqrt.rn.f64 	%fd1838, %fd1837;
	add.f64 	%fd1839, %fd1826, %fd1838;
	div.rn.f64 	%fd1840, %fd1834, %fd1838;
	add.f64 	%fd1841, %fd1828, %fd1840;
	ld.local.f64 	%fd1842, [%rd149+200];
	ld.local.v2.f64 	{%fd1843, %fd1844}, [%rd149+208];
	mul.f64 	%fd1845, %fd1843, %fd1843;
	fma.rn.f64 	%fd1846, %fd1842, %fd1842, %fd1845;
	fma.rn.f64 	%fd1847, %fd1844, %fd1844, %fd1846;
	ld.global.f64 	%fd1848, [%rd151+48];
	mul.f64 	%fd1849, %fd2387, %fd1847;
	fma.rn.f64 	%fd1850, %fd1848, %fd1848, %fd1849;
	sqrt.rn.f64 	%fd1851, %fd1850;
	add.f64 	%fd1852, %fd1839, %fd1851;
	div.rn.f64 	%fd1853, %fd1847, %fd1851;
	add.f64 	%fd1854, %fd1841, %fd1853;
	ld.local.f64 	%fd1855, [%rd149+232];
	ld.local.v2.f64 	{%fd1856, %fd1857}, [%rd149+240];
	mul.f64 	%fd1858, %fd1856, %fd1856;
	fma.rn.f64 	%fd1859, %fd1855, %fd1855, %fd1858;
	fma.rn.f64 	%fd1860, %fd1857, %fd1857, %fd1859;
	ld.global.f64 	%fd1861, [%rd151+56];
	mul.f64 	%fd1862, %fd2387, %fd1860;
	fma.rn.f64 	%fd1863, %fd1861, %fd1861, %fd1862;
	sqrt.rn.f64 	%fd1864, %fd1863;
	add.f64 	%fd2383, %fd1852, %fd1864;
	div.rn.f64 	%fd1865, %fd1860, %fd1864;
	add.f64 	%fd2384, %fd1854, %fd1865;
	add.s32 	%r458, %r458, 8;
	setp.ne.s32 	%p138, %r458, %r85;
	mov.u32 	%r460, %r85;
	@%p138 bra 	$L__BB0_133;
$L__BB0_134:
	setp.eq.s32 	%p139, %r3, 0;
	@%p139 bra 	$L__BB0_142;
	add.s32 	%r348, %r3, -1;
	setp.lt.u32 	%p140, %r348, 3;
	@%p140 bra 	$L__BB0_137;
	mul.wide.u32 	%rd152, %r460, 32;
	add.s64 	%rd153, %rd2, %rd152;
	ld.local.f64 	%fd1867, [%rd153+8];
	ld.local.v2.f64 	{%fd1868, %fd1869}, [%rd153+16];
	mul.f64 	%fd1870, %fd1868, %fd1868;
	fma.rn.f64 	%fd1871, %fd1867, %fd1867, %fd1870;
	fma.rn.f64 	%fd1872, %fd1869, %fd1869, %fd1871;
	mul.wide.u32 	%rd154, %r460, 8;
	add.s64 	%rd155, %rd1, %rd154;
	ld.global.f64 	%fd1873, [%rd155];
	mul.f64 	%fd1874, %fd2387, %fd1872;
	fma.rn.f64 	%fd1875, %fd1873, %fd1873, %fd1874;
	sqrt.rn.f64 	%fd1876, %fd1875;
	add.f64 	%fd1877, %fd2383, %fd1876;
	div.rn.f64 	%fd1878, %fd1872, %fd1876;
	add.f64 	%fd1879, %fd2384, %fd1878;
	ld.local.f64 	%fd1880, [%rd153+40];
	ld.local.v2.f64 	{%fd1881, %fd1882}, [%rd153+48];
	mul.f64 	%fd1883, %fd1881, %fd1881;
	fma.rn.f64 	%fd1884, %fd1880, %fd1880, %fd1883;
	fma.rn.f64 	%fd1885, %fd1882, %fd1882, %fd1884;
	ld.global.f64 	%fd1886, [%rd155+8];
	mul.f64 	%fd1887, %fd2387, %fd1885;
	fma.rn.f64 	%fd1888, %fd1886, %fd1886, %fd1887;
	sqrt.rn.f64 	%fd1889, %fd1888;
	add.f64 	%fd1890, %fd1877, %fd1889;
	div.rn.f64 	%fd1891, %fd1885, %fd1889;
	add.f64 	%fd1892, %fd1879, %fd1891;
	ld.local.f64 	%fd1893, [%rd153+72];
	ld.local.v2.f64 	{%fd1894, %fd1895}, [%rd153+80];
	mul.f64 	%fd1896, %fd1894, %fd1894;
	fma.rn.f64 	%fd1897, %fd1893, %fd1893, %fd1896;
	fma.rn.f64 	%fd1898, %fd1895, %fd1895, %fd1897;
	ld.global.f64 	%fd1899, [%rd155+16];
	mul.f64 	%fd1900, %fd2387, %fd1898;
	fma.rn.f64 	%fd1901, %fd1899, %fd1899, %fd1900;
	sqrt.rn.f64 	%fd1902, %fd1901;
	add.f64 	%fd1903, %fd1890, %fd1902;
	div.rn.f64 	%fd1904, %fd1898, %fd1902;
	add.f64 	%fd1905, %fd1892, %fd1904;
	ld.local.f64 	%fd1906, [%rd153+104];
	ld.local.v2.f64 	{%fd1907, %fd1908}, [%rd153+112];
	mul.f64 	%fd1909, %fd1907, %fd1907;
	fma.rn.f64 	%fd1910, %fd1906, %fd1906, %fd1909;
	fma.rn.f64 	%fd1911, %fd1908, %fd1908, %fd1910;
	ld.global.f64 	%fd1912, [%rd155+24];
	mul.f64 	%fd1913, %fd2387, %fd1911;
	fma.rn.f64 	%fd1914, %fd1912, %fd1912, %fd1913;
	sqrt.rn.f64 	%fd1915, %fd1914;
	add.f64 	%fd2383, %fd1903, %fd1915;
	div.rn.f64 	%fd1916, %fd1911, %fd1915;
	add.f64 	%fd2384, %fd1905, %fd1916;
	add.s32 	%r460, %r460, 4;
$L__BB0_137:
	setp.eq.s32 	%p141, %r4, 0;
	@%p141 bra 	$L__BB0_142;
	setp.eq.s32 	%p142, %r90, 0;
	@%p142 bra 	$L__BB0_140;
	mul.wide.u32 	%rd156, %r460, 32;
	add.s64 	%rd157, %rd2, %rd156;
	ld.local.f64 	%fd1918, [%rd157+8];
	ld.local.v2.f64 	{%fd1919, %fd1920}, [%rd157+16];
	mul.f64 	%fd1921, %fd1919, %fd1919;
	fma.rn.f64 	%fd1922, %fd1918, %fd1918, %fd1921;
	fma.rn.f64 	%fd1923, %fd1920, %fd1920, %fd1922;
	mul.wide.u32 	%rd158, %r460, 8;
	add.s64 	%rd159, %rd1, %rd158;
	ld.global.f64 	%fd1924, [%rd159];
	mul.f64 	%fd1925, %fd2387, %fd1923;
	fma.rn.f64 	%fd1926, %fd1924, %fd1924, %fd1925;
	sqrt.rn.f64 	%fd1927, %fd1926;
	add.f64 	%fd1928, %fd2383, %fd1927;
	div.rn.f64 	%fd1929, %fd1923, %fd1927;
	add.f64 	%fd1930, %fd2384, %fd1929;
	ld.local.f64 	%fd1931, [%rd157+40];
	ld.local.v2.f64 	{%fd1932, %fd1933}, [%rd157+48];
	mul.f64 	%fd1934, %fd1932, %fd1932;
	fma.rn.f64 	%fd1935, %fd1931, %fd1931, %fd1934;
	fma.rn.f64 	%fd1936, %fd1933, %fd1933, %fd1935;
	ld.global.f64 	%fd1937, [%rd159+8];
	mul.f64 	%fd1938, %fd2387, %fd1936;
	fma.rn.f64 	%fd1939, %fd1937, %fd1937, %fd1938;
	sqrt.rn.f64 	%fd1940, %fd1939;
	add.f64 	%fd2383, %fd1928, %fd1940;
	div.rn.f64 	%fd1941, %fd1936, %fd1940;
	add.f64 	%fd2384, %fd1930, %fd1941;
	add.s32 	%r460, %r460, 2;
$L__BB0_140:
	setp.eq.s32 	%p143, %r89, 0;
	@%p143 bra 	$L__BB0_142;
	mul.wide.u32 	%rd160, %r460, 32;
	add.s64 	%rd161, %rd2, %rd160;
	ld.local.f64 	%fd1942, [%rd161+8];
	ld.local.v2.f64 	{%fd1943, %fd1944}, [%rd161+16];
	mul.f64 	%fd1945, %fd1943, %fd1943;
	fma.rn.f64 	%fd1946, %fd1942, %fd1942, %fd1945;
	fma.rn.f64 	%fd1947, %fd1944, %fd1944, %fd1946;
	mul.wide.u32 	%rd162, %r460, 8;
	add.s64 	%rd163, %rd1, %rd162;
	ld.global.f64 	%fd1948, [%rd163];
	mul.f64 	%fd1949, %fd2387, %fd1947;
	fma.rn.f64 	%fd1950, %fd1948, %fd1948, %fd1949;
	sqrt.rn.f64 	%fd1951, %fd1950;
	add.f64 	%fd2383, %fd2383, %fd1951;
	div.rn.f64 	%fd1952, %fd1947, %fd1951;
	add.f64 	%fd2384, %fd2384, %fd1952;
$L__BB0_142:
	abs.f64 	%fd1953, %fd2383;
	setp.le.f64 	%p144, %fd1953, %fd2;
	@%p144 bra 	$L__BB0_147;
	mul.f64 	%fd1954, %fd2386, %fd2384;
	div.rn.f64 	%fd1955, %fd2383, %fd1954;
	sub.f64 	%fd2386, %fd2386, %fd1955;
	mul.f64 	%fd2387, %fd2386, %fd2386;
	bra.uni 	$L__BB0_147;
$L__BB0_144:
	ld.param.f64 	%fd2250, [_Z16integrand_kernelidPdiS_S_m_param_1];
	add.s32 	%r462, %r462, 1;
	mul.f64 	%fd784, %fd2386, 0d0000000000000000;
	div.rn.f64 	%fd785, %fd2250, %fd784;
	add.f64 	%fd2386, %fd2386, %fd785;
$L__BB0_145:
	setp.gtu.f64 	%p94, %fd10, %fd2;
	setp.lt.u32 	%p95, %r462, 6;
	and.pred  	%p96, %p94, %p95;
	@%p96 bra 	$L__BB0_144;
	mul.f64 	%fd2387, %fd2386, %fd2386;
$L__BB0_147:
	setp.lt.s32 	%p145, %r164, 1;
	mov.f64 	%fd2399, 0d0000000000000000;
	mov.f64 	%fd2398, 0d3FF0000000000000;
	@%p145 bra 	$L__BB0_156;
	setp.lt.u32 	%p146, %r84, 3;
	mov.f64 	%fd2398, 0d3FF0000000000000;
	mov.f64 	%fd2399, 0d0000000000000000;
	mov.b32 	%r465, 0;
	@%p146 bra 	$L__BB0_151;
	mov.f64 	%fd2398, 0d3FF0000000000000;
	mov.f64 	%fd2399, 0d0000000000000000;
	mov.b32 	%r463, 0;
$L__BB0_150:
	.pragma "nounroll";
	mul.wide.u32 	%rd164, %r463, 32;
	add.s64 	%rd165, %rd2, %rd164;
	ld.local.v2.f64 	{%fd1963, %fd1964}, [%rd165];
	ld.local.v2.f64 	{%fd1965, %fd1966}, [%rd165+16];
	mul.f64 	%fd1967, %fd1965, %fd1965;
	fma.rn.f64 	%fd1968, %fd1964, %fd1964, %fd1967;
	fma.rn.f64 	%fd1969, %fd1966, %fd1966, %fd1968;
	mul.wide.u32 	%rd166, %r463, 8;
	add.s64 	%rd167, %rd1, %rd166;
	ld.global.f64 	%fd1970, [%rd167];
	mul.f64 	%fd1971, %fd2387, %fd1969;
	fma.rn.f64 	%fd1972, %fd1970, %fd1970, %fd1971;
	mul.f64 	%fd1973, %fd2386, %fd1963;
	sqrt.rn.f64 	%fd1974, %fd1972;
	mul.f64 	%fd1975, %fd2386, %fd1964;
	mul.f64 	%fd1976, %fd2386, %fd1965;
	mul.f64 	%fd1977, %fd2386, %fd1966;
	st.local.v2.f64 	[%rd165+16], {%fd1976, %fd1977};
	st.local.v2.f64 	[%rd165], {%fd1974, %fd1975};
	mul.f64 	%fd1978, %fd2398, %fd1973;
	div.rn.f64 	%fd1979, %fd1978, %fd1974;
	mul.f64 	%fd1980, %fd1973, %fd1973;
	div.rn.f64 	%fd1981, %fd1980, %fd1974;
	add.f64 	%fd1982, %fd2399, %fd1981;
	ld.local.v2.f64 	{%fd1983, %fd1984}, [%rd165+32];
	ld.local.v2.f64 	{%fd1985, %fd1986}, [%rd165+48];
	mul.f64 	%fd1987, %fd1985, %fd1985;
	fma.rn.f64 	%fd1988, %fd1984, %fd1984, %fd1987;
	fma.rn.f64 	%fd1989, %fd1986, %fd1986, %fd1988;
	ld.global.f64 	%fd1990, [%rd167+8];
	mul.f64 	%fd1991, %fd2387, %fd1989;
	fma.rn.f64 	%fd1992, %fd1990, %fd1990, %fd1991;
	mul.f64 	%fd1993, %fd2386, %fd1983;
	sqrt.rn.f64 	%fd1994, %fd1992;
	mul.f64 	%fd1995, %fd2386, %fd1984;
	mul.f64 	%fd1996, %fd2386, %fd1985;
	mul.f64 	%fd1997, %fd2386, %fd1986;
	st.local.v2.f64 	[%rd165+48], {%fd1996, %fd1997};
	st.local.v2.f64 	[%rd165+32], {%fd1994, %fd1995};
	mul.f64 	%fd1998, %fd1979, %fd1993;
	div.rn.f64 	%fd1999, %fd1998, %fd1994;
	mul.f64 	%fd2000, %fd1993, %fd1993;
	div.rn.f64 	%fd2001, %fd2000, %fd1994;
	add.f64 	%fd2002, %fd1982, %fd2001;
	ld.local.v2.f64 	{%fd2003, %fd2004}, [%rd165+64];
	ld.local.v2.f64 	{%fd2005, %fd2006}, [%rd165+80];
	mul.f64 	%fd2007, %fd2005, %fd2005;
	fma.rn.f64 	%fd2008, %fd2004, %fd2004, %fd2007;
	fma.rn.f64 	%fd2009, %fd2006, %fd2006, %fd2008;
	ld.global.f64 	%fd2010, [%rd167+16];
	mul.f64 	%fd2011, %fd2387, %fd2009;
	fma.rn.f64 	%fd2012, %fd2010, %fd2010, %fd2011;
	mul.f64 	%fd2013, %fd2386, %fd2003;
	sqrt.rn.f64 	%fd2014, %fd2012;
	mul.f64 	%fd2015, %fd2386, %fd2004;
	mul.f64 	%fd2016, %fd2386, %fd2005;
	mul.f64 	%fd2017, %fd2386, %fd2006;
	st.local.v2.f64 	[%rd165+80], {%fd2016, %fd2017};
	st.local.v2.f64 	[%rd165+64], {%fd2014, %fd2015};
	mul.f64 	%fd2018, %fd1999, %fd2013;
	div.rn.f64 	%fd2019, %fd2018, %fd2014;
	mul.f64 	%fd2020, %fd2013, %fd2013;
	div.rn.f64 	%fd2021, %fd2020, %fd2014;
	add.f64 	%fd2022, %fd2002, %fd2021;
	ld.local.v2.f64 	{%fd2023, %fd2024}, [%rd165+96];
	ld.local.v2.f64 	{%fd2025, %fd2026}, [%rd165+112];
	mul.f64 	%fd2027, %fd2025, %fd2025;
	fma.rn.f64 	%fd2028, %fd2024, %fd2024, %fd2027;
	fma.rn.f64 	%fd2029, %fd2026, %fd2026, %fd2028;
	ld.global.f64 	%fd2030, [%rd167+24];
	mul.f64 	%fd2031, %fd2387, %fd2029;
	fma.rn.f64 	%fd2032, %fd2030, %fd2030, %fd2031;
	mul.f64 	%fd2033, %fd2386, %fd2023;
	sqrt.rn.f64 	%fd2034, %fd2032;
	mul.f64 	%fd2035, %fd2386, %fd2024;
	mul.f64 	%fd2036, %fd2386, %fd2025;
	mul.f64 	%fd2037, %fd2386, %fd2026;
	st.local.v2.f64 	[%rd165+112], {%fd2036, %fd2037};
	st.local.v2.f64 	[%rd165+96], {%fd2034, %fd2035};
	mul.f64 	%fd2038, %fd2019, %fd2033;
	div.rn.f64 	%fd2398, %fd2038, %fd2034;
	mul.f64 	%fd2039, %fd2033, %fd2033;
	div.rn.f64 	%fd2040, %fd2039, %fd2034;
	add.f64 	%fd2399, %fd2022, %fd2040;
	add.s32 	%r463, %r463, 4;
	and.b32  	%r465, %r164, 124;
	setp.ne.s32 	%p147, %r463, %r465;
	@%p147 bra 	$L__BB0_150;
$L__BB0_151:
	setp.eq.s32 	%p148, %r4, 0;
	@%p148 bra 	$L__BB0_156;
	setp.eq.s32 	%p149, %r4, 1;
	@%p149 bra 	$L__BB0_154;
	mul.wide.u32 	%rd168, %r465, 32;
	add.s64 	%rd169, %rd2, %rd168;
	ld.local.v2.f64 	{%fd2042, %fd2043}, [%rd169];
	ld.local.v2.f64 	{%fd2044, %fd2045}, [%rd169+16];
	mul.f64 	%fd2046, %fd2044, %fd2044;
	fma.rn.f64 	%fd2047, %fd2043, %fd2043, %fd2046;
	fma.rn.f64 	%fd2048, %fd2045, %fd2045, %fd2047;
	mul.wide.u32 	%rd170, %r465, 8;
	add.s64 	%rd171, %rd1, %rd170;
	ld.global.f64 	%fd2049, [%rd171];
	mul.f64 	%fd2050, %fd2387, %fd2048;
	fma.rn.f64 	%fd2051, %fd2049, %fd2049, %fd2050;
	mul.f64 	%fd2052, %fd2386, %fd2042;
	sqrt.rn.f64 	%fd2053, %fd2051;
	mul.f64 	%fd2054, %fd2386, %fd2043;
	mul.f64 	%fd2055, %fd2386, %fd2044;
	mul.f64 	%fd2056, %fd2386, %fd2045;
	st.local.v2.f64 	[%rd169+16], {%fd2055, %fd2056};
	st.local.v2.f64 	[%rd169], {%fd2053, %fd2054};
	mul.f64 	%fd2057, %fd2398, %fd2052;
	div.rn.f64 	%fd2058, %fd2057, %fd2053;
	mul.f64 	%fd2059, %fd2052, %fd2052;
	div.rn.f64 	%fd2060, %fd2059, %fd2053;
	add.f64 	%fd2061, %fd2399, %fd2060;
	ld.local.v2.f64 	{%fd2062, %fd2063}, [%rd169+32];
	ld.local.v2.f64 	{%fd2064, %fd2065}, [%rd169+48];
	mul.f64 	%fd2066, %fd2064, %fd2064;
	fma.rn.f64 	%fd2067, %fd2063, %fd2063, %fd2066;
	fma.rn.f64 	%fd2068, %fd2065, %fd2065, %fd2067;
	ld.global.f64 	%fd2069, [%rd171+8];
	mul.f64 	%fd2070, %fd2387, %fd2068;
	fma.rn.f64 	%fd2071, %fd2069, %fd2069, %fd2070;
	mul.f64 	%fd2072, %fd2386, %fd2062;
	sqrt.rn.f64 	%fd2073, %fd2071;
	mul.f64 	%fd2074, %fd2386, %fd2063;
	mul.f64 	%fd2075, %fd2386, %fd2064;
	mul.f64 	%fd2076, %fd2386, %fd2065;
	st.local.v2.f64 	[%rd169+48], {%fd2075, %fd2076};
	st.local.v2.f64 	[%rd169+32], {%fd2073, %fd2074};
	mul.f64 	%fd2077, %fd2058, %fd2072;
	div.rn.f64 	%fd2398, %fd2077, %fd2073;
	mul.f64 	%fd2078, %fd2072, %fd2072;
	div.rn.f64 	%fd2079, %fd2078, %fd2073;
	add.f64 	%fd2399, %fd2061, %fd2079;
	add.s32 	%r465, %r465, 2;
$L__BB0_154:
	and.b32  	%r351, %r164, 1;
	setp.eq.b32 	%p150, %r351, 1;
	not.pred 	%p151, %p150;
	@%p151 bra 	$L__BB0_156;
	mul.wide.u32 	%rd172, %r465, 32;
	add.s64 	%rd173, %rd2, %rd172;
	ld.local.v2.f64 	{%fd2080, %fd2081}, [%rd173];
	ld.local.v2.f64 	{%fd2082, %fd2083}, [%rd173+16];
	mul.f64 	%fd2084, %fd2082, %fd2082;
	fma.rn.f64 	%fd2085, %fd2081, %fd2081, %fd2084;
	fma.rn.f64 	%fd2086, %fd2083, %fd2083, %fd2085;
	mul.wide.u32 	%rd174, %r465, 8;
	add.s64 	%rd175, %rd1, %rd174;
	ld.global.f64 	%fd2087, [%rd175];
	mul.f64 	%fd2088, %fd2387, %fd2086;
	fma.rn.f64 	%fd2089, %fd2087, %fd2087, %fd2088;
	mul.f64 	%fd2090, %fd2386, %fd2080;
	sqrt.rn.f64 	%fd2091, %fd2089;
	mul.f64 	%fd2092, %fd2386, %fd2081;
	mul.f64 	%fd2093, %fd2386, %fd2082;
	mul.f64 	%fd2094, %fd2386, %fd2083;
	st.local.v2.f64 	[%rd173+16], {%fd2093, %fd2094};
	st.local.v2.f64 	[%rd173], {%fd2091, %fd2092};
	mul.f64 	%fd2095, %fd2398, %fd2090;
	div.rn.f64 	%fd2398, %fd2095, %fd2091;
	mul.f64 	%fd2096, %fd2090, %fd2090;
	div.rn.f64 	%fd2097, %fd2096, %fd2091;
	add.f64 	%fd2399, %fd2399, %fd2097;
$L__BB0_156:
	{
	.reg .b32 %temp; 
	mov.b64 	{%temp, %r466}, %fd2386;
	}
	{
	.reg .b32 %temp; 
	mov.b64 	{%r467, %temp}, %fd2386;
	}
	setp.gt.s32 	%p152, %r466, 1048575;
	mov.b32 	%r468, -1023;
	@%p152 bra 	$L__BB0_158;
	mul.f64 	%fd2386, %fd2386, 0d4350000000000000;
	{
	.reg .b32 %temp; 
	mov.b64 	{%temp, %r466}, %fd2386;
	}
	{
	.reg .b32 %temp; 
	mov.b64 	{%r467, %temp}, %fd2386;
	}
	mov.b32 	%r468, -1077;
$L__BB0_158:
	add.s32 	%r354, %r466, -1;
	setp.gt.u32 	%p153, %r354, 2146435070;
	@%p153 bra 	$L__BB0_162;
	shr.u32 	%r357, %r466, 20;
	add.s32 	%r469, %r468, %r357;
	and.b32  	%r358, %r466, 1048575;
	or.b32  	%r359, %r358, 1072693248;
	mov.b64 	%fd2401, {%r467, %r359};
	setp.lt.u32 	%p155, %r359, 1073127583;
	@%p155 bra 	$L__BB0_161;
	{
	.reg .b32 %temp; 
	mov.b64 	{%r360, %temp}, %fd2401;
	}
	{
	.reg .b32 %temp; 
	mov.b64 	{%temp, %r361}, %fd2401;
	}
	add.s32 	%r362, %r361, -1048576;
	mov.b64 	%fd2401, {%r360, %r362};
	add.s32 	%r469, %r469, 1;
$L__BB0_161:
	add.f64 	%fd2099, %fd2401, 0dBFF0000000000000;
	add.f64 	%fd2100, %fd2401, 0d3FF0000000000000;
	rcp.approx.ftz.f64 	%fd2101, %fd2100;
	neg.f64 	%fd2102, %fd2100;
	fma.rn.f64 	%fd2103, %fd2102, %fd2101, 0d3FF0000000000000;
	fma.rn.f64 	%fd2104, %fd2103, %fd2103, %fd2103;
	fma.rn.f64 	%fd2105, %fd2104, %fd2101, %fd2101;
	mul.f64 	%fd2106, %fd2099, %fd2105;
	fma.rn.f64 	%fd2107, %fd2099, %fd2105, %fd2106;
	mul.f64 	%fd2108, %fd2107, %fd2107;
	fma.rn.f64 	%fd2109, %fd2108, 0d3EB1380B3AE80F1E, 0d3ED0EE258B7A8B04;
	fma.rn.f64 	%fd2110, %fd2109, %fd2108, 0d3EF3B2669F02676F;
	fma.rn.f64 	%fd2111, %fd2110, %fd2108, 0d3F1745CBA9AB0956;
	fma.rn.f64 	%fd2112, %fd2111, %fd2108, 0d3F3C71C72D1B5154;
	fma.rn.f64 	%fd2113, %fd2112, %fd2108, 0d3F624924923BE72D;
	fma.rn.f64 	%fd2114, %fd2113, %fd2108, 0d3F8999999999A3C4;
	fma.rn.f64 	%fd2115, %fd2114, %fd2108, 0d3FB5555555555554;
	sub.f64 	%fd2116, %fd2099, %fd2107;
	add.f64 	%fd2117, %fd2116, %fd2116;
	neg.f64 	%fd2118, %fd2107;
	fma.rn.f64 	%fd2119, %fd2118, %fd2099, %fd2117;
	mul.f64 	%fd2120, %fd2105, %fd2119;
	mul.f64 	%fd2121, %fd2108, %fd2115;
	fma.rn.f64 	%fd2122, %fd2121, %fd2107, %fd2120;
	xor.b32  	%r363, %r469, -2147483648;
	mov.b32 	%r364, 1127219200;
	mov.b64 	%fd2123, {%r363, %r364};
	sub.f64 	%fd2124, %fd2123, %fd1;
	fma.rn.f64 	%fd2125, %fd2124, 0d3FE62E42FEFA39EF, %fd2107;
	fma.rn.f64 	%fd2126, %fd2124, 0dBFE62E42FEFA39EF, %fd2125;
	sub.f64 	%fd2127, %fd2126, %fd2107;
	sub.f64 	%fd2128, %fd2122, %fd2127;
	fma.rn.f64 	%fd2129, %fd2124, 0d3C7ABC9E3B39803F, %fd2128;
	add.f64 	%fd2402, %fd2125, %fd2129;
	bra.uni 	$L__BB0_163;
$L__BB0_162:
	fma.rn.f64 	%fd2098, %fd2386, 0d7FF0000000000000, 0d7FF0000000000000;
	{
	.reg .b32 %temp; 
	mov.b64 	{%temp, %r355}, %fd2386;
	}
	and.b32  	%r356, %r355, 2147483647;
	setp.eq.s32 	%p154, %r356, 0;
	selp.f64 	%fd2402, 0dFFF0000000000000, %fd2098, %p154;
$L__BB0_163:
	ld.param.f64 	%fd2251, [_Z16integrand_kernelidPdiS_S_m_param_1];
	div.rn.f64 	%fd2130, %fd2398, %fd2399;
	mul.f64 	%fd2403, %fd2251, %fd2130;
	{
	.reg .b32 %temp; 
	mov.b64 	{%temp, %r470}, %fd2403;
	}
	{
	.reg .b32 %temp; 
	mov.b64 	{%r471, %temp}, %fd2403;
	}
	setp.gt.s32 	%p156, %r470, 1048575;
	mov.b32 	%r472, -1023;
	@%p156 bra 	$L__BB0_165;
	mul.f64 	%fd2403, %fd2403, 0d4350000000000000;
	{
	.reg .b32 %temp; 
	mov.b64 	{%temp, %r470}, %fd2403;
	}
	{
	.reg .b32 %temp; 
	mov.b64 	{%r471, %temp}, %fd2403;
	}
	mov.b32 	%r472, -1077;
$L__BB0_165:
	add.s32 	%r367, %r470, -1;
	setp.gt.u32 	%p157, %r367, 2146435070;
	@%p157 bra 	$L__BB0_169;
	shr.u32 	%r370, %r470, 20;
	add.s32 	%r473, %r472, %r370;
	and.b32  	%r371, %r470, 1048575;
	or.b32  	%r372, %r371, 1072693248;
	mov.b64 	%fd2404, {%r471, %r372};
	setp.lt.u32 	%p159, %r372, 1073127583;
	@%p159 bra 	$L__BB0_168;
	{
	.reg .b32 %temp; 
	mov.b64 	{%r373, %temp}, %fd2404;
	}
	{
	.reg .b32 %temp; 
	mov.b64 	{%temp, %r374}, %fd2404;
	}
	add.s32 	%r375, %r374, -1048576;
	mov.b64 	%fd2404, {%r373, %r375};
	add.s32 	%r473, %r473, 1;
$L__BB0_168:
	add.f64 	%fd2132, %fd2404, 0dBFF0000000000000;
	add.f64 	%fd2133, %fd2404, 0d3FF0000000000000;
	rcp.approx.ftz.f64 	%fd2134, %fd2133;
	neg.f64 	%fd2135, %fd2133;
	fma.rn.f64 	%fd2136, %fd2135, %fd2134, 0d3FF0000000000000;
	fma.rn.f64 	%fd2137, %fd2136, %fd2136, %fd2136;
	fma.rn.f64 	%fd2138, %fd2137, %fd2134, %fd2134;
	mul.f64 	%fd2139, %fd2132, %fd2138;
	fma.rn.f64 	%fd2140, %fd2132, %fd2138, %fd2139;
	mul.f64 	%fd2141, %fd2140, %fd2140;
	fma.rn.f64 	%fd2142, %fd2141, 0d3EB1380B3AE80F1E, 0d3ED0EE258B7A8B04;
	fma.rn.f64 	%fd2143, %fd2142, %fd2141, 0d3EF3B2669F02676F;
	fma.rn.f64 	%fd2144, %fd2143, %fd2141, 0d3F1745CBA9AB0956;
	fma.rn.f64 	%fd2145, %fd2144, %fd2141, 0d3F3C71C72D1B5154;
	fma.rn.f64 	%fd2146, %fd2145, %fd2141, 0d3F624924923BE72D;
	fma.rn.f64 	%fd2147, %fd2146, %fd2141, 0d3F8999999999A3C4;
	fma.rn.f64 	%fd2148, %fd2147, %fd2141, 0d3FB5555555555554;
	sub.f64 	%fd2149, %fd2132, %fd2140;
	add.f64 	%fd2150, %fd2149, %fd2149;
	neg.f64 	%fd2151, %fd2140;
	fma.rn.f64 	%fd2152, %fd2151, %fd2132, %fd2150;
	mul.f64 	%fd2153, %fd2138, %fd2152;
	mul.f64 	%fd2154, %fd2141, %fd2148;
	fma.rn.f64 	%fd2155, %fd2154, %fd2140, %fd2153;
	xor.b32  	%r376, %r473, -2147483648;
	mov.b32 	%r377, 1127219200;
	mov.b64 	%fd2156, {%r376, %r377};
	sub.f64 	%fd2157, %fd2156, %fd1;
	fma.rn.f64 	%fd2158, %fd2157, 0d3FE62E42FEFA39EF, %fd2140;
	fma.rn.f64 	%fd2159, %fd2157, 0dBFE62E42FEFA39EF, %fd2158;
	sub.f64 	%fd2160, %fd2159, %fd2140;
	sub.f64 	%fd2161, %fd2155, %fd2160;
	fma.rn.f64 	%fd2162, %fd2157, 0d3C7ABC9E3B39803F, %fd2161;
	add.f64 	%fd2405, %fd2158, %fd2162;
	bra.uni 	$L__BB0_170;
$L__BB0_169:
	fma.rn.f64 	%fd2131, %fd2403, 0d7FF0000000000000, 0d7FF0000000000000;
	{
	.reg .b32 %temp; 
	mov.b64 	{%temp, %r368}, %fd2403;
	}
	and.b32  	%r369, %r368, 2147483647;
	setp.eq.s32 	%p158, %r369, 0;
	selp.f64 	%fd2405, 0dFFF0000000000000, %fd2131, %p158;
$L__BB0_170:
	cvt.rn.f64.s32 	%fd2163, %r164;
	fma.rn.f64 	%fd2164, %fd2163, 0d4000000000000000, 0dC008000000000000;
	fma.rn.f64 	%fd2165, %fd2164, %fd2402, %fd2405;
	add.f64 	%fd2166, %fd2406, %fd2165;
	setp.lt.f64 	%p160, %fd2166, 0dC066800000000000;
	selp.f64 	%fd2406, 0dC066800000000000, %fd2166, %p160;
	setp.leu.f64 	%p161, %fd2406, 0d4065C00000000000;
	@%p161 bra 	$L__BB0_172;
	mov.f64 	%fd2406, 0d4065C00000000000;
$L__BB0_172:
	setp.ne.s32 	%p162, %r164, 2;
	mov.f64 	%fd2409, 0d0000000000000000;
	@%p162 bra 	$L__BB0_179;
	setp.lt.s32 	%p163, %r2, 0;
	and.b32  	%r378, %r2, 2146435072;
	setp.eq.s32 	%p164, %r378, 1062207488;
	ld.local.v2.f64 	{%fd2169, %fd2170}, [%rd2];
	ld.local.v2.f64 	{%fd2171, %fd2172}, [%rd2+32];
	add.f64 	%fd2173, %fd2169, %fd2171;
	add.f64 	%fd2174, %fd2170, %fd2172;
	ld.local.v2.f64 	{%fd2175, %fd2176}, [%rd2+16];
	ld.local.v2.f64 	{%fd2177, %fd2178}, [%rd2+48];
	add.f64 	%fd2179, %fd2175, %fd2177;
	add.f64 	%fd2180, %fd2176, %fd2178;
	mul.f64 	%fd2181, %fd2173, %fd2173;
	mul.f64 	%fd2182, %fd2174, %fd2174;
	sub.f64 	%fd2183, %fd2181, %fd2182;
	mul.f64 	%fd2184, %fd2179, %fd2179;
	sub.f64 	%fd2185, %fd2183, %fd2184;
	mul.f64 	%fd2186, %fd2180, %fd2180;
	sub.f64 	%fd2187, %fd2185, %fd2186;
	mul.f64 	%fd2188, %fd2169, %fd2169;
	mul.f64 	%fd2189, %fd2170, %fd2170;
	sub.f64 	%fd2190, %fd2188, %fd2189;
	mul.f64 	%fd2191, %fd2175, %fd2175;
	sub.f64 	%fd2192, %fd2190, %fd2191;
	mul.f64 	%fd2193, %fd2176, %fd2176;
	sub.f64 	%fd2194, %fd2192, %fd2193;
	mul.f64 	%fd2195, %fd2171, %fd2171;
	mul.f64 	%fd2196, %fd2172, %fd2172;
	sub.f64 	%fd2197, %fd2195, %fd2196;
	mul.f64 	%fd2198, %fd2177, %fd2177;
	sub.f64 	%fd2199, %fd2197, %fd2198;
	mul.f64 	%fd2200, %fd2178, %fd2178;
	sub.f64 	%fd2201, %fd2199, %fd2200;
	sqrt.rn.f64 	%fd2202, %fd2187;
	sub.f64 	%fd2203, %fd2169, %fd2176;
	mul.f64 	%fd2204, %fd2202, %fd2203;
	sub.f64 	%fd2205, %fd2194, %fd2204;
	sub.f64 	%fd2206, %fd2171, %fd2178;
	mul.f64 	%fd2207, %fd2202, %fd2206;
	sub.f64 	%fd2208, %fd2201, %fd2207;
	mul.f64 	%fd2209, %fd2208, %fd2208;
	fma.rn.f64 	%fd2210, %fd2205, %fd2205, %fd2209;
	mul.f64 	%fd2211, %fd2187, 0d4010000000000000;
	fma.rn.f64 	%fd2212, %fd2211, %fd2201, %fd2210;
	add.f64 	%fd2213, %fd2201, %fd2201;
	mul.f64 	%fd2214, %fd2201, %fd2213;
	sub.f64 	%fd298, %fd2212, %fd2214;
	add.f64 	%fd299, %fd2187, 0dC08F400000000000;
	{
	.reg .b32 %temp; 
	mov.b64 	{%temp, %r158}, %fd299;
	}
	abs.f64 	%fd300, %fd299;
	{ // callseq 2, 0
	.param .b64 param0;
	st.param.f64 	[param0], %fd300;
	.param .b64 retval0;
	call.uni (retval0), 
	__internal_accurate_pow, 
	(
	param0
	);
	ld.param.f64 	%fd2215, [retval0];
	} // callseq 2
	setp.lt.s32 	%p165, %r158, 0;
	neg.f64 	%fd2217, %fd2215;
	selp.f64 	%fd2218, %fd2217, %fd2215, %p164;
	selp.f64 	%fd2219, %fd2218, %fd2215, %p165;
	setp.eq.f64 	%p166, %fd299, 0d0000000000000000;
	selp.b32 	%r379, %r158, 0, %p164;
	or.b32  	%r380, %r379, 2146435072;
	selp.b32 	%r381, %r380, %r379, %p163;
	mov.b32 	%r382, 0;
	mov.b64 	%fd2220, {%r382, %r381};
	selp.f64 	%fd2407, %fd2220, %fd2219, %p166;
	add.f64 	%fd2221, %fd299, 0d4000000000000000;
	{
	.reg .b32 %temp; 
	mov.b64 	{%temp, %r383}, %fd2221;
	}
	and.b32  	%r384, %r383, 2146435072;
	setp.ne.s32 	%p167, %r384, 2146435072;
	@%p167 bra 	$L__BB0_178;
	setp.num.f64 	%p168, %fd299, %fd299;
	@%p168 bra 	$L__BB0_176;
	mov.f64 	%fd2222, 0d4000000000000000;
	add.rn.f64 	%fd2407, %fd299, %fd2222;
	bra.uni 	$L__BB0_178;
$L__BB0_176:
	setp.neu.f64 	%p169, %fd300, 0d7FF0000000000000;
	@%p169 bra 	$L__BB0_178;
	setp.lt.s32 	%p170, %r158, 0;
	setp.lt.s32 	%p171, %r2, 0;
	selp.b32 	%r385, 0, 2146435072, %p171;
	or.b32  	%r386, %r385, -2147483648;
	selp.b32 	%r387, %r386, %r385, %p1;
	selp.b32 	%r388, %r387, %r385, %p170;
	mov.b32 	%r389, 0;
	mov.b64 	%fd2407, {%r389, %r388};
$L__BB0_178:
	setp.eq.f64 	%p172, %fd299, 0d3FF0000000000000;
	selp.f64 	%fd2223, 0d3FF0000000000000, %fd2407, %p172;
	div.rn.f64 	%fd2409, %fd298, %fd2223;
$L__BB0_179:
	fma.rn.f64 	%fd2224, %fd2406, 0d3FF71547652B82FE, 0d4338000000000000;
	{
	.reg .b32 %temp; 
	mov.b64 	{%r159, %temp}, %fd2224;
	}
	mov.f64 	%fd2225, 0dC338000000000000;
	add.rn.f64 	%fd2226, %fd2224, %fd2225;
	fma.rn.f64 	%fd2227, %fd2226, 0dBFE62E42FEFA39EF, %fd2406;
	fma.rn.f64 	%fd2228, %fd2226, 0dBC7ABC9E3B39803F, %fd2227;
	fma.rn.f64 	%fd2229, %fd2228, 0d3E5ADE1569CE2BDF, 0d3E928AF3FCA213EA;
	fma.rn.f64 	%fd2230, %fd2229, %fd2228, 0d3EC71DEE62401315;
	fma.rn.f64 	%fd2231, %fd2230, %fd2228, 0d3EFA01997C89EB71;
	fma.rn.f64 	%fd2232, %fd2231, %fd2228, 0d3F2A01A014761F65;
	fma.rn.f64 	%fd2233, %fd2232, %fd2228, 0d3F56C16C1852B7AF;
	fma.rn.f64 	%fd2234, %fd2233, %fd2228, 0d3F81111111122322;
	fma.rn.f64 	%fd2235, %fd2234, %fd2228, 0d3FA55555555502A1;
	fma.rn.f64 	%fd2236, %fd2235, %fd2228, 0d3FC5555555555511;
	fma.rn.f64 	%fd2237, %fd2236, %fd2228, 0d3FE000000000000B;
	fma.rn.f64 	%fd2238, %fd2237, %fd2228, 0d3FF0000000000000;
	fma.rn.f64 	%fd2239, %fd2238, %fd2228, 0d3FF0000000000000;
	{
	.reg .b32 %temp; 
	mov.b64 	{%r160, %temp}, %fd2239;
	}
	{
	.reg .b32 %temp; 
	mov.b64 	{%temp, %r161}, %fd2239;
	}
	shl.b32 	%r390, %r159, 20;
	add.s32 	%r391, %r390, %r161;
	mov.b64 	%fd2410, {%r160, %r391};
	{
	.reg .b32 %temp; 
	mov.b64 	{%temp, %r392}, %fd2406;
	}
	mov.b32 	%f2, %r392;
	abs.f32 	%f1, %f2;
	setp.lt.f32 	%p173, %f1, 0f4086232B;
	@%p173 bra 	$L__BB0_182;
	setp.lt.f64 	%p174, %fd2406, 0d0000000000000000;
	add.f64 	%fd2240, %fd2406, 0d7FF0000000000000;
	selp.f64 	%fd2410, 0d0000000000000000, %fd2240, %p174;
	setp.geu.f32 	%p175, %f1, 0f40874800;
	@%p175 bra 	$L__BB0_182;
	shr.u32 	%r393, %r159, 31;
	add.s32 	%r394, %r159, %r393;
	shr.s32 	%r395, %r394, 1;
	shl.b32 	%r396, %r395, 20;
	add.s32 	%r397, %r161, %r396;
	mov.b64 	%fd2241, {%r160, %r397};
	sub.s32 	%r398, %r159, %r395;
	shl.b32 	%r399, %r398, 20;
	add.s32 	%r400, %r399, 1072693248;
	mov.b32 	%r401, 0;
	mov.b64 	%fd2242, {%r401, %r400};
	mul.f64 	%fd2410, %fd2242, %fd2241;
$L__BB0_182:
	ld.param.u32 	%r404, [_Z16integrand_kernelidPdiS_S_m_param_0];
	mul.f64 	%fd2243, %fd2409, %fd2410;
	add.f64 	%fd2411, %fd2411, %fd2243;
	fma.rn.f64 	%fd2412, %fd2243, %fd2243, %fd2412;
	mov.u32 	%r402, %nctaid.x;
	mov.u32 	%r403, %ntid.x;
	mad.lo.s32 	%r405, %r402, %r403, %r405;
	setp.lt.s32 	%p176, %r405, %r404;
	@%p176 bra 	$L__BB0_2;
$L__BB0_183:
	ld.param.u64 	%rd179, [_Z16integrand_kernelidPdiS_S_m_param_5];
	ld.param.u64 	%rd178, [_Z16integrand_kernelidPdiS_S_m_param_4];
	cvta.to.global.u64 	%rd176, %rd178;
	cvta.to.global.u64 	%rd177, %rd179;
	atom.global.add.f64 	%fd2244, [%rd176], %fd2411;
	atom.global.add.f64 	%fd2245, [%rd177], %fd2412;
	ret;

}
.func  (.param .align 16 .b8 func_retval0[16]) __internal_trig_reduction_slowpathd(
	.param .b64 __internal_trig_reduction_slowpathd_param_0
)
{
	.local .align 8 .b8 	__local_depot1[40];
	.reg .b64 	%SP;
	.reg .b64 	%SPL;
	.reg .pred 	%p<10>;
	.reg .b32 	%r<47>;
	.reg .b64 	%rd<74>;
	.reg .b64 	%fd<5>;

	mov.u64 	%SPL, __local_depot1;
	ld.param.f64 	%fd4, [__internal_trig_reduction_slowpathd_param_0];
	add.u64 	%rd1, %SPL, 0;
	{
	.reg .b32 %temp; 
	mov.b64 	{%temp, %r1}, %fd4;
	}
	shr.u32 	%r2, %r1, 20;
	and.b32  	%r3, %r2, 2047;
	setp.eq.s32 	%p1, %r3, 2047;
	mov.b32 	%r46, 0;
	@%p1 bra 	$L__BB1_9;
	add.s32 	%r20, %r3, -1024;
	mov.b64 	%rd20, %fd4;
	shl.b64 	%rd2, %rd20, 11;
	shr.u32 	%r4, %r20, 6;
	sub.s32 	%r45, 15, %r4;
	sub.s32 	%r21, 19, %r4;
	setp.lt.u32 	%p2, %r20, 128;
	selp.b32 	%r6, 18, %r21, %p2;
	setp.ge.s32 	%p3, %r45, %r6;
	mov.b64 	%rd70, 0;
	@%p3 bra 	$L__BB1_4;
	add.s32 	%r23, %r6, %r4;
	neg.s32 	%r43, %r23;
	or.b64  	%rd3, %rd2, -9223372036854775808;
	mov.b64 	%rd70, 0;
	mov.b32 	%r42, 0;
	mov.u64 	%rd25, __cudart_i2opi_d;
	mov.u32 	%r44, %r45;
$L__BB1_3:
	.pragma "nounroll";
	mul.wide.s32 	%rd22, %r42, 8;
	add.s64 	%rd23, %rd1, %rd22;
	mul.wide.s32 	%rd24, %r44, 8;
	add.s64 	%rd26, %rd25, %rd24;
	ld.global.nc.u64 	%rd27, [%rd26];
	{
	.reg .u32 %r0, %r1, %r2, %r3, %alo, %ahi, %blo, %bhi, %clo, %chi;
	mov.b64 	{%alo,%ahi}, %rd27;
	mov.b64 	{%blo,%bhi}, %rd3;
	mov.b64 	{%clo,%chi}, %rd70;
	mad.lo.cc.u32 	%r0, %alo, %blo, %clo;
	madc.hi.cc.u32 	%r1, %alo, %blo, %chi;
	madc.hi.u32 	%r2, %alo, %bhi, 0;
	mad.lo.cc.u32 	%r1, %alo, %bhi, %r1;
	madc.hi.cc.u32 	%r2, %ahi, %blo, %r2;
	madc.hi.u32 	%r3, %ahi, %bhi, 0;
	mad.lo.cc.u32 	%r1, %ahi, %blo, %r1;
	madc.lo.cc.u32 	%r2, %ahi, %bhi, %r2;
	addc.u32 	%r3, %r3, 0;
	mov.b64 	%rd28, {%r0,%r1};
	mov.b64 	%rd70, {%r2,%r3};
	}
	st.local.u64 	[%rd23], %rd28;
	add.s32 	%r44, %r44, 1;
	add.s32 	%r43, %r43, 1;
	add.s32 	%r42, %r42, 1;
	setp.ne.s32 	%p4, %r43, -15;
	mov.u32 	%r45, %r6;
	@%p4 bra 	$L__BB1_3;
$L__BB1_4:
	cvt.s64.s32 	%rd29, %r45;
	cvt.u64.u32 	%rd30, %r4;
	add.s64 	%rd31, %rd30, %rd29;
	shl.b64 	%rd32, %rd31, 3;
	add.s64 	%rd33, %rd1, %rd32;
	st.local.u64 	[%rd33+-120], %rd70;
	and.b32  	%r15, %r2, 63;
	ld.local.u64 	%rd72, [%rd1+16];
	ld.local.u64 	%rd71, [%rd1+24];
	setp.eq.s32 	%p5, %r15, 0;
	@%p5 bra 	$L__BB1_6;
	shl.b64 	%rd34, %rd71, %r15;
	shr.u64 	%rd35, %rd72, 1;
	xor.b32  	%r24, %r15, 63;
	shr.u64 	%rd36, %rd35, %r24;
	or.b64  	%rd71, %rd34, %rd36;
	ld.local.u64 	%rd37, [%rd1+8];
	shl.b64 	%rd38, %rd72, %r15;
	shr.u64 	%rd39, %rd37, 1;
	shr.u64 	%rd40, %rd39, %r24;
	or.b64  	%rd72, %rd38, %rd40;
$L__BB1_6:
	and.b32  	%r25, %r1, -2147483648;
	shr.u64 	%rd41, %rd71, 62;
	cvt.u32.u64 	%r26, %rd41;
	mov.b64 	{%r27, %r28}, %rd71;
	mov.b64 	{%r29, %r30}, %rd72;
	shf.l.wrap.b32 	%r31, %r30, %r27, 2;
	shf.l.wrap.b32 	%r32, %r27, %r28, 2;
	mov.b64 	%rd42, {%r31, %r32};
	shl.b64 	%rd43, %rd72, 2;
	shr.u64 	%rd44, %rd42, 63;
	cvt.u32.u64 	%r33, %rd44;
	add.s32 	%r34, %r33, %r26;
	setp.eq.s32 	%p6, %r25, 0;
	neg.s32 	%r35, %r34;
	selp.b32 	%r46, %r34, %r35, %p6;
	setp.gt.s64 	%p7, %rd42, -1;
	mov.b64 	%rd45, 0;
	{
	.reg .u32 %r0, %r1, %r2, %r3, %a0, %a1, %a2, %a3, %b0, %b1, %b2, %b3;
	mov.b64 	{%a0,%a1}, %rd45;
	mov.b64 	{%a2,%a3}, %rd45;
	mov.b64 	{%b0,%b1}, %rd43;
	mov.b64 	{%b2,%b3}, %rd42;
	sub.cc.u32 	%r0, %a0, %b0;
	subc.cc.u32 	%r1, %a1, %b1;
	subc.cc.u32 	%r2, %a2, %b2;
	subc.u32 	%r3, %a3, %b3;
	mov.b64 	%rd46, {%r0,%r1};
	mov.b64 	%rd47, {%r2,%r3};
	}
	xor.b32  	%r36, %r25, -2147483648;
	selp.b64 	%rd73, %rd42, %rd47, %p7;
	selp.b64 	%rd14, %rd43, %rd46, %p7;
	selp.b32 	%r17, %r25, %r36, %p7;
	clz.b64 	%r37, %rd73;
	cvt.u64.u32 	%rd15, %r37;
	setp.eq.s32 	%p8, %r37, 0;
	@%p8 bra 	$L__BB1_8;
	cvt.u32.u64 	%r38, %rd15;
	and.b32  	%r39, %r38, 63;
	shl.b64 	%rd48, %rd73, %r39;
	shr.u64 	%rd49, %rd14, 1;
	not.b32 	%r40, %r38;
	and.b32  	%r41, %r40, 63;
	shr.u64 	%rd50, %rd49, %r41;
	or.b64  	%rd73, %rd48, %rd50;
$L__BB1_8:
	mov.b64 	%rd51, -3958705157555305931;
	{
	.reg .u32 %r0, %r1, %r2, %r3, %alo, %ahi, %blo, %bhi;
	mov.b64 	{%alo,%ahi}, %rd73;
	mov.b64 	{%blo,%bhi}, %rd51;
	mul.lo.u32 	%r0, %alo, %blo;
	mul.hi.u32 	%r1, %alo, %blo;
	mad.lo.cc.u32 	%r1, %alo, %bhi, %r1;
	madc.hi.u32 	%r2, %alo, %bhi, 0;
	mad.lo.cc.u32 	%r1, %ahi, %blo, %r1;
	madc.hi.cc.u32 	%r2, %ahi, %blo, %r2;
	madc.hi.u32 	%r3, %ahi, %bhi, 0;
	mad.lo.cc.u32 	%r2, %ahi, %bhi, %r2;
	addc.u32 	%r3, %r3, 0;
	mov.b64 	%rd52, {%r0,%r1};
	mov.b64 	%rd53, {%r2,%r3};
	}
	setp.gt.s64 	%p9, %rd53, 0;
	{
	.reg .u32 %r0, %r1, %r2, %r3, %a0, %a1, %a2, %a3, %b0, %b1, %b2, %b3;
	mov.b64 	{%a0,%a1}, %rd52;
	mov.b64 	{%a2,%a3}, %rd53;
	mov.b64 	{%b0,%b1}, %rd52;
	mov.b64 	{%b2,%b3}, %rd53;
	add.cc.u32 	%r0, %a0, %b0;
	addc.cc.u32 	%r1, %a1, %b1;
	addc.cc.u32 	%r2, %a2, %b2;
	addc.u32 	%r3, %a3, %b3;
	mov.b64 	%rd54, {%r0,%r1};
	mov.b64 	%rd55, {%r2,%r3};
	}
	selp.b64 	%rd56, %rd55, %rd53, %p9;
	selp.s64 	%rd57, -1, 0, %p9;
	sub.s64 	%rd58, %rd57, %rd15;
	cvt.u64.u32 	%rd59, %r17;
	shl.b64 	%rd60, %rd59, 32;
	add.s64 	%rd61, %rd56, 1;
	shr.u64 	%rd62, %rd61, 10;
	add.s64 	%rd63, %rd62, 1;
	shr.u64 	%rd64, %rd63, 1;
	shl.b64 	%rd65, %rd58, 52;
	add.s64 	%rd66, %rd65, %rd64;
	add.s64 	%rd67, %rd66, 4602678819172646912;
	or.b64  	%rd68, %rd67, %rd60;
	mov.b64 	%fd4, %rd68;
$L__BB1_9:
	st.param.f64 	[func_retval0], %fd4;
	st.param.b32 	[func_retval0+8], %r46;
	ret;

}
.func  (.param .b64 func_retval0) __internal_accurate_pow(
	.param .b64 __internal_accurate_pow_param_0
)
{
	.reg .pred 	%p<8>;
	.reg .b32 	%r<49>;
	.reg .b32 	%f<3>;
	.reg .b64 	%fd<109>;

	ld.param.f64 	%fd10, [__internal_accurate_pow_param_0];
	{
	.reg .b32 %temp; 
	mov.b64 	{%temp, %r46}, %fd10;
	}
	{
	.reg .b32 %temp; 
	mov.b64 	{%r45, %temp}, %fd10;
	}
	shr.u32 	%r47, %r46, 20;
	setp.gt.u32 	%p1, %r46, 1048575;
	@%p1 bra 	$L__BB2_2;
	mul.f64 	%fd11, %fd10, 0d4350000000000000;
	{
	.reg .b32 %temp; 
	mov.b64 	{%temp, %r46}, %fd11;
	}
	{
	.reg .b32 %temp; 
	mov.b64 	{%r45, %temp}, %fd11;
	}
	shr.u32 	%r16, %r46, 20;
	add.s32 	%r47, %r16, -54;
$L__BB2_2:
	add.s32 	%r48, %r47, -1023;
	and.b32  	%r17, %r46, -2146435073;
	or.b32  	%r18, %r17, 1072693248;
	mov.b64 	%fd107, {%r45, %r18};
	setp.lt.u32 	%p2, %r18, 1073127583;
	@%p2 bra 	$L__BB2_4;
	{
	.reg .b32 %temp; 
	mov.b64 	{%r19, %temp}, %fd107;
	}
	{
	.reg .b32 %temp; 
	mov.b64 	{%temp, %r20}, %fd107;
	}
	add.s32 	%r21, %r20, -1048576;
	mov.b64 	%fd107, {%r19, %r21};
	add.s32 	%r48, %r47, -1022;
$L__BB2_4:
	add.f64 	%fd12, %fd107, 0dBFF0000000000000;
	add.f64 	%fd13, %fd107, 0d3FF0000000000000;
	rcp.approx.ftz.f64 	%fd14, %fd13;
	neg.f64 	%fd15, %fd13;
	fma.rn.f64 	%fd16, %fd15, %fd14, 0d3FF0000000000000;
	fma.rn.f64 	%fd17, %fd16, %fd16, %fd16;
	fma.rn.f64 	%fd18, %fd17, %fd14, %fd14;
	mul.f64 	%fd19, %fd12, %fd18;
	fma.rn.f64 	%fd20, %fd12, %fd18, %fd19;
	mul.f64 	%fd21, %fd20, %fd20;
	fma.rn.f64 	%fd22, %fd21, 0d3EB0F5FF7D2CAFE2, 0d3ED0F5D241AD3B5A;
	fma.rn.f64 	%fd23, %fd22, %fd21, 0d3EF3B20A75488A3F;
	fma.rn.f64 	%fd24, %fd23, %fd21, 0d3F1745CDE4FAECD5;
	fma.rn.f64 	%fd25, %fd24, %fd21, 0d3F3C71C7258A578B;
	fma.rn.f64 	%fd26, %fd25, %fd21, 0d3F6249249242B910;
	fma.rn.f64 	%fd27, %fd26, %fd21, 0d3F89999999999DFB;
	sub.f64 	%fd28, %fd12, %fd20;
	add.f64 	%fd29, %fd28, %fd28;
	neg.f64 	%fd30, %fd20;
	fma.rn.f64 	%fd31, %fd30, %fd12, %fd29;
	mul.f64 	%fd32, %fd18, %fd31;
	fma.rn.f64 	%fd33, %fd21, %fd27, 0d3FB5555555555555;
	mov.f64 	%fd34, 0d3FB5555555555555;
	sub.f64 	%fd35, %fd34, %fd33;
	fma.rn.f64 	%fd36, %fd21, %fd27, %fd35;
	add.f64 	%fd37, %fd36, 0dBC46A4CB00B9E7B0;
	add.f64 	%fd38, %fd33, %fd37;
	sub.f64 	%fd39, %fd33, %fd38;
	add.f64 	%fd40, %fd37, %fd39;
	mul.rn.f64 	%fd41, %fd20, %fd20;
	neg.f64 	%fd42, %fd41;
	fma.rn.f64 	%fd43, %fd20, %fd20, %fd42;
	{
	.reg .b32 %temp; 
	mov.b64 	{%r22, %temp}, %fd32;
	}
	{
	.reg .b32 %temp; 
	mov.b64 	{%temp, %r23}, %fd32;
	}
	add.s32 	%r24, %r23, 1048576;
	mov.b64 	%fd44, {%r22, %r24};
	fma.rn.f64 	%fd45, %fd20, %fd44, %fd43;
	mul.rn.f64 	%fd46, %fd41, %fd20;
	neg.f64 	%fd47, %fd46;
	fma.rn.f64 	%fd48, %fd41, %fd20, %fd47;
	fma.rn.f64 	%fd49, %fd41, %fd32, %fd48;
	fma.rn.f64 	%fd50, %fd45, %fd20, %fd49;
	mul.rn.f64 	%fd51, %fd38, %fd46;
	neg.f64 	%fd52, %fd51;
	fma.rn.f64 	%fd53, %fd38, %fd46, %fd52;
	fma.rn.f64 	%fd54, %fd38, %fd50, %fd53;
	fma.rn.f64 	%fd55, %fd40, %fd46, %fd54;
	add.f64 	%fd56, %fd51, %fd55;
	sub.f64 	%fd57, %fd51, %fd56;
	add.f64 	%fd58, %fd55, %fd57;
	add.f64 	%fd59, %fd20, %fd56;
	sub.f64 	%fd60, %fd20, %fd59;
	add.f64 	%fd61, %fd56, %fd60;
	add.f64 	%fd62, %fd58, %fd61;
	add.f64 	%fd63, %fd32, %fd62;
	add.f64 	%fd64, %fd59, %fd63;
	sub.f64 	%fd65, %fd59, %fd64;
	add.f64 	%fd66, %fd63, %fd65;
	xor.b32  	%r25, %r48, -2147483648;
	mov.b32 	%r26, 1127219200;
	mov.b64 	%fd67, {%r25, %r26};
	mov.b32 	%r27, -2147483648;
	mov.b64 	%fd68, {%r27, %r26};
	sub.f64 	%fd69, %fd67, %fd68;
	fma.rn.f64 	%fd70, %fd69, 0d3FE62E42FEFA39EF, %fd64;
	fma.rn.f64 	%fd71, %fd69, 0dBFE62E42FEFA39EF, %fd70;
	sub.f64 	%fd72, %fd71, %fd64;
	sub.f64 	%fd73, %fd66, %fd72;
	fma.rn.f64 	%fd74, %fd69, 0d3C7ABC9E3B39803F, %fd73;
	add.f64 	%fd75, %fd70, %fd74;
	sub.f64 	%fd76, %fd70, %fd75;
	add.f64 	%fd77, %fd74, %fd76;
	mov.f64 	%fd78, 0d4000000000000000;
	{
	.reg .b32 %temp; 
	mov.b64 	{%temp, %r28}, %fd78;
	}
	{
	.reg .b32 %temp; 
	mov.b64 	{%r29, %temp}, %fd78;
	}
	shl.b32 	%r30, %r28, 1;
	setp.gt.u32 	%p3, %r30, -33554433;
	and.b32  	%r31, %r28, -15728641;
	selp.b32 	%r32, %r31, %r28, %p3;
	mov.b64 	%fd79, {%r29, %r32};
	mul.rn.f64 	%fd80, %fd75, %fd79;
	neg.f64 	%fd81, %fd80;
	fma.rn.f64 	%fd82, %fd75, %fd79, %fd81;
	fma.rn.f64 	%fd83, %fd77, %fd79, %fd82;
	add.f64 	%fd4, %fd80, %fd83;
	sub.f64 	%fd84, %fd80, %fd4;
	add.f64 	%fd5, %fd83, %fd84;
	fma.rn.f64 	%fd85, %fd4, 0d3FF71547652B82FE, 0d4338000000000000;
	{
	.reg .b32 %temp; 
	mov.b64 	{%r13, %temp}, %fd85;
	}
	mov.f64 	%fd86, 0dC338000000000000;
	add.rn.f64 	%fd87, %fd85, %fd86;
	fma.rn.f64 	%fd88, %fd87, 0dBFE62E42FEFA39EF, %fd4;
	fma.rn.f64 	%fd89, %fd87, 0dBC7ABC9E3B39803F, %fd88;
	fma.rn.f64 	%fd90, %fd89, 0d3E5ADE1569CE2BDF, 0d3E928AF3FCA213EA;
	fma.rn.f64 	%fd91, %fd90, %fd89, 0d3EC71DEE62401315;
	fma.rn.f64 	%fd92, %fd91, %fd89, 0d3EFA01997C89EB71;
	fma.rn.f64 	%fd93, %fd92, %fd89, 0d3F2A01A014761F65;
	fma.rn.f64 	%fd94, %fd93, %fd89, 0d3F56C16C1852B7AF;
	fma.rn.f64 	%fd95, %fd94, %fd89, 0d3F81111111122322;
	fma.rn.f64 	%fd96, %fd95, %fd89, 0d3FA55555555502A1;
	fma.rn.f64 	%fd97, %fd96, %fd89, 0d3FC5555555555511;
	fma.rn.f64 	%fd98, %fd97, %fd89, 0d3FE000000000000B;
	fma.rn.f64 	%fd99, %fd98, %fd89, 0d3FF0000000000000;
	fma.rn.f64 	%fd100, %fd99, %fd89, 0d3FF0000000000000;
	{
	.reg .b32 %temp; 
	mov.b64 	{%r14, %temp}, %fd100;
	}
	{
	.reg .b32 %temp; 
	mov.b64 	{%temp, %r15}, %fd100;
	}
	shl.b32 	%r33, %r13, 20;
	add.s32 	%r34, %r33, %r15;
	mov.b64 	%fd108, {%r14, %r34};
	{
	.reg .b32 %temp; 
	mov.b64 	{%temp, %r35}, %fd4;
	}
	mov.b32 	%f2, %r35;
	abs.f32 	%f1, %f2;
	setp.lt.f32 	%p4, %f1, 0f4086232B;
	@%p4 bra 	$L__BB2_7;
	setp.lt.f64 	%p5, %fd4, 0d0000000000000000;
	add.f64 	%fd101, %fd4, 0d7FF0000000000000;
	selp.f64 	%fd108, 0d0000000000000000, %fd101, %p5;
	setp.geu.f32 	%p6, %f1, 0f40874800;
	@%p6 bra 	$L__BB2_7;
	shr.u32 	%r36, %r13, 31;
	add.s32 	%r37, %r13, %r36;
	shr.s32 	%r38, %r37, 1;
	shl.b32 	%r39, %r38, 20;
	add.s32 	%r40, %r15, %r39;
	mov.b64 	%fd102, {%r14, %r40};
	sub.s32 	%r41, %r13, %r38;
	shl.b32 	%r42, %r41, 20;
	add.s32 	%r43, %r42, 1072693248;
	mov.b32 	%r44, 0;
	mov.b64 	%fd103, {%r44, %r43};
	mul.f64 	%fd108, %fd103, %fd102;
$L__BB2_7:
	abs.f64 	%fd104, %fd108;
	setp.eq.f64 	%p7, %fd104, 0d7FF0000000000000;
	fma.rn.f64 	%fd105, %fd108, %fd5, %fd108;
	selp.f64 	%fd106, %fd108, %fd105, %p7;
	st.param.f64 	[func_retval0], %fd106;
	ret;

}


// ===== COMPILED SASS (sm_100) =====

	.target	sm_100

	.elftype	@"ET_EXEC"


//--------------------- .note.nv.tkinfo           --------------------------
	.section	.note.nv.tkinfo,"",@"SHT_NOTE"
	.sectionflags	@"SHF_NOTE_NV_TKINFO"
	.tkinfo
        /*0018*/ 	.word	0x00000002
        /*0030*/ 	.string	""
        /*0030*/ 	.string	"ptxas"
        /*0030*/ 	.string	"Cuda compilation tools, release 13.0, V13.0.88"
        /*0030*/ 	.string	"Build cuda_13.0.r13.0/compiler.36424714_0"
        /*0030*/ 	.string	"-arch sm_100 -m 64 "



//--------------------- .note.nv.cuinfo           --------------------------
	.section	.note.nv.cuinfo,"",@"SHT_NOTE"
	.sectionflags	@"SHF_NOTE_NV_CUINFO"
        /*0018*/ 	.short	0x0002
        /*001a*/ 	.short	0x0064
        /*001c*/ 	.short	0x0082
	.zero		2


//--------------------- .nv.info                  --------------------------
	.section	.nv.info,"",@"SHT_CUDA_INFO"
	.align	4


	//----- nvinfo : EIATTR_REGCOUNT
	.align		4
        /*0000*/ 	.byte	0x04, 0x2f
        /*0002*/ 	.short	(.L_3 - .L_2)
	.align		4
.L_2:
        /*0004*/ 	.word	index@(_Z16integrand_kernelidPdiS_S_m)
        /*0008*/ 	.word	0x00000046


	//----- nvinfo : EIATTR_FRAME_SIZE
	.align		4
.L_3:
        /*000c*/ 	.byte	0x04, 0x11
        /*000e*/ 	.short	(.L_5 - .L_4)
	.align		4
.L_4:
        /*0010*/ 	.word	index@($_Z16integrand_kernelidPdiS_S_m$__internal_trig_reduction_slowpathd)
        /*0014*/ 	.word	0x00000170


	//----- nvinfo : EIATTR_FRAME_SIZE
	.align		4
.L_5:
        /*0018*/ 	.byte	0x04, 0x11
        /*001a*/ 	.short	(.L_7 - .L_6)
	.align		4
.L_6:
        /*001c*/ 	.word	index@($_Z16integrand_kernelidPdiS_S_m$__internal_accurate_pow)
        /*0020*/ 	.word	0x00000170


	//----- nvinfo : EIATTR_FRAME_SIZE
	.align		4
.L_7:
        /*0024*/ 	.byte	0x04, 0x11
        /*0026*/ 	.short	(.L_9 - .L_8)
	.align		4
.L_8:
        /*0028*/ 	.word	index@($__internal_2_$__cuda_sm20_dsqrt_rn_f64_mediumpath_v1)
        /*002c*/ 	.word	0x00000170


	//----- nvinfo : EIATTR_FRAME_SIZE
	.align		4
.L_9:
        /*0030*/ 	.byte	0x04, 0x11
        /*0032*/ 	.short	(.L_11 - .L_10)
	.align		4
.L_10:
        /*0034*/ 	.word	index@($__internal_1_$__cuda_sm20_div_rn_f64_full)
        /*0038*/ 	.word	0x00000170


	//----- nvinfo : EIATTR_FRAME_SIZE
	.align		4
.L_11:
        /*003c*/ 	.byte	0x04, 0x11
        /*003e*/ 	.short	(.L_13 - .L_12)
	.align		4
.L_12:
        /*0040*/ 	.word	index@($__internal_0_$__cuda_sm20_dblrcp_rn_slowpath_v3)
        /*0044*/ 	.word	0x00000170


	//----- nvinfo : EIATTR_FRAME_SIZE
	.align		4
.L_13:
        /*0048*/ 	.byte	0x04, 0x11
        /*004a*/ 	.short	(.L_15 - .L_14)
	.align		4
.L_14:
        /*004c*/ 	.word	index@(_Z16integrand_kernelidPdiS_S_m)
        /*0050*/ 	.word	0x00000170


	//----- nvinfo : EIATTR_MIN_STACK_SIZE
	.align		4
.L_15:
        /*0054*/ 	.byte	0x04, 0x12
        /*0056*/ 	.short	(.L_17 - .L_16)
	.align		4
.L_16:
        /*0058*/ 	.word	index@(_Z16integrand_kernelidPdiS_S_m)
        /*005c*/ 	.word	0x00000170
.L_17:


//--------------------- .nv.compat                --------------------------
	.section	.nv.compat,"",@"SHT_CUDA_COMPAT_INFO"
	.align	4
        /*0000*/ 	.byte	0x02, 0x09, 0x00, 0x00, 0x02, 0x02, 0x01, 0x00, 0x02, 0x05, 0x05, 0x00, 0x03, 0x07, 0x01, 0x01
        /*0010*/ 	.byte	0x02, 0x03, 0x00, 0x00, 0x02, 0x06, 0x01, 0x00, 0x04, 0x0b, 0x08, 0x00, 0x01, 0x00, 0x00, 0x00
        /*0020*/ 	.byte	0x00, 0x00, 0x00, 0x00


//--------------------- .nv.info._Z16integrand_kernelidPdiS_S_m --------------------------
	.section	.nv.info._Z16integrand_kernelidPdiS_S_m,"",@"SHT_CUDA_INFO"
	.sectionflags	@""
	.align	4


	//----- nvinfo : EIATTR_CUDA_API_VERSION
	.align		4
        /*0000*/ 	.byte	0x04, 0x37
        /*0002*/ 	.short	(.L_19 - .L_18)
.L_18:
        /*0004*/ 	.word	0x00000082


	//----- nvinfo : EIATTR_KPARAM_INFO
	.align		4
.L_19:
        /*0008*/ 	.byte	0x04, 0x17
        /*000a*/ 	.short	(.L_21 - .L_20)
.L_20:
        /*000c*/ 	.word	0x00000000
        /*0010*/ 	.short	0x0006
        /*0012*/ 	.short	0x0030
        /*0014*/ 	.byte	0x00, 0xf0, 0x21, 0x00


	//----- nvinfo : EIATTR_KPARAM_INFO
	.align		4
.L_21:
        /*0018*/ 	.byte	0x04, 0x17
        /*001a*/ 	.short	(.L_23 - .L_22)
.L_22:
        /*001c*/ 	.word	0x00000000
        /*0020*/ 	.short	0x0005
        /*0022*/ 	.short	0x0028
        /*0024*/ 	.byte	0x00, 0xf5, 0x21, 0x00


	//----- nvinfo : EIATTR_KPARAM_INFO
	.align		4
.L_23:
        /*0028*/ 	.byte	0x04, 0x17
        /*002a*/ 	.short	(.L_25 - .L_24)
.L_24:
        /*002c*/ 	.word	0x00000000
        /*0030*/ 	.short	0x0004
        /*0032*/ 	.short	0x0020
        /*0034*/ 	.byte	0x00, 0xf5, 0x21, 0x00


	//----- nvinfo : EIATTR_KPARAM_INFO
	.align		4
.L_25:
        /*0038*/ 	.byte	0x04, 0x17
        /*003a*/ 	.short	(.L_27 - .L_26)
.L_26:
        /*003c*/ 	.word	0x00000000
        /*0040*/ 	.short	0x0003
        /*0042*/ 	.short	0x0018
        /*0044*/ 	.byte	0x00, 0xf0, 0x11, 0x00


	//----- nvinfo : EIATTR_KPARAM_INFO
	.align		4
.L_27:
        /*0048*/ 	.byte	0x04, 0x17
        /*004a*/ 	.short	(.L_29 - .L_28)
.L_28:
        /*004c*/ 	.word	0x00000000
        /*0050*/ 	.short	0x0002
        /*0052*/ 	.short	0x0010
        /*0054*/ 	.byte	0x00, 0xf5, 0x21, 0x00


	//----- nvinfo : EIATTR_KPARAM_INFO
	.align		4
.L_29:
        /*0058*/ 	.byte	0x04, 0x17
        /*005a*/ 	.short	(.L_31 - .L_30)
.L_30:
        /*005c*/ 	.word	0x00000000
        /*0060*/ 	.short	0x0001
        /*0062*/ 	.short	0x0008
        /*0064*/ 	.byte	0x00, 0xf0, 0x21, 0x00


	//----- nvinfo : EIATTR_KPARAM_INFO
	.align		4
.L_31:
        /*0068*/ 	.byte	0x04, 0x17
        /*006a*/ 	.short	(.L_33 - .L_32)
.L_32:
        /*006c*/ 	.word	0x00000000
        /*0070*/ 	.short	0x0000
        /*0072*/ 	.short	0x0000
        /*0074*/ 	.byte	0x00, 0xf0, 0x11, 0x00


	//----- nvinfo : EIATTR_SPARSE_MMA_MASK
	.align		4
.L_33:
        /*0078*/ 	.byte	0x03, 0x50
        /*007a*/ 	.short	0x0000


	//----- nvinfo : EIATTR_MAXREG_COUNT
	.align		4
        /*007c*/ 	.byte	0x03, 0x1b
        /*007e*/ 	.short	0x00ff


	//----- nvinfo : EIATTR_MERCURY_ISA_VERSION
	.align		4
        /*0080*/ 	.byte	0x03, 0x5f
        /*0082*/ 	.short	0x0101


	//----- nvinfo : EIATTR_VRC_CTA_INIT_COUNT
	.align		4
        /*0084*/ 	.byte	0x02, 0x4a
	.zero		1
	.zero		1


	//----- nvinfo : EIATTR_EXIT_INSTR_OFFSETS
	.align		4
        /*0088*/ 	.byte	0x04, 0x1c
        /*008a*/ 	.short	(.L_35 - .L_34)


	//   ....[0]....
.L_34:
        /*008c*/ 	.word	0x0001f640


	//----- nvinfo : EIATTR_CRS_STACK_SIZE
	.align		4
.L_35:
        /*0090*/ 	.byte	0x04, 0x1e
        /*0092*/ 	.short	(.L_37 - .L_36)
.L_36:
        /*0094*/ 	.word	0x00000000


	//----- nvinfo : EIATTR_CBANK_PARAM_SIZE
	.align		4
.L_37:
        /*0098*/ 	.byte	0x03, 0x19
        /*009a*/ 	.short	0x0038


	//----- nvinfo : EIATTR_PARAM_CBANK
	.align		4
        /*009c*/ 	.byte	0x04, 0x0a
        /*009e*/ 	.short	(.L_39 - .L_38)
	.align		4
.L_38:
        /*00a0*/ 	.word	index@(.nv.constant0._Z16integrand_kernelidPdiS_S_m)
        /*00a4*/ 	.short	0x0380
        /*00a6*/ 	.short	0x0038


	//----- nvinfo : EIATTR_SW_WAR
	.align		4
.L_39:
        /*00a8*/ 	.byte	0x04, 0x36
        /*00aa*/ 	.short	(.L_41 - .L_40)
.L_40:
        /*00ac*/ 	.word	0x00000008
.L_41:


//--------------------- .nv.callgraph             --------------------------
	.section	.nv.callgraph,"",@"SHT_CUDA_CALLGRAPH"
	.align	4
	.sectionentsize	8
	.align		4
        /*0000*/ 	.word	0x00000000
	.align		4
        /*0004*/ 	.word	0xffffffff
	.align		4
        /*0008*/ 	.word	0x00000000
	.align		4
        /*000c*/ 	.word	0xfffffffe
	.align		4
        /*0010*/ 	.word	0x00000000
	.align		4
        /*0014*/ 	.word	0xfffffffd
	.align		4
        /*0018*/ 	.word	0x00000000
	.align		4
        /*001c*/ 	.word	0xfffffffc


//--------------------- .nv.constant4             --------------------------
	.section	.nv.constant4,"a",@progbits
	.align	8
	.align		8
.nv.constant4:
        /*0000*/ 	.dword	__cudart_i2opi_d
	.align		8
        /*0008*/ 	.dword	__cudart_sin_cos_coeffs


//--------------------- .text._Z16integrand_kernelidPdiS_S_m --------------------------
	.section	.text._Z16integrand_kernelidPdiS_S_m,"ax",@progbits
	.align	128
        .global         _Z16integrand_kernelidPdiS_S_m
        .type           _Z16integrand_kernelidPdiS_S_m,@function
        .size           _Z16integrand_kernelidPdiS_S_m,(.L_x_550 - _Z16integrand_kernelidPdiS_S_m)
        .other          _Z16integrand_kernelidPdiS_S_m,@"STO_CUDA_ENTRY STV_DEFAULT"
_Z16integrand_kernelidPdiS_S_m:
.text._Z16integrand_kernelidPdiS_S_m:
[----:B------:R-:W0:Y:S01]  /*0000*/  LDC R1, c[0x0][0x37c] ;  /* 0x0000df00ff017b82 */ /* 0x000e220000000800 */
[----:B------:R-:W1:Y:S07]  /*0010*/  S2R R3, SR_TID.X ;  /* 0x0000000000037919 */ /* 0x000e6e0000002100 */
[----:B------:R-:W1:Y:S01]  /*0020*/  S2UR UR4, SR_CTAID.X ;  /* 0x00000000000479c3 */ /* 0x000e620000002500 */
[----:B------:R-:W2:Y:S01]  /*0030*/  LDCU UR5, c[0x0][0x380] ;  /* 0x00007000ff0577ac */ /* 0x000ea20008000800 */
[----:B------:R-:W-:Y:S01]  /*0040*/  BSSY.RECONVERGENT B0, `(.L_x_0) ;  /* 0x0001f5b000007945 */ /* 0x000fe20003800200 */
[----:B0-----:R-:W-:Y:S01]  /*0050*/  VIADD R1, R1, 0xfffffe90 ;  /* 0xfffffe9001017836 */ /* 0x001fe20000000000 */
[----:B------:R-:W-:Y:S01]  /*0060*/  CS2R R44, SRZ ;  /* 0x00000000002c7805 */ /* 0x000fe2000001ff00 */
[----:B------:R-:W0:Y:S01]  /*0070*/  LDCU.64 UR6, c[0x0][0x358] ;  /* 0x00006b00ff0677ac */ /* 0x000e220008000a00 */
[----:B------:R-:W-:-:S02]  /*0080*/  CS2R R42, SRZ ;  /* 0x00000000002a7805 */ /* 0x000fc4000001ff00 */
[----:B------:R-:W1:Y:S02]  /*0090*/  LDC R36, c[0x0][0x360] ;  /* 0x0000d800ff247b82 */ /* 0x000e640000000800 */
[----:B-1----:R-:W-:-:S05]  /*00a0*/  IMAD R36, R36, UR4, R3 ;  /* 0x0000000424247c24 */ /* 0x002fca000f8e0203 */
[----:B--2---:R-:W-:-:S13]  /*00b0*/  ISETP.GE.AND P0, PT, R36, UR5, PT ;  /* 0x0000000524007c0c */ /* 0x004fda000bf06270 */
[----:B0-----:R-:W-:Y:S05]  /*00c0*/  @P0 BRA `(.L_x_1) ;  /* 0x000001f400480947 */ /* 0x001fea0003800000 */
[----:B------:R-:W0:Y:S01]  /*00d0*/  LDC.64 R40, c[0x0][0x388] ;  /* 0x0000e200ff287b82 */ /* 0x000e220000000a00 */
[----:B------:R-:W1:Y:S01]  /*00e0*/  LDCU.64 UR4, c[0x0][0x3b0] ;  /* 0x00007600ff0477ac */ /* 0x000e620008000a00 */
[----:B------:R-:W-:Y:S01]  /*00f0*/  IMAD.MOV.U32 R4, RZ, RZ, 0x0 ;  /* 0x00000000ff047424 */ /* 0x000fe200078e00ff */
[----:B------:R-:W-:Y:S01]  /*0100*/  CS2R R42, SRZ ;  /* 0x00000000002a7805 */ /* 0x000fe2000001ff00 */
[----:B------:R-:W-:Y:S01]  /*0110*/  IMAD.MOV.U32 R5, RZ, RZ, 0x7ff00000 ;  /* 0x7ff00000ff057424 */ /* 0x000fe200078e00ff */
[----:B------:R-:W-:Y:S02]  /*0120*/  CS2R R44, SRZ ;  /* 0x00000000002c7805 */ /* 0x000fe4000001ff00 */
[----:B------:R-:W-:Y:S01]  /*0130*/  CS2R R28, SRZ ;  /* 0x00000000001c7805 */ /* 0x000fe2000001ff00 */
[----:B------:R-:W2:Y:S08]  /*0140*/  LDC.64 R20, c[0x0][0x388] ;  /* 0x0000e200ff147b82 */ /* 0x000eb00000000a00 */
[----:B------:R-:W3:Y:S01]  /*0150*/  LDC R19, c[0x0][0x398] ;  /* 0x0000e600ff137b82 */ /* 0x000ee20000000800 */
[----:B0-----:R-:W-:Y:S01]  /*0160*/  DMUL R38, R40, 1.80143985094819840000e+16 ;  /* 0x4350000028267828 */ /* 0x001fe20000000000 */
[----:B--2---:R-:W-:-:S09]  /*0170*/  ISETP.GE.AND P0, PT, R21, 0x100000, PT ;  /* 0x001000001500780c */ /* 0x004fd20003f06270 */
[CC--:B------:R-:W-:Y:S02]  /*0180*/  FSEL R3, R39.reuse, R21.reuse, !P0 ;  /* 0x0000001527037208 */ /* 0x0c0fe40004000000 */
[-C--:B------:R-:W-:Y:S02]  /*0190*/  FSEL R2, R38, R20.reuse, !P0 ;  /* 0x0000001426027208 */ /* 0x080fe40004000000 */
[----:B------:R-:W-:Y:S02]  /*01a0*/  SEL R21, R39, R21, !P0 ;  /* 0x0000001527157207 */ /* 0x000fe40004000000 */
[----:B------:R-:W-:Y:S02]  /*01b0*/  LOP3.LUT P1, RZ, R3, 0x7fffffff, RZ, 0xc0, !PT ;  /* 0x7fffffff03ff7812 */ /* 0x000fe4000782c0ff */
[----:B------:R-:W-:Y:S01]  /*01c0*/  DFMA R4, R2, R4, +INF ;  /* 0x7ff000000204742b */ /* 0x000fe20000000004 */
[----:B------:R-:W-:Y:S02]  /*01d0*/  LOP3.LUT R18, R21, 0xfffff, RZ, 0xc0, !PT ;  /* 0x000fffff15127812 */ /* 0x000fe400078ec0ff */
[----:B-1----:R-:W-:Y:S01]  /*01e0*/  IADD3 R2, P2, PT, R36, UR4, RZ ;  /* 0x0000000424027c10 */ /* 0x002fe2000ff5e0ff */
[----:B------:R-:W-:Y:S01]  /*01f0*/  UMOV UR4, 0x86a12b9b ;  /* 0x86a12b9b00047882 */ /* 0x000fe20000000000 */
[----:B------:R-:W-:-:S02]  /*0200*/  SEL R38, R38, R20, !P0 ;  /* 0x0000001426267207 */ /* 0x000fc40004000000 */
[----:B------:R-:W-:Y:S01]  /*0210*/  LEA.HI.X.SX32 R3, R36, UR5, 0x1, P2 ;  /* 0x0000000524037c11 */ /* 0x000fe200090f0eff */
[----:B------:R-:W-:Y:S01]  /*0220*/  UMOV UR5, 0x3d06849b ;  /* 0x3d06849b00057882 */ /* 0x000fe20000000000 */
[----:B------:R-:W-:Y:S01]  /*0230*/  LOP3.LUT R18, R18, 0x3ff00000, RZ, 0xfc, !PT ;  /* 0x3ff0000012127812 */ /* 0x000fe200078efcff */
[----:B------:R-:W-:Y:S01]  /*0240*/  DMUL R40, R40, UR4 ;  /* 0x0000000428287c28 */ /* 0x000fe20008000000 */
[----:B------:R-:W-:Y:S02]  /*0250*/  SHF.R.U32.HI R6, RZ, 0x14, R21 ;  /* 0x00000014ff067819 */ /* 0x000fe40000011615 */
[----:B---3--:R-:W-:Y:S01]  /*0260*/  LOP3.LUT R20, R19, 0xffff, RZ, 0xc0, !PT ;  /* 0x0000ffff13147812 */ /* 0x008fe200078ec0ff */
[----:B------:R-:W-:Y:S01]  /*0270*/  VIADD R23, R18, 0xfff00000 ;  /* 0xfff0000012177836 */ /* 0x000fe20000000000 */
[C---:B------:R-:W-:Y:S01]  /*0280*/  LEA.HI R0, R21.reuse, 0xfffffbcb, RZ, 0xc ;  /* 0xfffffbcb15007811 */ /* 0x040fe200078f60ff */
[----:B------:R-:W-:Y:S01]  /*0290*/  VIADD R21, R21, 0xffffffff ;  /* 0xffffffff15157836 */ /* 0x000fe20000000000 */
[----:B------:R-:W-:-:S02]  /*02a0*/  LOP3.LUT R22, R19, 0x7, RZ, 0xc0, !PT ;  /* 0x0000000713167812 */ /* 0x000fc400078ec0ff */
[----:B------:R-:W-:Y:S02]  /*02b0*/  @P0 IADD3 R0, PT, PT, R6, -0x3ff, RZ ;  /* 0xfffffc0106000810 */ /* 0x000fe40007ffe0ff */
[----:B------:R-:W-:Y:S02]  /*02c0*/  FSEL R16, R4, RZ, P1 ;  /* 0x000000ff04107208 */ /* 0x000fe40000800000 */
[----:B------:R-:W-:Y:S02]  /*02d0*/  FSEL R17, R5, -QNAN , P1 ;  /* 0xfff0000005117808 */ /* 0x000fe40000800000 */
[----:B------:R-:W-:Y:S02]  /*02e0*/  LOP3.LUT R19, R19, 0x3, RZ, 0xc0, !PT ;  /* 0x0000000313137812 */ /* 0x000fe400078ec0ff */
[----:B------:R-:W-:-:S07]  /*02f0*/  SHF.R.U32.HI R20, RZ, 0x4, R20 ;  /* 0x00000004ff147819 */ /* 0x000fce0000011614 */
.L_x_523:
[----:B------:R-:W0:Y:S01]  /*0300*/  MUFU.RCP64H R5, 1.7853975296020507812 ;  /* 0x3ffc90fd00057908 */ /* 0x000e220000001800 */
[----:B------:R-:W-:Y:S01]  /*0310*/  IMAD.MOV.U32 R6, RZ, RZ, -0x55dde974 ;  /* 0xaa22168cff067424 */ /* 0x000fe200078e00ff */
[----:B------:R-:W-:Y:S01]  /*0320*/  MOV R7, 0x3ffc90fd ;  /* 0x3ffc90fd00077802 */ /* 0x000fe20000000f00 */
[----:B------:R-:W-:Y:S01]  /*0330*/  IMAD.MOV.U32 R4, RZ, RZ, RZ ;  /* 0x000000ffff047224 */ /* 0x000fe200078e00ff */
[----:B------:R-:W-:Y:S01]  /*0340*/  UMOV UR4, 0xaeef4ba0 ;  /* 0xaeef4ba000047882 */ /* 0x000fe20000000000 */
[----:B------:R-:W-:Y:S01]  /*0350*/  UMOV UR5, 0x3fcb7812 ;  /* 0x3fcb781200057882 */ /* 0x000fe20000000000 */
[----:B------:R-:W-:Y:S01]  /*0360*/  IMAD.MOV.U32 R10, RZ, RZ, -0x748574fc ;  /* 0x8b7a8b04ff0a7424 */ /* 0x000fe200078e00ff */
[----:B------:R-:W-:Y:S01]  /*0370*/  UMOV UR8, 0x3ae80f1e ;  /* 0x3ae80f1e00087882 */ /* 0x000fe20000000000 */
[----:B------:R-:W-:Y:S01]  /*0380*/  IMAD.MOV.U32 R11, RZ, RZ, 0x3ed0ee25 ;  /* 0x3ed0ee25ff0b7424 */ /* 0x000fe200078e00ff */
[----:B------:R-:W-:Y:S01]  /*0390*/  UMOV UR9, 0x3eb1380b ;  /* 0x3eb1380b00097882 */ /* 0x000fe20000000000 */
[----:B------:R-:W-:Y:S01]  /*03a0*/  MOV R24, 0xfefa39ef ;  /* 0xfefa39ef00187802 */ /* 0x000fe20000000f00 */
[----:B------:R-:W-:Y:S01]  /*03b0*/  IMAD.MOV.U32 R25, RZ, RZ, 0x3fe62e42 ;  /* 0x3fe62e42ff197424 */ /* 0x000fe200078e00ff */
[----:B------:R-:W-:Y:S01]  /*03c0*/  UMOV UR10, 0x0 ;  /* 0x00000000000a7882 */ /* 0x000fe20000000000 */
[----:B------:R-:W-:Y:S01]  /*03d0*/  UMOV UR11, 0x3ff00000 ;  /* 0x3ff00000000b7882 */ /* 0x000fe20000000000 */
[----:B0-----:R-:W-:-:S08]  /*03e0*/  DFMA R6, R4, -R6, 1 ;  /* 0x3ff000000406742b */ /* 0x001fd00000000806 */
[----:B------:R-:W-:-:S08]  /*03f0*/  DFMA R6, R6, R6, R6 ;  /* 0x000000060606722b */ /* 0x000fd00000000006 */
[----:B------:R-:W-:-:S08]  /*0400*/  DFMA R4, R4, R6, R4 ;  /* 0x000000060404722b */ /* 0x000fd00000000004 */
[----:B------:R-:W-:-:S08]  /*0410*/  DMUL R6, R4, -UR4 ;  /* 0x8000000404067c28 */ /* 0x000fd00008000000 */
[----:B------:R-:W-:-:S08]  /*0420*/  DFMA R6, R4, -UR4, R6 ;  /* 0x8000000404067c2b */ /* 0x000fd00008000006 */
[C---:B------:R-:W-:Y:S02]  /*0430*/  DMUL R8, R6.reuse, R6 ;  /* 0x0000000606087228 */ /* 0x040fe40000000000 */
[----:B------:R-:W-:-:S06]  /*0440*/  DADD R12, -R6, -UR4 ;  /* 0x80000004060c7e29 */ /* 0x000fcc0008000100 */
[----:B------:R-:W-:Y:S01]  /*0450*/  DFMA R10, R8, UR8, R10 ;  /* 0x00000008080a7c2b */ /* 0x000fe2000800000a */
[----:B------:R-:W-:Y:S01]  /*0460*/  UMOV UR8, 0x9f02676f ;  /* 0x9f02676f00087882 */ /* 0x000fe20000000000 */
[----:B------:R-:W-:Y:S01]  /*0470*/  UMOV UR9, 0x3ef3b266 ;  /* 0x3ef3b26600097882 */ /* 0x000fe20000000000 */
[----:B------:R-:W-:-:S05]  /*0480*/  DADD R14, R12, R12 ;  /* 0x000000000c0e7229 */ /* 0x000fca000000000c */
[----:B------:R-:W-:Y:S01]  /*0490*/  DFMA R10, R8, R10, UR8 ;  /* 0x00000008080a7e2b */ /* 0x000fe2000800000a */
[----:B------:R-:W-:Y:S01]  /*04a0*/  UMOV UR8, 0xa9ab0956 ;  /* 0xa9ab095600087882 */ /* 0x000fe20000000000 */
[----:B------:R-:W-:Y:S01]  /*04b0*/  UMOV UR9, 0x3f1745cb ;  /* 0x3f1745cb00097882 */ /* 0x000fe20000000000 */
[----:B------:R-:W-:Y:S01]  /*04c0*/  DFMA R14, -R6, -UR4, R14 ;  /* 0x80000004060e7c2b */ /* 0x000fe2000800010e */
[----:B------:R-:W0:Y:S04]  /*04d0*/  LDCU UR4, c[0x0][0x398] ;  /* 0x00007300ff0477ac */ /* 0x000e280008000800 */
[----:B------:R-:W-:Y:S01]  /*04e0*/  DFMA R10, R8, R10, UR8 ;  /* 0x00000008080a7e2b */ /* 0x000fe2000800000a */
[----:B------:R-:W-:Y:S01]  /*04f0*/  UMOV UR8, 0x2d1b5154 ;  /* 0x2d1b515400087882 */ /* 0x000fe20000000000 */
[----:B------:R-:W-:Y:S01]  /*0500*/  UMOV UR9, 0x3f3c71c7 ;  /* 0x3f3c71c700097882 */ /* 0x000fe20000000000 */
[----:B------:R-:W-:Y:S01]  /*0510*/  DMUL R14, R4, R14 ;  /* 0x0000000e040e7228 */ /* 0x000fe20000000000 */
[----:B------:R-:W-:-:S02]  /*0520*/  IMAD.MOV.U32 R4, RZ, RZ, 0x3b39803f ;  /* 0x3b39803fff047424 */ /* 0x000fc400078e00ff */
[----:B------:R-:W-:Y:S02]  /*0530*/  IMAD.MOV.U32 R5, RZ, RZ, 0x3c7abc9e ;  /* 0x3c7abc9eff057424 */ /* 0x000fe400078e00ff */
[----:B------:R-:W-:Y:S01]  /*0540*/  DFMA R10, R8, R10, UR8 ;  /* 0x00000008080a7e2b */ /* 0x000fe2000800000a */
[----:B------:R-:W-:Y:S01]  /*0550*/  UMOV UR8, 0x923be72d ;  /* 0x923be72d00087882 */ /* 0x000fe20000000000 */
[----:B------:R-:W-:-:S06]  /*0560*/  UMOV UR9, 0x3f624924 ;  /* 0x3f62492400097882 */ /* 0x000fcc0000000000 */
[----:B------:R-:W-:Y:S01]  /*0570*/  DFMA R10, R8, R10, UR8 ;  /* 0x00000008080a7e2b */ /* 0x000fe2000800000a */
[----:B------:R-:W-:Y:S01]  /*0580*/  UMOV UR8, 0x9999a3c4 ;  /* 0x9999a3c400087882 */ /* 0x000fe20000000000 */
[----:B------:R-:W-:-:S06]  /*0590*/  UMOV UR9, 0x3f899999 ;  /* 0x3f89999900097882 */ /* 0x000fcc0000000000 */
[----:B------:R-:W-:Y:S01]  /*05a0*/  DFMA R12, R8, R10, UR8 ;  /* 0x00000008080c7e2b */ /* 0x000fe2000800000a */
[----:B------:R-:W-:Y:S01]  /*05b0*/  UMOV UR8, 0x55555554 ;  /* 0x5555555400087882 */ /* 0x000fe20000000000 */
[----:B------:R-:W-:Y:S01]  /*05c0*/  UMOV UR9, 0x3fb55555 ;  /* 0x3fb5555500097882 */ /* 0x000fe20000000000 */
[----:B------:R-:W-:-:S05]  /*05d0*/  DFMA R10, R24, UR10, R6 ;  /* 0x0000000a180a7c2b */ /* 0x000fca0008000006 */
[----:B------:R-:W-:-:S03]  /*05e0*/  DFMA R12, R8, R12, UR8 ;  /* 0x00000008080c7e2b */ /* 0x000fc6000800000c */
[----:B------:R-:W-:-:S05]  /*05f0*/  DFMA R24, -R24, 1, R10 ;  /* 0x3ff000001818782b */ /* 0x000fca000000010a */
[----:B------:R-:W-:-:S03]  /*0600*/  DMUL R12, R8, R12 ;  /* 0x0000000c080c7228 */ /* 0x000fc60000000000 */
[----:B------:R-:W-:-:S05]  /*0610*/  DADD R24, -R6, R24 ;  /* 0x0000000006187229 */ /* 0x000fca0000000118 */
[----:B------:R-:W-:-:S08]  /*0620*/  DFMA R12, R6, R12, R14 ;  /* 0x0000000c060c722b */ /* 0x000fd0000000000e */
[----:B------:R-:W-:Y:S01]  /*0630*/  DADD R24, R12, -R24 ;  /* 0x000000000c187229 */ /* 0x000fe20000000818 */
[----:B0-----:R-:W-:-:S07]  /*0640*/  MOV R13, UR4 ;  /* 0x00000004000d7c02 */ /* 0x001fce0008000f00 */
[----:B------:R-:W-:Y:S01]  /*0650*/  DFMA R24, R4, UR10, R24 ;  /* 0x0000000a04187c2b */ /* 0x000fe20008000018 */
[----:B------:R-:W-:-:S05]  /*0660*/  VIADD R4, R13, 0xffffff9a ;  /* 0xffffff9a0d047836 */ /* 0x000fca0000000000 */
[----:B------:R-:W-:Y:S02]  /*0670*/  ISETP.GE.U32.AND P0, PT, R4, -0x65, PT ;  /* 0xffffff9b0400780c */ /* 0x000fe40003f06070 */
[----:B------:R-:W-:Y:S01]  /*0680*/  DADD R48, R10, R24 ;  /* 0x000000000a307229 */ /* 0x000fe20000000018 */
[----:B------:R-:W-:-:S10]  /*0690*/  CS2R R4, SRZ ;  /* 0x0000000000047805 */ /* 0x000fd4000001ff00 */
[----:B------:R-:W-:Y:S05]  /*06a0*/  @!P0 BRA `(.L_x_2) ;  /* 0x000001e800bc8947 */ /* 0x000fea0003800000 */
[----:B------:R-:W-:Y:S02]  /*06b0*/  ISETP.GE.AND P0, PT, R13, 0x1, PT ;  /* 0x000000010d00780c */ /* 0x000fe40003f06270 */
[----:B------:R-:W-:Y:S02]  /*06c0*/  CS2R R46, SRZ ;  /* 0x00000000002e7805 */ /* 0x000fe4000001ff00 */
[----:B------:R-:W-:-:S09]  /*06d0*/  PLOP3.LUT P4, PT, PT, PT, PT, 0x80, 0x8 ;  /* 0x000000000008781c */ /* 0x000fd20003f8f070 */
[----:B------:R-:W-:Y:S05]  /*06e0*/  @!P0 BRA `(.L_x_3) ;  /* 0x0000000c00388947 */ /* 0x000fea0003800000 */
[----:B------:R-:W-:Y:S01]  /*06f0*/  VIADD R4, R13, 0xffffffff ;  /* 0xffffffff0d047836 */ /* 0x000fe20000000000 */
[----:B------:R-:W-:Y:S01]  /*0700*/  MOV R37, RZ ;  /* 0x000000ff00257202 */ /* 0x000fe20000000f00 */
[----:B------:R-:W-:Y:S01]  /*0710*/  IMAD.MOV.U32 R58, RZ, RZ, RZ ;  /* 0x000000ffff3a7224 */ /* 0x000fe200078e00ff */
[----:B------:R-:W-:Y:S02]  /*0720*/  CS2R R46, SRZ ;  /* 0x00000000002e7805 */ /* 0x000fe4000001ff00 */
[----:B------:R-:W-:-:S13]  /*0730*/  ISETP.GE.U32.AND P0, PT, R4, 0xf, PT ;  /* 0x0000000f0400780c */ /* 0x000fda0003f06070 */
[----:B------:R-:W-:Y:S05]  /*0740*/  @!P0 BRA `(.L_x_4) ;  /* 0x0000000400808947 */ /* 0x000fea0003800000 */
[----:B------:R-:W0:Y:S01]  /*0750*/  LDCU.64 UR4, c[0x0][0x390] ;  /* 0x00007200ff0477ac */ /* 0x000e220008000a00 */
[----:B------:R-:W-:Y:S01]  /*0760*/  IMAD.SHL.U32 R12, R20, 0x10, RZ ;  /* 0x00000010140c7824 */ /* 0x000fe200078e00ff */
[----:B------:R-:W-:Y:S01]  /*0770*/  LOP3.LUT R37, R13, 0x70, RZ, 0xc0, !PT ;  /* 0x000000700d257812 */ /* 0x000fe200078ec0ff */
[----:B------:R-:W-:Y:S01]  /*0780*/  IMAD.MOV.U32 R58, RZ, RZ, RZ ;  /* 0x000000ffff3a7224 */ /* 0x000fe200078e00ff */
[----:B------:R-:W-:Y:S02]  /*0790*/  CS2R R46, SRZ ;  /* 0x00000000002e7805 */ /* 0x000fe4000001ff00 */
[----:B------:R-:W-:-:S05]  /*07a0*/  LOP3.LUT R12, R12, 0x70, RZ, 0xe2, !PT ;  /* 0x000000700c0c7812 */ /* 0x000fca00078ee2ff */
[----:B------:R-:W-:Y:S01]  /*07b0*/  IMAD.MOV R12, RZ, RZ, -R12 ;  /* 0x000000ffff0c7224 */ /* 0x000fe200078e0a0c */
[----:B0-----:R-:W-:-:S04]  /*07c0*/  UIADD3 UR4, UP0, UPT, UR4, 0x40, URZ ;  /* 0x0000004004047890 */ /* 0x001fc8000ff1e0ff */
[----:B------:R-:W-:Y:S02]  /*07d0*/  UIADD3.X UR5, UPT, UPT, URZ, UR5, URZ, UP0, !UPT ;  /* 0x00000005ff057290 */ /* 0x000fe400087fe4ff */
[----:B------:R-:W-:-:S04]  /*07e0*/  MOV R4, UR4 ;  /* 0x0000000400047c02 */ /* 0x000fc80008000f00 */
[----:B------:R-:W-:-:S07]  /*07f0*/  IMAD.U32 R5, RZ, RZ, UR5 ;  /* 0x00000005ff057e24 */ /* 0x000fce000f8e00ff */
.L_x_5:
[----:B------:R-:W2:Y:S04]  /*0800*/  LDG.E.64 R50, desc[UR6][R4.64+-0x40] ;  /* 0xffffc00604327981 */ /* 0x000ea8000c1e1b00 */
[----:B------:R-:W3:Y:S04]  /*0810*/  LDG.E.64 R34, desc[UR6][R4.64+-0x38] ;  /* 0xffffc80604227981 */ /* 0x000ee8000c1e1b00 */
[----:B------:R-:W4:Y:S04]  /*0820*/  LDG.E.64 R56, desc[UR6][R4.64+-0x30] ;  /* 0xffffd00604387981 */ /* 0x000f28000c1e1b00 */
[----:B------:R-:W5:Y:S04]  /*0830*/  LDG.E.64 R32, desc[UR6][R4.64+-0x28] ;  /* 0xffffd80604207981 */ /* 0x000f68000c1e1b00 */
        /* <DEDUP_REMOVED lines=8> */
[----:B------:R-:W5:Y:S01]  /*08c0*/  LDG.E.64 R52, desc[UR6][R4.64+0x20] ;  /* 0x0000200604347981 */ /* 0x000f62000c1e1b00 */
[----:B--2---:R-:W-:-:S02]  /*08d0*/  DADD R46, |R50|, R46 ;  /* 0x00000000322e7229 */ /* 0x004fc4000000022e */
[----:B------:R-:W-:Y:S01]  /*08e0*/  DSETP.NEU.AND P0, PT, R50, RZ, PT ;  /* 0x000000ff3200722a */ /* 0x000fe20003f0d000 */
[----:B------:R-:W2:Y:S01]  /*08f0*/  LDG.E.64 R50, desc[UR6][R4.64+0x28] ;  /* 0x0000280604327981 */ /* 0x000ea2000c1e1b00 */
[----:B---3--:R-:W-:-:S04]  /*0900*/  DSETP.NEU.AND P1, PT, R34, RZ, PT ;  /* 0x000000ff2200722a */ /* 0x008fc80003f2d000 */
[----:B------:R-:W-:Y:S01]  /*0910*/  DADD R46, R46, |R34| ;  /* 0x000000002e2e7229 */ /* 0x000fe20000000422 */
[----:B------:R-:W3:Y:S01]  /*0920*/  LDG.E.64 R34, desc[UR6][R4.64+0x30] ;  /* 0x0000300604227981 */ /* 0x000ee2000c1e1b00 */
[----:B----4-:R-:W-:-:S06]  /*0930*/  DSETP.NEU.AND P2, PT, R56, RZ, PT ;  /* 0x000000ff3800722a */ /* 0x010fcc0003f4d000 */
[----:B------:R-:W-:Y:S01]  /*0940*/  DADD R56, R46, |R56| ;  /* 0x000000002e387229 */ /* 0x000fe20000000438 */
[----:B------:R-:W-:Y:S02]  /*0950*/  VIADD R46, R58, 0x1 ;  /* 0x000000013a2e7836 */ /* 0x000fe40000000000 */
[----:B------:R-:W-:-:S05]  /*0960*/  @!P0 IMAD.MOV R46, RZ, RZ, R58 ;  /* 0x000000ffff2e8224 */ /* 0x000fca00078e023a */
[----:B------:R-:W-:Y:S01]  /*0970*/  IADD3 R58, PT, PT, R46, 0x1, RZ ;  /* 0x000000012e3a7810 */ /* 0x000fe20007ffe0ff */
[----:B------:R-:W-:Y:S02]  /*0980*/  @!P1 IMAD.MOV R58, RZ, RZ, R46 ;  /* 0x000000ffff3a9224 */ /* 0x000fe400078e022e */
[----:B------:R0:W4:Y:S01]  /*0990*/  LDG.E.64 R46, desc[UR6][R4.64+0x38] ;  /* 0x00003806042e7981 */ /* 0x000122000c1e1b00 */
[----:B-----5:R-:W-:Y:S02]  /*09a0*/  DSETP.NEU.AND P0, PT, R32, RZ, PT ;  /* 0x000000ff2000722a */ /* 0x020fe40003f0d000 */
[----:B------:R-:W-:Y:S02]  /*09b0*/  DADD R56, R56, |R32| ;  /* 0x0000000038387229 */ /* 0x000fe40000000420 */
[----:B------:R-:W-:Y:S01]  /*09c0*/  DSETP.NEU.AND P1, PT, R30, RZ, PT ;  /* 0x000000ff1e00722a */ /* 0x000fe20003f2d000 */
[----:B------:R-:W-:Y:S02]  /*09d0*/  VIADD R32, R58, 0x1 ;  /* 0x000000013a207836 */ /* 0x000fe40000000000 */
[----:B------:R-:W-:-:S03]  /*09e0*/  @!P2 IMAD.MOV R32, RZ, RZ, R58 ;  /* 0x000000ffff20a224 */ /* 0x000fc600078e023a */
[----:B------:R-:W-:Y:S02]  /*09f0*/  DADD R56, R56, |R30| ;  /* 0x0000000038387229 */ /* 0x000fe4000000041e */
[----:B------:R-:W-:Y:S02]  /*0a00*/  IADD3 R30, PT, PT, R32, 0x1, RZ ;  /* 0x00000001201e7810 */ /* 0x000fe40007ffe0ff */
[----:B------:R-:W-:Y:S01]  /*0a10*/  @!P0 IMAD.MOV R30, RZ, RZ, R32 ;  /* 0x000000ffff1e8224 */ /* 0x000fe200078e0220 */
[----:B------:R-:W-:-:S03]  /*0a20*/  DSETP.NEU.AND P0, PT, R26, RZ, PT ;  /* 0x000000ff1a00722a */ /* 0x000fc60003f0d000 */
[----:B------:R-:W-:Y:S02]  /*0a30*/  VIADD R31, R30, 0x1 ;  /* 0x000000011e1f7836 */ /* 0x000fe40000000000 */
[----:B------:R-:W-:Y:S01]  /*0a40*/  @!P1 IMAD.MOV R31, RZ, RZ, R30 ;  /* 0x000000ffff1f9224 */ /* 0x000fe200078e021e */
[----:B------:R-:W-:Y:S02]  /*0a50*/  DSETP.NEU.AND P1, PT, R24, RZ, PT ;  /* 0x000000ff1800722a */ /* 0x000fe40003f2d000 */
[----:B------:R-:W-:Y:S02]  /*0a60*/  DADD R56, R56, |R26| ;  /* 0x0000000038387229 */ /* 0x000fe4000000041a */
[----:B------:R-:W-:-:S04]  /*0a70*/  IADD3 R26, PT, PT, R31, 0x1, RZ ;  /* 0x000000011f1a7810 */ /* 0x000fc80007ffe0ff */
[----:B------:R-:W-:Y:S01]  /*0a80*/  @!P0 IMAD.MOV R26, RZ, RZ, R31 ;  /* 0x000000ffff1a8224 */ /* 0x000fe200078e021f */
[----:B------:R-:W-:Y:S02]  /*0a90*/  DSETP.NEU.AND P0, PT, R14, RZ, PT ;  /* 0x000000ff0e00722a */ /* 0x000fe40003f0d000 */
[----:B------:R-:W-:Y:S01]  /*0aa0*/  DADD R56, R56, |R24| ;  /* 0x0000000038387229 */ /* 0x000fe20000000418 */
[----:B------:R-:W-:Y:S02]  /*0ab0*/  VIADD R24, R26, 0x1 ;  /* 0x000000011a187836 */ /* 0x000fe40000000000 */
[----:B------:R-:W-:Y:S01]  /*0ac0*/  @!P1 IMAD.MOV R24, RZ, RZ, R26 ;  /* 0x000000ffff189224 */ /* 0x000fe200078e021a */
[----:B------:R-:W-:-:S04]  /*0ad0*/  DSETP.NEU.AND P1, PT, R10, RZ, PT ;  /* 0x000000ff0a00722a */ /* 0x000fc80003f2d000 */
[----:B------:R-:W-:Y:S01]  /*0ae0*/  DADD R56, R56, |R14| ;  /* 0x0000000038387229 */ /* 0x000fe2000000040e */
[----:B------:R-:W-:-:S03]  /*0af0*/  IADD3 R14, PT, PT, R24, 0x1, RZ ;  /* 0x00000001180e7810 */ /* 0x000fc60007ffe0ff */
[----:B------:R-:W-:Y:S01]  /*0b00*/  @!P0 IMAD.MOV R14, RZ, RZ, R24 ;  /* 0x000000ffff0e8224 */ /* 0x000fe200078e0218 */
[----:B------:R-:W-:-:S03]  /*0b10*/  DSETP.NEU.AND P0, PT, R8, RZ, PT ;  /* 0x000000ff0800722a */ /* 0x000fc60003f0d000 */
[----:B------:R-:W-:Y:S01]  /*0b20*/  DADD R56, R56, |R10| ;  /* 0x0000000038387229 */ /* 0x000fe2000000040a */
[----:B------:R-:W-:Y:S02]  /*0b30*/  VIADD R10, R14, 0x1 ;  /* 0x000000010e0a7836 */ /* 0x000fe40000000000 */
[----:B------:R-:W-:Y:S01]  /*0b40*/  @!P1 IMAD.MOV R10, RZ, RZ, R14 ;  /* 0x000000ffff0a9224 */ /* 0x000fe200078e020e */
[----:B------:R-:W-:-:S04]  /*0b50*/  DSETP.NEU.AND P1, PT, R6, RZ, PT ;  /* 0x000000ff0600722a */ /* 0x000fc80003f2d000 */
[----:B------:R-:W-:Y:S01]  /*0b60*/  DADD R56, R56, |R8| ;  /* 0x0000000038387229 */ /* 0x000fe20000000408 */
[----:B------:R-:W-:Y:S02]  /*0b70*/  IADD3 R8, PT, PT, R10, 0x1, RZ ;  /* 0x000000010a087810 */ /* 0x000fe40007ffe0ff */
[----:B------:R-:W-:Y:S01]  /*0b80*/  @!P0 IMAD.MOV R8, RZ, RZ, R10 ;  /* 0x000000ffff088224 */ /* 0x000fe200078e020a */
[----:B------:R-:W-:-:S04]  /*0b90*/  DSETP.NEU.AND P0, PT, R54, RZ, PT ;  /* 0x000000ff3600722a */ /* 0x000fc80003f0d000 */
[----:B------:R-:W-:Y:S01]  /*0ba0*/  DADD R56, R56, |R6| ;  /* 0x0000000038387229 */ /* 0x000fe20000000406 */
[----:B------:R-:W-:Y:S02]  /*0bb0*/  VIADD R6, R8, 0x1 ;  /* 0x0000000108067836 */ /* 0x000fe40000000000 */
[----:B------:R-:W-:Y:S01]  /*0bc0*/  @!P1 IMAD.MOV R6, RZ, RZ, R8 ;  /* 0x000000ffff069224 */ /* 0x000fe200078e0208 */
[----:B------:R-:W-:-:S04]  /*0bd0*/  DSETP.NEU.AND P1, PT, R52, RZ, PT ;  /* 0x000000ff3400722a */ /* 0x000fc80003f2d000 */
[----:B------:R-:W-:Y:S02]  /*0be0*/  IADD3 R7, PT, PT, R6, 0x1, RZ ;  /* 0x0000000106077810 */ /* 0x000fe40007ffe0ff */
[----:B------:R-:W-:Y:S01]  /*0bf0*/  @!P0 IMAD.MOV R7, RZ, RZ, R6 ;  /* 0x000000ffff078224 */ /* 0x000fe200078e0206 */
[----:B------:R-:W-:-:S03]  /*0c00*/  DADD R56, R56, |R54| ;  /* 0x0000000038387229 */ /* 0x000fc60000000436 */
[----:B------:R-:W-:-:S04]  /*0c10*/  VIADD R6, R7, 0x1 ;  /* 0x0000000107067836 */ /* 0x000fc80000000000 */
[----:B------:R-:W-:Y:S01]  /*0c20*/  @!P1 IMAD.MOV R6, RZ, RZ, R7 ;  /* 0x000000ffff069224 */ /* 0x000fe200078e0207 */
[----:B------:R-:W-:Y:S01]  /*0c30*/  DADD R56, R56, |R52| ;  /* 0x0000000038387229 */ /* 0x000fe20000000434 */
[----:B------:R-:W-:-:S03]  /*0c40*/  VIADD R12, R12, 0x10 ;  /* 0x000000100c0c7836 */ /* 0x000fc60000000000 */
[----:B------:R-:W-:Y:S02]  /*0c50*/  IADD3 R7, PT, PT, R6, 0x1, RZ ;  /* 0x0000000106077810 */ /* 0x000fe40007ffe0ff */
[----:B0-----:R-:W-:-:S05]  /*0c60*/  IADD3 R4, P2, PT, R4, 0x80, RZ ;  /* 0x0000008004047810 */ /* 0x001fca0007f5e0ff */
[----:B------:R-:W-:Y:S01]  /*0c70*/  IMAD.X R5, RZ, RZ, R5, P2 ;  /* 0x000000ffff057224 */ /* 0x000fe200010e0605 */
[----:B--2---:R-:W-:Y:S02]  /*0c80*/  DSETP.NEU.AND P0, PT, R50, RZ, PT ;  /* 0x000000ff3200722a */ /* 0x004fe40003f0d000 */
[----:B---3--:R-:W-:Y:S02]  /*0c90*/  DSETP.NEU.AND P1, PT, R34, RZ, PT ;  /* 0x000000ff2200722a */ /* 0x008fe40003f2d000 */
[----:B------:R-:W-:-:S10]  /*0ca0*/  DADD R56, R56, |R50| ;  /* 0x0000000038387229 */ /* 0x000fd40000000432 */
[----:B------:R-:W-:-:S04]  /*0cb0*/  @!P0 IMAD.MOV R7, RZ, RZ, R6 ;  /* 0x000000ffff078224 */ /* 0x000fc800078e0206 */
[C---:B------:R-:W-:Y:S01]  /*0cc0*/  VIADD R6, R7.reuse, 0x1 ;  /* 0x0000000107067836 */ /* 0x040fe20000000000 */
[----:B------:R-:W-:Y:S02]  /*0cd0*/  @!P1 IADD3 R6, PT, PT, R7, RZ, RZ ;  /* 0x000000ff07069210 */ /* 0x000fe40007ffe0ff */
[----:B------:R-:W-:Y:S01]  /*0ce0*/  ISETP.NE.AND P1, PT, R12, RZ, PT ;  /* 0x000000ff0c00720c */ /* 0x000fe20003f25270 */
[----:B----4-:R-:W-:Y:S02]  /*0cf0*/  DSETP.NEU.AND P0, PT, R46, RZ, PT ;  /* 0x000000ff2e00722a */ /* 0x010fe40003f0d000 */
[----:B------:R-:W-:Y:S01]  /*0d00*/  DADD R56, R56, |R34| ;  /* 0x0000000038387229 */ /* 0x000fe20000000422 */
[----:B------:R-:W-:-:S07]  /*0d10*/  VIADD R58, R6, 0x1 ;  /* 0x00000001063a7836 */ /* 0x000fce0000000000 */
[----:B------:R-:W-:-:S04]  /*0d20*/  DADD R46, R56, |R46| ;  /* 0x00000000382e7229 */ /* 0x000fc8000000042e */
[----:B------:R-:W-:Y:S01]  /*0d30*/  @!P0 IMAD.MOV R58, RZ, RZ, R6 ;  /* 0x000000ffff3a8224 */ /* 0x000fe200078e0206 */
[----:B------:R-:W-:Y:S06]  /*0d40*/  @P1 BRA `(.L_x_5) ;  /* 0xfffffff800ac1947 */ /* 0x000fec000383ffff */
.L_x_4:
[----:B------:R-:W-:-:S13]  /*0d50*/  LOP3.LUT P0, R4, R13, 0xf, RZ, 0xc0, !PT ;  /* 0x0000000f0d047812 */ /* 0x000fda000780c0ff */
[----:B------:R-:W-:Y:S05]  /*0d60*/  @!P0 BRA `(.L_x_6) ;  /* 0x0000000400948947 */ /* 0x000fea0003800000 */
[----:B------:R-:W-:Y:S02]  /*0d70*/  IADD3 R4, PT, PT, R4, -0x1, RZ ;  /* 0xffffffff04047810 */ /* 0x000fe40007ffe0ff */
[----:B------:R-:W-:Y:S02]  /*0d80*/  ISETP.NE.AND P0, PT, R22, RZ, PT ;  /* 0x000000ff1600720c */ /* 0x000fe40003f05270 */
[----:B------:R-:W-:-:S13]  /*0d90*/  ISETP.GE.U32.AND P1, PT, R4, 0x7, PT ;  /* 0x000000070400780c */ /* 0x000fda0003f26070 */
[----:B------:R-:W-:Y:S05]  /*0da0*/  @!P1 BRA `(.L_x_7) ;  /* 0x0000000000ac9947 */ /* 0x000fea0003800000 */
[----:B------:R-:W0:Y:S02]  /*0db0*/  LDC.64 R30, c[0x0][0x390] ;  /* 0x0000e400ff1e7b82 */ /* 0x000e240000000a00 */
[----:B0-----:R-:W-:-:S05]  /*0dc0*/  IMAD.WIDE.U32 R30, R37, 0x8, R30 ;  /* 0x00000008251e7825 */ /* 0x001fca00078e001e */
[----:B------:R-:W2:Y:S04]  /*0dd0*/  LDG.E.64 R26, desc[UR6][R30.64] ;  /* 0x000000061e1a7981 */ /* 0x000ea8000c1e1b00 */
[----:B------:R-:W3:Y:S04]  /*0de0*/  LDG.E.64 R24, desc[UR6][R30.64+0x8] ;  /* 0x000008061e187981 */ /* 0x000ee8000c1e1b00 */
[----:B------:R-:W4:Y:S04]  /*0df0*/  LDG.E.64 R14, desc[UR6][R30.64+0x10] ;  /* 0x000010061e0e7981 */ /* 0x000f28000c1e1b00 */
[----:B------:R-:W5:Y:S04]  /*0e00*/  LDG.E.64 R10, desc[UR6][R30.64+0x18] ;  /* 0x000018061e0a7981 */ /* 0x000f68000c1e1b00 */
[----:B------:R-:W5:Y:S04]  /*0e10*/  LDG.E.64 R8, desc[UR6][R30.64+0x20] ;  /* 0x000020061e087981 */ /* 0x000f68000c1e1b00 */
[----:B------:R-:W5:Y:S04]  /*0e20*/  LDG.E.64 R6, desc[UR6][R30.64+0x28] ;  /* 0x000028061e067981 */ /* 0x000f68000c1e1b00 */
[----:B------:R-:W5:Y:S04]  /*0e30*/  LDG.E.64 R4, desc[UR6][R30.64+0x30] ;  /* 0x000030061e047981 */ /* 0x000f68000c1e1b00 */
[----:B------:R-:W5:Y:S01]  /*0e40*/  LDG.E.64 R32, desc[UR6][R30.64+0x38] ;  /* 0x000038061e207981 */ /* 0x000f62000c1e1b00 */
[----:B------:R-:W-:Y:S01]  /*0e50*/  VIADD R12, R58, 0x1 ;  /* 0x000000013a0c7836 */ /* 0x000fe20000000000 */
[----:B------:R-:W-:Y:S01]  /*0e60*/  IADD3 R37, PT, PT, R37, 0x8, RZ ;  /* 0x0000000825257810 */ /* 0x000fe20007ffe0ff */
[----:B--2---:R-:W-:-:S02]  /*0e70*/  DSETP.NEU.AND P1, PT, R26, RZ, PT ;  /* 0x000000ff1a00722a */ /* 0x004fc40003f2d000 */
[----:B------:R-:W-:Y:S02]  /*0e80*/  DADD R26, R46, |R26| ;  /* 0x000000002e1a7229 */ /* 0x000fe4000000041a */
[----:B---3--:R-:W-:-:S06]  /*0e90*/  DSETP.NEU.AND P2, PT, R24, RZ, PT ;  /* 0x000000ff1800722a */ /* 0x008fcc0003f4d000 */
[----:B------:R-:W-:-:S04]  /*0ea0*/  DADD R26, R26, |R24| ;  /* 0x000000001a1a7229 */ /* 0x000fc80000000418 */
[----:B------:R-:W-:Y:S01]  /*0eb0*/  @!P1 IMAD.MOV R12, RZ, RZ, R58 ;  /* 0x000000ffff0c9224 */ /* 0x000fe200078e023a */
[----:B----4-:R-:W-:-:S03]  /*0ec0*/  DSETP.NEU.AND P1, PT, R14, RZ, PT ;  /* 0x000000ff0e00722a */ /* 0x010fc60003f2d000 */
[C---:B------:R-:W-:Y:S01]  /*0ed0*/  VIADD R24, R12.reuse, 0x1 ;  /* 0x000000010c187836 */ /* 0x040fe20000000000 */
[----:B------:R-:W-:Y:S01]  /*0ee0*/  @!P2 IADD3 R24, PT, PT, R12, RZ, RZ ;  /* 0x000000ff0c18a210 */ /* 0x000fe20007ffe0ff */
[----:B-----5:R-:W-:Y:S02]  /*0ef0*/  DSETP.NEU.AND P2, PT, R10, RZ, PT ;  /* 0x000000ff0a00722a */ /* 0x020fe40003f4d000 */
[----:B------:R-:W-:Y:S02]  /*0f00*/  DADD R26, R26, |R14| ;  /* 0x000000001a1a7229 */ /* 0x000fe4000000040e */
[----:B------:R-:W-:-:S05]  /*0f10*/  VIADD R12, R24, 0x1 ;  /* 0x00000001180c7836 */ /* 0x000fca0000000000 */
[----:B------:R-:W-:Y:S01]  /*0f20*/  @!P1 IMAD.MOV R12, RZ, RZ, R24 ;  /* 0x000000ffff0c9224 */ /* 0x000fe200078e0218 */
[----:B------:R-:W-:Y:S02]  /*0f30*/  DSETP.NEU.AND P1, PT, R8, RZ, PT ;  /* 0x000000ff0800722a */ /* 0x000fe40003f2d000 */
[----:B------:R-:W-:Y:S01]  /*0f40*/  DADD R26, R26, |R10| ;  /* 0x000000001a1a7229 */ /* 0x000fe2000000040a */
[C---:B------:R-:W-:Y:S01]  /*0f50*/  VIADD R10, R12.reuse, 0x1 ;  /* 0x000000010c0a7836 */ /* 0x040fe20000000000 */
[----:B------:R-:W-:Y:S01]  /*0f60*/  @!P2 IADD3 R10, PT, PT, R12, RZ, RZ ;  /* 0x000000ff0c0aa210 */ /* 0x000fe20007ffe0ff */
[----:B------:R-:W-:-:S05]  /*0f70*/  DSETP.NEU.AND P2, PT, R6, RZ, PT ;  /* 0x000000ff0600722a */ /* 0x000fca0003f4d000 */
[----:B------:R-:W-:Y:S01]  /*0f80*/  DADD R26, R26, |R8| ;  /* 0x000000001a1a7229 */ /* 0x000fe20000000408 */
[----:B------:R-:W-:-:S03]  /*0f90*/  VIADD R8, R10, 0x1 ;  /* 0x000000010a087836 */ /* 0x000fc60000000000 */
[----:B------:R-:W-:Y:S01]  /*0fa0*/  @!P1 IMAD.MOV R8, RZ, RZ, R10 ;  /* 0x000000ffff089224 */ /* 0x000fe200078e020a */
[----:B------:R-:W-:-:S03]  /*0fb0*/  DSETP.NEU.AND P1, PT, R4, RZ, PT ;  /* 0x000000ff0400722a */ /* 0x000fc60003f2d000 */
[----:B------:R-:W-:Y:S01]  /*0fc0*/  DADD R26, R26, |R6| ;  /* 0x000000001a1a7229 */ /* 0x000fe20000000406 */
[C---:B------:R-:W-:Y:S01]  /*0fd0*/  VIADD R6, R8.reuse, 0x1 ;  /* 0x0000000108067836 */ /* 0x040fe20000000000 */
[----:B------:R-:W-:Y:S01]  /*0fe0*/  @!P2 IADD3 R6, PT, PT, R8, RZ, RZ ;  /* 0x000000ff0806a210 */ /* 0x000fe20007ffe0ff */
[----:B------:R-:W-:-:S05]  /*0ff0*/  DSETP.NEU.AND P2, PT, R32, RZ, PT ;  /* 0x000000ff2000722a */ /* 0x000fca0003f4d000 */
[----:B------:R-:W-:Y:S01]  /*1000*/  DADD R26, R26, |R4| ;  /* 0x000000001a1a7229 */ /* 0x000fe20000000404 */
[----:B------:R-:W-:Y:S02]  /*1010*/  VIADD R4, R6, 0x1 ;  /* 0x0000000106047836 */ /* 0x000fe40000000000 */
[----:B------:R-:W-:-:S05]  /*1020*/  @!P1 IMAD.MOV R4, RZ, RZ, R6 ;  /* 0x000000ffff049224 */ /* 0x000fca00078e0206 */
[----:B------:R-:W-:Y:S01]  /*1030*/  DADD R46, R26, |R32| ;  /* 0x000000001a2e7229 */ /* 0x000fe20000000420 */
[----:B------:R-:W-:Y:S02]  /*1040*/  VIADD R58, R4, 0x1 ;  /* 0x00000001043a7836 */ /* 0x000fe40000000000 */
[----:B------:R-:W-:-:S08]  /*1050*/  @!P2 IMAD.MOV R58, RZ, RZ, R4 ;  /* 0x000000ffff3aa224 */ /* 0x000fd000078e0204 */
.L_x_7:
[----:B------:R-:W-:Y:S05]  /*1060*/  @!P0 BRA `(.L_x_6) ;  /* 0x0000000000d48947 */ /* 0x000fea0003800000 */
[----:B------:R-:W-:Y:S01]  /*1070*/  VIADD R4, R22, 0xffffffff ;  /* 0xffffffff16047836 */ /* 0x000fe20000000000 */
[----:B------:R-:W-:-:S04]  /*1080*/  ISETP.NE.AND P1, PT, R19, RZ, PT ;  /* 0x000000ff1300720c */ /* 0x000fc80003f25270 */
[----:B------:R-:W-:-:S13]  /*1090*/  ISETP.GE.U32.AND P0, PT, R4, 0x3, PT ;  /* 0x000000030400780c */ /* 0x000fda0003f06070 */
[----:B------:R-:W-:Y:S05]  /*10a0*/  @!P0 BRA `(.L_x_8) ;  /* 0x00000000005c8947 */ /* 0x000fea0003800000 */
[----:B------:R-:W0:Y:S02]  /*10b0*/  LDC.64 R4, c[0x0][0x390] ;  /* 0x0000e400ff047b82 */ /* 0x000e240000000a00 */
[----:B0-----:R-:W-:-:S05]  /*10c0*/  IMAD.WIDE.U32 R8, R37, 0x8, R4 ;  /* 0x0000000825087825 */ /* 0x001fca00078e0004 */
[----:B------:R-:W2:Y:S04]  /*10d0*/  LDG.E.64 R10, desc[UR6][R8.64] ;  /* 0x00000006080a7981 */ /* 0x000ea8000c1e1b00 */
[----:B------:R-:W3:Y:S04]  /*10e0*/  LDG.E.64 R14, desc[UR6][R8.64+0x8] ;  /* 0x00000806080e7981 */ /* 0x000ee8000c1e1b00 */
[----:B------:R-:W4:Y:S04]  /*10f0*/  LDG.E.64 R6, desc[UR6][R8.64+0x10] ;  /* 0x0000100608067981 */ /* 0x000f28000c1e1b00 */
[----:B------:R-:W5:Y:S01]  /*1100*/  LDG.E.64 R4, desc[UR6][R8.64+0x18] ;  /* 0x0000180608047981 */ /* 0x000f62000c1e1b00 */
[----:B------:R-:W-:-:S02]  /*1110*/  VIADD R12, R58, 0x1 ;  /* 0x000000013a0c7836 */ /* 0x000fc40000000000 */
[----:B------:R-:W-:Y:S01]  /*1120*/  VIADD R37, R37, 0x4 ;  /* 0x0000000425257836 */ /* 0x000fe20000000000 */
[----:B--2---:R-:W-:Y:S02]  /*1130*/  DSETP.NEU.AND P0, PT, R10, RZ, PT ;  /* 0x000000ff0a00722a */ /* 0x004fe40003f0d000 */
[----:B------:R-:W-:Y:S02]  /*1140*/  DADD R10, R46, |R10| ;  /* 0x000000002e0a7229 */ /* 0x000fe4000000040a */
[----:B---3--:R-:W-:-:S06]  /*1150*/  DSETP.NEU.AND P2, PT, R14, RZ, PT ;  /* 0x000000ff0e00722a */ /* 0x008fcc0003f4d000 */
[----:B------:R-:W-:-:S04]  /*1160*/  DADD R10, R10, |R14| ;  /* 0x000000000a0a7229 */ /* 0x000fc8000000040e */
[----:B------:R-:W-:Y:S01]  /*1170*/  @!P0 IADD3 R12, PT, PT, R58, RZ, RZ ;  /* 0x000000ff3a0c8210 */ /* 0x000fe20007ffe0ff */
[----:B----4-:R-:W-:-:S03]  /*1180*/  DSETP.NEU.AND P0, PT, R6, RZ, PT ;  /* 0x000000ff0600722a */ /* 0x010fc60003f0d000 */
[----:B------:R-:W-:Y:S01]  /*1190*/  DADD R10, R10, |R6| ;  /* 0x000000000a0a7229 */ /* 0x000fe20000000406 */
[----:B------:R-:W-:Y:S02]  /*11a0*/  VIADD R14, R12, 0x1 ;  /* 0x000000010c0e7836 */ /* 0x000fe40000000000 */
[----:B------:R-:W-:Y:S01]  /*11b0*/  @!P2 IMAD.MOV R14, RZ, RZ, R12 ;  /* 0x000000ffff0ea224 */ /* 0x000fe200078e020c */
[----:B-----5:R-:W-:-:S03]  /*11c0*/  DSETP.NEU.AND P2, PT, R4, RZ, PT ;  /* 0x000000ff0400722a */ /* 0x020fc60003f4d000 */
[----:B------:R-:W-:Y:S01]  /*11d0*/  VIADD R6, R14, 0x1 ;  /* 0x000000010e067836 */ /* 0x000fe20000000000 */
[----:B------:R-:W-:-:S03]  /*11e0*/  DADD R46, R10, |R4| ;  /* 0x000000000a2e7229 */ /* 0x000fc60000000404 */
[----:B------:R-:W-:-:S05]  /*11f0*/  @!P0 IADD3 R6, PT, PT, R14, RZ, RZ ;  /* 0x000000ff0e068210 */ /* 0x000fca0007ffe0ff */
[----:B------:R-:W-:Y:S02]  /*1200*/  VIADD R58, R6, 0x1 ;  /* 0x00000001063a7836 */ /* 0x000fe40000000000 */
[----:B------:R-:W-:-:S07]  /*1210*/  @!P2 IMAD.MOV R58, RZ, RZ, R6 ;  /* 0x000000ffff3aa224 */ /* 0x000fce00078e0206 */
.L_x_8:
[----:B------:R-:W-:Y:S05]  /*1220*/  @!P1 BRA `(.L_x_6) ;  /* 0x0000000000649947 */ /* 0x000fea0003800000 */
[----:B------:R-:W0:Y:S02]  /*1230*/  LDC.64 R8, c[0x0][0x390] ;  /* 0x0000e400ff087b82 */ /* 0x000e240000000a00 */
[----:B0-----:R-:W-:-:S05]  /*1240*/  IMAD.WIDE.U32 R8, R37, 0x8, R8 ;  /* 0x0000000825087825 */ /* 0x001fca00078e0008 */
[----:B------:R-:W2:Y:S01]  /*1250*/  LDG.E.64 R4, desc[UR6][R8.64] ;  /* 0x0000000608047981 */ /* 0x000ea2000c1e1b00 */
[----:B------:R-:W-:Y:S02]  /*1260*/  ISETP.NE.AND P1, PT, R19, 0x1, PT ;  /* 0x000000011300780c */ /* 0x000fe40003f25270 */
[----:B------:R-:W-:Y:S01]  /*1270*/  IADD3 R6, PT, PT, R58, 0x1, RZ ;  /* 0x000000013a067810 */ /* 0x000fe20007ffe0ff */
[----:B--2---:R-:W-:Y:S02]  /*1280*/  DSETP.NEU.AND P0, PT, R4, RZ, PT ;  /* 0x000000ff0400722a */ /* 0x004fe40003f0d000 */
[----:B------:R-:W-:-:S12]  /*1290*/  DADD R46, R46, |R4| ;  /* 0x000000002e2e7229 */ /* 0x000fd80000000404 */
[----:B------:R-:W-:-:S04]  /*12a0*/  @!P0 IMAD.MOV R6, RZ, RZ, R58 ;  /* 0x000000ffff068224 */ /* 0x000fc800078e023a */
[----:B------:R-:W-:Y:S01]  /*12b0*/  IMAD.MOV.U32 R58, RZ, RZ, R6 ;  /* 0x000000ffff3a7224 */ /* 0x000fe200078e0006 */
[----:B------:R-:W-:Y:S06]  /*12c0*/  @!P1 BRA `(.L_x_6) ;  /* 0x00000000003c9947 */ /* 0x000fec0003800000 */
[----:B------:R-:W-:Y:S01]  /*12d0*/  ISETP.NE.AND P3, PT, R19, 0x2, PT ;  /* 0x000000021300780c */ /* 0x000fe20003f65270 */
[----:B------:R-:W2:-:S12]  /*12e0*/  LDG.E.64 R4, desc[UR6][R8.64+0x8] ;  /* 0x0000080608047981 */ /* 0x000e98000c1e1b00 */
[----:B------:R-:W3:Y:S01]  /*12f0*/  @P3 LDG.E.64 R6, desc[UR6][R8.64+0x10] ;  /* 0x0000100608063981 */ /* 0x000ee2000c1e1b00 */
[----:B------:R-:W-:Y:S01]  /*1300*/  PLOP3.LUT P0, PT, PT, PT, PT, 0x80, 0x8 ;  /* 0x000000000008781c */ /* 0x000fe20003f0f070 */
[----:B------:R-:W-:Y:S01]  /*1310*/  VIADD R10, R58, 0x1 ;  /* 0x000000013a0a7836 */ /* 0x000fe20000000000 */
[----:B--2---:R-:W-:Y:S02]  /*1320*/  DSETP.NEU.AND P1, PT, R4, RZ, PT ;  /* 0x000000ff0400722a */ /* 0x004fe40003f2d000 */
[----:B------:R-:W-:Y:S02]  /*1330*/  DADD R46, R46, |R4| ;  /* 0x000000002e2e7229 */ /* 0x000fe40000000404 */
[----:B---3--:R-:W-:-:S10]  /*1340*/  @P3 DSETP.NEU.AND P2, PT, R6, RZ, PT ;  /* 0x000000ff0600322a */ /* 0x008fd40003f4d000 */
[----:B------:R-:W-:Y:S01]  /*1350*/  @!P1 IADD3 R10, PT, PT, R58, RZ, RZ ;  /* 0x000000ff3a0a9210 */ /* 0x000fe20007ffe0ff */
[----:B------:R-:W-:Y:S01]  /*1360*/  @P3 DADD R46, R46, |R6| ;  /* 0x000000002e2e3229 */ /* 0x000fe20000000406 */
[----:B------:R-:W-:-:S03]  /*1370*/  @P3 PLOP3.LUT P0, PT, P2, PT, PT, 0x80, 0x8 ;  /* 0x000000000008381c */ /* 0x000fc6000170f070 */
[----:B------:R-:W-:-:S04]  /*1380*/  IMAD.MOV.U32 R58, RZ, RZ, R10 ;  /* 0x000000ffff3a7224 */ /* 0x000fc800078e000a */
[----:B------:R-:W-:-:S06]  /*1390*/  @P3 VIADD R4, R58, 0x1 ;  /* 0x000000013a043836 */ /* 0x000fcc0000000000 */
[----:B------:R-:W-:-:S05]  /*13a0*/  @!P0 IMAD.MOV R4, RZ, RZ, R58 ;  /* 0x000000ffff048224 */ /* 0x000fca00078e023a */
[----:B------:R-:W-:-:S07]  /*13b0*/  @P3 MOV R58, R4 ;  /* 0x00000004003a3202 */ /* 0x000fce0000000f00 */
.L_x_6:
[----:B------:R-:W-:-:S13]  /*13c0*/  ISETP.EQ.AND P4, PT, R58, RZ, PT ;  /* 0x000000ff3a00720c */ /* 0x000fda0003f82270 */
.L_x_3:
[----:B------:R-:W0:Y:S02]  /*13d0*/  LDCU.64 UR4, c[0x0][0x388] ;  /* 0x00007100ff0477ac */ /* 0x000e240008000a00 */
[----:B0-----:R-:W-:-:S14]  /*13e0*/  DSETP.GT.AND P0, PT, R46, UR4, PT ;  /* 0x000000042e007e2a */ /* 0x001fdc000bf04000 */
[----:B------:R-:W-:Y:S05]  /*13f0*/  @P0 BRA `(.L_x_9) ;  /* 0x000001d400c80947 */ /* 0x000fea0003800000 */
[----:B------:R-:W-:-:S13]  /*1400*/  ISETP.NE.AND P0, PT, R13, 0x2, PT ;  /* 0x000000020d00780c */ /* 0x000fda0003f05270 */
[----:B------:R-:W-:Y:S05]  /*1410*/  @!P0 BRA `(.L_x_10) ;  /* 0x0000000c00f48947 */ /* 0x000fea0003800000 */
[----:B------:R-:W-:Y:S01]  /*1420*/  ISETP.GE.AND P0, PT, R13, 0x3, PT ;  /* 0x000000030d00780c */ /* 0x000fe20003f06270 */
[----:B------:R-:W-:Y:S02]  /*1430*/  IMAD.MOV.U32 R4, RZ, RZ, R48 ;  /* 0x000000ffff047224 */ /* 0x000fe400078e0030 */
[----:B------:R-:W-:-:S10]  /*1440*/  IMAD.MOV.U32 R5, RZ, RZ, R49 ;  /* 0x000000ffff057224 */ /* 0x000fd400078e0031 */
[----:B------:R-:W-:Y:S05]  /*1450*/  @!P0 BRA `(.L_x_11) ;  /* 0x0000000800d08947 */ /* 0x000fea0003800000 */
[----:B------:R-:W-:Y:S01]  /*1460*/  IMAD.MOV.U32 R6, RZ, RZ, 0x2 ;  /* 0x00000002ff067424 */ /* 0x000fe200078e00ff */
[----:B------:R-:W-:Y:S01]  /*1470*/  MOV R4, R48 ;  /* 0x0000003000047202 */ /* 0x000fe20000000f00 */
[----:B------:R-:W-:-:S07]  /*1480*/  IMAD.MOV.U32 R5, RZ, RZ, R49 ;  /* 0x000000ffff057224 */ /* 0x000fce00078e0031 */
.L_x_16:
[----:B------:R-:W-:-:S06]  /*1490*/  VIADD R8, R6, 0xffffffff ;  /* 0xffffffff06087836 */ /* 0x000fcc0000000000 */
[----:B------:R-:W0:Y:S02]  /*14a0*/  I2F.F64 R8, R8 ;  /* 0x0000000800087312 */ /* 0x000e240000201c00 */
[----:B0-----:R-:W-:Y:S01]  /*14b0*/  ISETP.GT.AND P0, PT, R9, 0xfffff, PT ;  /* 0x000fffff0900780c */ /* 0x001fe20003f04270 */
[----:B------:R-:W-:Y:S01]  /*14c0*/  IMAD.MOV.U32 R10, RZ, RZ, R8 ;  /* 0x000000ffff0a7224 */ /* 0x000fe200078e0008 */
[----:B------:R-:W-:Y:S01]  /*14d0*/  MOV R11, R9 ;  /* 0x00000009000b7202 */ /* 0x000fe20000000f00 */
[----:B------:R-:W-:-:S10]  /*14e0*/  IMAD.MOV.U32 R24, RZ, RZ, R9 ;  /* 0x000000ffff187224 */ /* 0x000fd400078e0009 */
[----:B------:R-:W-:-:S10]  /*14f0*/  @!P0 DMUL R10, R10, 1.80143985094819840000e+16 ;  /* 0x435000000a0a8828 */ /* 0x000fd40000000000 */
[----:B------:R-:W-:Y:S02]  /*1500*/  @!P0 IMAD.MOV.U32 R24, RZ, RZ, R11 ;  /* 0x000000ffff188224 */ /* 0x000fe400078e000b */
[----:B------:R-:W-:Y:S02]  /*1510*/  @!P0 IMAD.MOV.U32 R8, RZ, RZ, R10 ;  /* 0x000000ffff088224 */ /* 0x000fe400078e000a */
[----:B------:R-:W-:-:S05]  /*1520*/  VIADD R7, R24, 0xffffffff ;  /* 0xffffffff18077836 */ /* 0x000fca0000000000 */
[----:B------:R-:W-:Y:S02]  /*1530*/  ISETP.GT.U32.AND P1, PT, R7, 0x7feffffe, PT ;  /* 0x7feffffe0700780c */ /* 0x000fe40003f24070 */
[----:B------:R-:W-:Y:S01]  /*1540*/  MOV R7, 0xfffffc01 ;  /* 0xfffffc0100077802 */ /* 0x000fe20000000f00 */
[----:B------:R-:W-:-:S10]  /*1550*/  @!P0 IMAD.MOV.U32 R7, RZ, RZ, -0x435 ;  /* 0xfffffbcbff078424 */ /* 0x000fd400078e00ff */
[----:B------:R-:W-:Y:S05]  /*1560*/  @P1 BRA `(.L_x_12) ;  /* 0x0000000400001947 */ /* 0x000fea0003800000 */
[C---:B------:R-:W-:Y:S01]  /*1570*/  LOP3.LUT R9, R24.reuse, 0xfffff, RZ, 0xc0, !PT ;  /* 0x000fffff18097812 */ /* 0x040fe200078ec0ff */
[----:B------:R-:W-:Y:S01]  /*1580*/  IMAD.MOV.U32 R10, RZ, RZ, RZ ;  /* 0x000000ffff0a7224 */ /* 0x000fe200078e00ff */
[----:B------:R-:W-:Y:S01]  /*1590*/  UMOV UR4, 0x3ae80f1e ;  /* 0x3ae80f1e00047882 */ /* 0x000fe20000000000 */
[----:B------:R-:W-:Y:S01]  /*15a0*/  IMAD.MOV.U32 R28, RZ, RZ, -0x748574fc ;  /* 0x8b7a8b04ff1c7424 */ /* 0x000fe200078e00ff */
[----:B------:R-:W-:Y:S01]  /*15b0*/  LOP3.LUT R9, R9, 0x3ff00000, RZ, 0xfc, !PT ;  /* 0x3ff0000009097812 */ /* 0x000fe200078efcff */
[----:B------:R-:W-:Y:S01]  /*15c0*/  IMAD.MOV.U32 R29, RZ, RZ, 0x3ed0ee25 ;  /* 0x3ed0ee25ff1d7424 */ /* 0x000fe200078e00ff */
[----:B------:R-:W-:Y:S01]  /*15d0*/  UMOV UR5, 0x3eb1380b ;  /* 0x3eb1380b00057882 */ /* 0x000fe20000000000 */
[----:B------:R-:W-:Y:S01]  /*15e0*/  LEA.HI R7, R24, R7, RZ, 0xc ;  /* 0x0000000718077211 */ /* 0x000fe200078f60ff */
[----:B------:R-:W-:Y:S01]  /*15f0*/  IMAD.MOV.U32 R31, RZ, RZ, 0x43300000 ;  /* 0x43300000ff1f7424 */ /* 0x000fe200078e00ff */
[----:B------:R-:W-:Y:S01]  /*1600*/  ISETP.GE.U32.AND P0, PT, R9, 0x3ff6a09f, PT ;  /* 0x3ff6a09f0900780c */ /* 0x000fe20003f06070 */
[----:B------:R-:W-:Y:S01]  /*1610*/  UMOV UR8, 0x9999a3c4 ;  /* 0x9999a3c400087882 */ /* 0x000fe20000000000 */
[----:B------:R-:W-:-:S11]  /*1620*/  UMOV UR9, 0x3f899999 ;  /* 0x3f89999900097882 */ /* 0x000fd60000000000 */
[----:B------:R-:W-:Y:S01]  /*1630*/  @P0 VIADD R11, R9, 0xfff00000 ;  /* 0xfff00000090b0836 */ /* 0x000fe20000000000 */
[----:B------:R-:W-:-:S04]  /*1640*/  @P0 IADD3 R7, PT, PT, R7, 0x1, RZ ;  /* 0x0000000107070810 */ /* 0x000fc80007ffe0ff */
[----:B------:R-:W-:Y:S02]  /*1650*/  @P0 MOV R9, R11 ;  /* 0x0000000b00090202 */ /* 0x000fe40000000f00 */
[----:B------:R-:W-:-:S04]  /*1660*/  LOP3.LUT R30, R7, 0x80000000, RZ, 0x3c, !PT ;  /* 0x80000000071e7812 */ /* 0x000fc800078e3cff */
[C---:B------:R-:W-:Y:S02]  /*1670*/  DADD R26, R8.reuse, 1 ;  /* 0x3ff00000081a7429 */ /* 0x040fe40000000000 */
[----:B------:R-:W-:-:S04]  /*1680*/  DADD R8, R8, -1 ;  /* 0xbff0000008087429 */ /* 0x000fc80000000000 */
[----:B------:R-:W0:Y:S02]  /*1690*/  MUFU.RCP64H R11, R27 ;  /* 0x0000001b000b7308 */ /* 0x000e240000001800 */
[----:B0-----:R-:W-:-:S08]  /*16a0*/  DFMA R12, -R26, R10, 1 ;  /* 0x3ff000001a0c742b */ /* 0x001fd0000000010a */
[----:B------:R-:W-:-:S08]  /*16b0*/  DFMA R12, R12, R12, R12 ;  /* 0x0000000c0c0c722b */ /* 0x000fd0000000000c */
[----:B------:R-:W-:-:S08]  /*16c0*/  DFMA R10, R10, R12, R10 ;  /* 0x0000000c0a0a722b */ /* 0x000fd0000000000a */
[----:B------:R-:W-:-:S08]  /*16d0*/  DMUL R12, R8, R10 ;  /* 0x0000000a080c7228 */ /* 0x000fd00000000000 */
[----:B------:R-:W-:-:S08]  /*16e0*/  DFMA R12, R8, R10, R12 ;  /* 0x0000000a080c722b */ /* 0x000fd0000000000c */
[----:B------:R-:W-:Y:S02]  /*16f0*/  DMUL R14, R12, R12 ;  /* 0x0000000c0c0e7228 */ /* 0x000fe40000000000 */
[----:B------:R-:W-:-:S06]  /*1700*/  DADD R24, R8, -R12 ;  /* 0x0000000008187229 */ /* 0x000fcc000000080c */
[----:B------:R-:W-:Y:S01]  /*1710*/  DFMA R26, R14, UR4, R28 ;  /* 0x000000040e1a7c2b */ /* 0x000fe2000800001c */
[----:B------:R-:W-:Y:S01]  /*1720*/  UMOV UR4, 0x9f02676f ;  /* 0x9f02676f00047882 */ /* 0x000fe20000000000 */
[----:B------:R-:W-:Y:S01]  /*1730*/  UMOV UR5, 0x3ef3b266 ;  /* 0x3ef3b26600057882 */ /* 0x000fe20000000000 */
[----:B------:R-:W-:-:S05]  /*1740*/  DADD R28, R24, R24 ;  /* 0x00000000181c7229 */ /* 0x000fca0000000018 */
        /* <DEDUP_REMOVED lines=11> */
[----:B------:R-:W-:Y:S02]  /*1800*/  UMOV UR5, 0x43300000 ;  /* 0x4330000000057882 */ /* 0x000fe40000000000 */
[----:B------:R-:W-:Y:S01]  /*1810*/  DADD R24, R30, -UR4 ;  /* 0x800000041e187e29 */ /* 0x000fe20008000000 */
[----:B------:R-:W-:Y:S01]  /*1820*/  UMOV UR4, 0x55555554 ;  /* 0x5555555400047882 */ /* 0x000fe20000000000 */
[----:B------:R-:W-:Y:S01]  /*1830*/  UMOV UR5, 0x3fb55555 ;  /* 0x3fb5555500057882 */ /* 0x000fe20000000000 */
[----:B------:R-:W-:Y:S02]  /*1840*/  DFMA R30, R8, -R12, R28 ;  /* 0x8000000c081e722b */ /* 0x000fe4000000001c */
[----:B------:R-:W-:Y:S01]  /*1850*/  DFMA R26, R14, R26, UR8 ;  /* 0x000000080e1a7e2b */ /* 0x000fe2000800001a */
[----:B------:R-:W-:Y:S01]  /*1860*/  UMOV UR8, 0xfefa39ef ;  /* 0xfefa39ef00087882 */ /* 0x000fe20000000000 */
[----:B------:R-:W-:-:S02]  /*1870*/  UMOV UR9, 0x3fe62e42 ;  /* 0x3fe62e4200097882 */ /* 0x000fc40000000000 */
[----:B------:R-:W-:Y:S02]  /*1880*/  DFMA R8, R24, UR8, R12 ;  /* 0x0000000818087c2b */ /* 0x000fe4000800000c */
[----:B------:R-:W-:Y:S02]  /*1890*/  DMUL R30, R10, R30 ;  /* 0x0000001e0a1e7228 */ /* 0x000fe40000000000 */
[----:B------:R-:W-:Y:S01]  /*18a0*/  DFMA R28, R14, R26, UR4 ;  /* 0x000000040e1c7e2b */ /* 0x000fe2000800001a */
[----:B------:R-:W-:Y:S01]  /*18b0*/  UMOV UR4, 0xfefa39ef ;  /* 0xfefa39ef00047882 */ /* 0x000fe20000000000 */
[----:B------:R-:W-:Y:S02]  /*18c0*/  UMOV UR5, 0x3fe62e42 ;  /* 0x3fe62e4200057882 */ /* 0x000fe40000000000 */
[----:B------:R-:W-:Y:S01]  /*18d0*/  DFMA R26, R24, -UR4, R8 ;  /* 0x80000004181a7c2b */ /* 0x000fe20008000008 */
[----:B------:R-:W-:Y:S01]  /*18e0*/  UMOV UR4, 0x3b39803f ;  /* 0x3b39803f00047882 */ /* 0x000fe20000000000 */
[----:B------:R-:W-:-:S02]  /*18f0*/  UMOV UR5, 0x3c7abc9e ;  /* 0x3c7abc9e00057882 */ /* 0x000fc40000000000 */
[----:B------:R-:W-:-:S04]  /*1900*/  DMUL R28, R14, R28 ;  /* 0x0000001c0e1c7228 */ /* 0x000fc80000000000 */
[----:B------:R-:W-:-:S04]  /*1910*/  DADD R26, -R12, R26 ;  /* 0x000000000c1a7229 */ /* 0x000fc8000000011a */
[----:B------:R-:W-:-:S08]  /*1920*/  DFMA R28, R12, R28, R30 ;  /* 0x0000001c0c1c722b */ /* 0x000fd0000000001e */
[----:B------:R-:W-:-:S08]  /*1930*/  DADD R26, R28, -R26 ;  /* 0x000000001c1a7229 */ /* 0x000fd0000000081a */
[----:B------:R-:W-:-:S08]  /*1940*/  DFMA R26, R24, UR4, R26 ;  /* 0x00000004181a7c2b */ /* 0x000fd0000800001a */
[----:B------:R-:W-:Y:S01]  /*1950*/  DADD R26, R8, R26 ;  /* 0x00000000081a7229 */ /* 0x000fe2000000001a */
[----:B------:R-:W-:Y:S10]  /*1960*/  BRA `(.L_x_13) ;  /* 0x0000000000187947 */ /* 0x000ff40003800000 */
.L_x_12:
[----:B------:R-:W-:Y:S01]  /*1970*/  IMAD.MOV.U32 R8, RZ, RZ, 0x0 ;  /* 0x00000000ff087424 */ /* 0x000fe200078e00ff */
[----:B------:R-:W-:Y:S01]  /*1980*/  LOP3.LUT P0, RZ, R11, 0x7fffffff, RZ, 0xc0, !PT ;  /* 0x7fffffff0bff7812 */ /* 0x000fe2000780c0ff */
[----:B------:R-:W-:-:S06]  /*1990*/  IMAD.MOV.U32 R9, RZ, RZ, 0x7ff00000 ;  /* 0x7ff00000ff097424 */ /* 0x000fcc00078e00ff */
[----:B------:R-:W-:-:S10]  /*19a0*/  DFMA R8, R10, R8, +INF ;  /* 0x7ff000000a08742b */ /* 0x000fd40000000008 */
[----:B------:R-:W-:Y:S02]  /*19b0*/  FSEL R26, R8, RZ, P0 ;  /* 0x000000ff081a7208 */ /* 0x000fe40000000000 */
[----:B------:R-:W-:-:S07]  /*19c0*/  FSEL R27, R9, -QNAN , P0 ;  /* 0xfff00000091b7808 */ /* 0x000fce0000000000 */
.L_x_13:
[----:B------:R-:W0:Y:S01]  /*19d0*/  I2F.F64.U32 R10, R6 ;  /* 0x00000006000a7312 */ /* 0x000e220000201800 */
[----:B------:R-:W-:Y:S01]  /*19e0*/  DADD R26, R26, R26 ;  /* 0x000000001a1a7229 */ /* 0x000fe2000000001a */
[----:B------:R-:W-:Y:S01]  /*19f0*/  IMAD.MOV.U32 R24, RZ, RZ, -0x3ff ;  /* 0xfffffc01ff187424 */ /* 0x000fe200078e00ff */
[----:B------:R-:W-:-:S08]  /*1a00*/  DADD R4, R48, R4 ;  /* 0x0000000030047229 */ /* 0x000fd00000000004 */
[----:B------:R-:W-:Y:S01]  /*1a10*/  DADD R4, -R26, R4 ;  /* 0x000000001a047229 */ /* 0x000fe20000000104 */
[----:B0-----:R-:W-:Y:S01]  /*1a20*/  ISETP.GT.AND P0, PT, R11, 0xfffff, PT ;  /* 0x000fffff0b00780c */ /* 0x001fe20003f04270 */
[--C-:B------:R-:W-:Y:S01]  /*1a30*/  IMAD.MOV.U32 R9, RZ, RZ, R11.reuse ;  /* 0x000000ffff097224 */ /* 0x100fe200078e000b */
[----:B------:R-:W-:Y:S01]  /*1a40*/  MOV R8, R10 ;  /* 0x0000000a00087202 */ /* 0x000fe20000000f00 */
[----:B------:R-:W-:-:S10]  /*1a50*/  IMAD.MOV.U32 R7, RZ, RZ, R11 ;  /* 0x000000ffff077224 */ /* 0x000fd400078e000b */
[----:B------:R-:W-:Y:S01]  /*1a60*/  @!P0 DMUL R8, R8, 1.80143985094819840000e+16 ;  /* 0x4350000008088828 */ /* 0x000fe20000000000 */
[----:B------:R-:W-:-:S09]  /*1a70*/  @!P0 IMAD.MOV.U32 R24, RZ, RZ, -0x435 ;  /* 0xfffffbcbff188424 */ /* 0x000fd200078e00ff */
[----:B------:R-:W-:Y:S02]  /*1a80*/  @!P0 IMAD.MOV.U32 R7, RZ, RZ, R9 ;  /* 0x000000ffff078224 */ /* 0x000fe400078e0009 */
[----:B------:R-:W-:-:S03]  /*1a90*/  @!P0 IMAD.MOV.U32 R10, RZ, RZ, R8 ;  /* 0x000000ffff0a8224 */ /* 0x000fc600078e0008 */
[----:B------:R-:W-:-:S04]  /*1aa0*/  IADD3 R11, PT, PT, R7, -0x1, RZ ;  /* 0xffffffff070b7810 */ /* 0x000fc80007ffe0ff */
[----:B------:R-:W-:-:S13]  /*1ab0*/  ISETP.GT.U32.AND P1, PT, R11, 0x7feffffe, PT ;  /* 0x7feffffe0b00780c */ /* 0x000fda0003f24070 */
[----:B------:R-:W-:Y:S05]  /*1ac0*/  @P1 BRA `(.L_x_14) ;  /* 0x0000000400041947 */ /* 0x000fea0003800000 */
[----:B------:R-:W-:Y:S01]  /*1ad0*/  LOP3.LUT R8, R7, 0xfffff, RZ, 0xc0, !PT ;  /* 0x000fffff07087812 */ /* 0x000fe200078ec0ff */
[----:B------:R-:W-:Y:S01]  /*1ae0*/  IMAD.MOV.U32 R29, RZ, RZ, 0x3ed0ee25 ;  /* 0x3ed0ee25ff1d7424 */ /* 0x000fe200078e00ff */
[----:B------:R-:W-:Y:S01]  /*1af0*/  MOV R28, 0x8b7a8b04 ;  /* 0x8b7a8b04001c7802 */ /* 0x000fe20000000f00 */
[----:B------:R-:W-:Y:S01]  /*1b00*/  UMOV UR4, 0x3ae80f1e ;  /* 0x3ae80f1e00047882 */ /* 0x000fe20000000000 */
[----:B------:R-:W-:Y:S01]  /*1b10*/  LOP3.LUT R9, R8, 0x3ff00000, RZ, 0xfc, !PT ;  /* 0x3ff0000008097812 */ /* 0x000fe200078efcff */
[----:B------:R-:W-:Y:S01]  /*1b20*/  UMOV UR5, 0x3eb1380b ;  /* 0x3eb1380b00057882 */ /* 0x000fe20000000000 */
[----:B------:R-:W-:Y:S01]  /*1b30*/  MOV R8, R10 ;  /* 0x0000000a00087202 */ /* 0x000fe20000000f00 */
[----:B------:R-:W-:Y:S01]  /*1b40*/  IMAD.MOV.U32 R10, RZ, RZ, RZ ;  /* 0x000000ffff0a7224 */ /* 0x000fe200078e00ff */
[----:B------:R-:W-:Y:S01]  /*1b50*/  ISETP.GE.U32.AND P0, PT, R9, 0x3ff6a09f, PT ;  /* 0x3ff6a09f0900780c */ /* 0x000fe20003f06070 */
[----:B------:R-:W-:Y:S01]  /*1b60*/  IMAD.MOV.U32 R31, RZ, RZ, 0x43300000 ;  /* 0x43300000ff1f7424 */ /* 0x000fe200078e00ff */
[----:B------:R-:W-:Y:S01]  /*1b70*/  LEA.HI R7, R7, R24, RZ, 0xc ;  /* 0x0000001807077211 */ /* 0x000fe200078f60ff */
[----:B------:R-:W-:Y:S01]  /*1b80*/  UMOV UR8, 0x80000000 ;  /* 0x8000000000087882 */ /* 0x000fe20000000000 */
[----:B------:R-:W-:-:S09]  /*1b90*/  UMOV UR9, 0x43300000 ;  /* 0x4330000000097882 */ /* 0x000fd20000000000 */
[----:B------:R-:W-:Y:S02]  /*1ba0*/  @P0 VIADD R11, R9, 0xfff00000 ;  /* 0xfff00000090b0836 */ /* 0x000fe40000000000 */
[----:B------:R-:W-:Y:S02]  /*1bb0*/  @P0 VIADD R7, R7, 0x1 ;  /* 0x0000000107070836 */ /* 0x000fe40000000000 */
[----:B------:R-:W-:-:S03]  /*1bc0*/  @P0 IMAD.MOV.U32 R9, RZ, RZ, R11 ;  /* 0x000000ffff090224 */ /* 0x000fc600078e000b */
[----:B------:R-:W-:-:S03]  /*1bd0*/  LOP3.LUT R30, R7, 0x80000000, RZ, 0x3c, !PT ;  /* 0x80000000071e7812 */ /* 0x000fc600078e3cff */
        /* <DEDUP_REMOVED lines=13> */
[----:B------:R-:W-:Y:S02]  /*1cb0*/  DADD R28, R24, R24 ;  /* 0x00000000181c7229 */ /* 0x000fe40000000018 */
[----:B------:R-:W-:Y:S01]  /*1cc0*/  DADD R24, R30, -UR8 ;  /* 0x800000081e187e29 */ /* 0x000fe20008000000 */
[----:B------:R-:W-:Y:S01]  /*1cd0*/  UMOV UR8, 0xfefa39ef ;  /* 0xfefa39ef00087882 */ /* 0x000fe20000000000 */
[----:B------:R-:W-:Y:S01]  /*1ce0*/  UMOV UR9, 0x3fe62e42 ;  /* 0x3fe62e4200097882 */ /* 0x000fe20000000000 */
[----:B------:R-:W-:Y:S01]  /*1cf0*/  DFMA R26, R14, R26, UR4 ;  /* 0x000000040e1a7e2b */ /* 0x000fe2000800001a */
[----:B------:R-:W-:Y:S01]  /*1d00*/  UMOV UR4, 0xa9ab0956 ;  /* 0xa9ab095600047882 */ /* 0x000fe20000000000 */
[----:B------:R-:W-:Y:S01]  /*1d10*/  UMOV UR5, 0x3f1745cb ;  /* 0x3f1745cb00057882 */ /* 0x000fe20000000000 */
[----:B------:R-:W-:-:S02]  /*1d20*/  DFMA R30, R8, -R12, R28 ;  /* 0x8000000c081e722b */ /* 0x000fc4000000001c */
[----:B------:R-:W-:-:S03]  /*1d30*/  DFMA R8, R24, UR8, R12 ;  /* 0x0000000818087c2b */ /* 0x000fc6000800000c */
[----:B------:R-:W-:Y:S01]  /*1d40*/  DFMA R26, R14, R26, UR4 ;  /* 0x000000040e1a7e2b */ /* 0x000fe2000800001a */
[----:B------:R-:W-:Y:S01]  /*1d50*/  UMOV UR4, 0x2d1b5154 ;  /* 0x2d1b515400047882 */ /* 0x000fe20000000000 */
[----:B------:R-:W-:Y:S01]  /*1d60*/  UMOV UR5, 0x3f3c71c7 ;  /* 0x3f3c71c700057882 */ /* 0x000fe20000000000 */
[----:B------:R-:W-:-:S05]  /*1d70*/  DMUL R30, R10, R30 ;  /* 0x0000001e0a1e7228 */ /* 0x000fca0000000000 */
        /* <DEDUP_REMOVED lines=12> */
[----:B------:R-:W-:Y:S01]  /*1e40*/  DFMA R26, R24, -UR4, R8 ;  /* 0x80000004181a7c2b */ /* 0x000fe20008000008 */
[----:B------:R-:W-:Y:S01]  /*1e50*/  UMOV UR4, 0x3b39803f ;  /* 0x3b39803f00047882 */ /* 0x000fe20000000000 */
[----:B------:R-:W-:Y:S02]  /*1e60*/  UMOV UR5, 0x3c7abc9e ;  /* 0x3c7abc9e00057882 */ /* 0x000fe40000000000 */
[----:B------:R-:W-:-:S04]  /*1e70*/  DMUL R28, R14, R28 ;  /* 0x0000001c0e1c7228 */ /* 0x000fc80000000000 */
[----:B------:R-:W-:-:S04]  /*1e80*/  DADD R26, -R12, R26 ;  /* 0x000000000c1a7229 */ /* 0x000fc8000000011a */
[----:B------:R-:W-:-:S08]  /*1e90*/  DFMA R28, R12, R28, R30 ;  /* 0x0000001c0c1c722b */ /* 0x000fd0000000001e */
[----:B------:R-:W-:-:S08]  /*1ea0*/  DADD R26, R28, -R26 ;  /* 0x000000001c1a7229 */ /* 0x000fd0000000081a */
[----:B------:R-:W-:-:S08]  /*1eb0*/  DFMA R26, R24, UR4, R26 ;  /* 0x00000004181a7c2b */ /* 0x000fd0000800001a */
[----:B------:R-:W-:Y:S01]  /*1ec0*/  DADD R8, R8, R26 ;  /* 0x0000000008087229 */ /* 0x000fe2000000001a */
[----:B------:R-:W-:Y:S10]  /*1ed0*/  BRA `(.L_x_15) ;  /* 0x0000000000187947 */ /* 0x000ff40003800000 */
.L_x_14:
[----:B------:R-:W-:Y:S01]  /*1ee0*/  MOV R10, 0x0 ;  /* 0x00000000000a7802 */ /* 0x000fe20000000f00 */
[----:B------:R-:W-:Y:S01]  /*1ef0*/  IMAD.MOV.U32 R11, RZ, RZ, 0x7ff00000 ;  /* 0x7ff00000ff0b7424 */ /* 0x000fe200078e00ff */
[----:B------:R-:W-:-:S05]  /*1f00*/  LOP3.LUT P0, RZ, R9, 0x7fffffff, RZ, 0xc0, !PT ;  /* 0x7fffffff09ff7812 */ /* 0x000fca000780c0ff */
[----:B------:R-:W-:-:S10]  /*1f10*/  DFMA R10, R8, R10, +INF ;  /* 0x7ff00000080a742b */ /* 0x000fd4000000000a */
[----:B------:R-:W-:Y:S02]  /*1f20*/  FSEL R8, R10, RZ, P0 ;  /* 0x000000ff0a087208 */ /* 0x000fe40000000000 */
[----:B------:R-:W-:-:S07]  /*1f30*/  FSEL R9, R11, -QNAN , P0 ;  /* 0xfff000000b097808 */ /* 0x000fce0000000000 */
.L_x_15:
[----:B------:R-:W0:Y:S01]  /*1f40*/  LDCU UR4, c[0x0][0x398] ;  /* 0x00007300ff0477ac */ /* 0x000e220008000800 */
[----:B------:R-:W-:Y:S01]  /*1f50*/  VIADD R6, R6, 0x1 ;  /* 0x0000000106067836 */ /* 0x000fe20000000000 */
[----:B------:R-:W-:Y:S01]  /*1f60*/  DADD R4, R4, -R8 ;  /* 0x0000000004047229 */ /* 0x000fe20000000808 */
[----:B0-----:R-:W-:-:S05]  /*1f70*/  IMAD.U32 R13, RZ, RZ, UR4 ;  /* 0x00000004ff0d7e24 */ /* 0x001fca000f8e00ff */
[----:B------:R-:W-:-:S13]  /*1f80*/  ISETP.NE.AND P0, PT, R6, R13, PT ;  /* 0x0000000d0600720c */ /* 0x000fda0003f05270 */
[----:B------:R-:W-:Y:S05]  /*1f90*/  @P0 BRA `(.L_x_16) ;  /* 0xfffffff4003c0947 */ /* 0x000fea000383ffff */
.L_x_11:
[----:B------:R-:W0:Y:S01]  /*1fa0*/  I2F.F64 R48, R13 ;  /* 0x0000000d00307312 */ /* 0x000e220000201c00 */
[----:B------:R-:W-:Y:S01]  /*1fb0*/  ISETP.GT.U32.AND P0, PT, R21, 0x7feffffe, PT ;  /* 0x7feffffe1500780c */ /* 0x000fe20003f04070 */
[----:B------:R-:W-:Y:S01]  /*1fc0*/  IMAD.MOV.U32 R7, RZ, RZ, 0x40000000 ;  /* 0x40000000ff077424 */ /* 0x000fe200078e00ff */
[----:B------:R-:W-:-:S06]  /*1fd0*/  MOV R6, 0x0 ;  /* 0x0000000000067802 */ /* 0x000fcc0000000f00 */
[----:B0-----:R-:W-:Y:S01]  /*1fe0*/  DFMA R48, R48, R6, -4 ;  /* 0xc01000003030742b */ /* 0x001fe20000000006 */
[----:B------:R-:W-:Y:S02]  /*1ff0*/  IMAD.MOV.U32 R6, RZ, RZ, R16 ;  /* 0x000000ffff067224 */ /* 0x000fe400078e0010 */
[----:B------:R-:W-:Y:S02]  /*2000*/  IMAD.MOV.U32 R7, RZ, RZ, R17 ;  /* 0x000000ffff077224 */ /* 0x000fe400078e0011 */
[----:B------:R-:W-:Y:S06]  /*2010*/  @P0 BRA `(.L_x_17) ;  /* 0x0000000000f00947 */ /* 0x000fec0003800000 */
[----:B------:R-:W-:Y:S01]  /*2020*/  ISETP.GT.U32.AND P0, PT, R18, 0x3ff6a09e, PT ;  /* 0x3ff6a09e1200780c */ /* 0x000fe20003f04070 */
[----:B------:R-:W-:Y:S01]  /*2030*/  IMAD.MOV.U32 R26, RZ, RZ, -0x748574fc ;  /* 0x8b7a8b04ff1a7424 */ /* 0x000fe200078e00ff */
[----:B------:R-:W-:Y:S01]  /*2040*/  MOV R8, RZ ;  /* 0x000000ff00087202 */ /* 0x000fe20000000f00 */
[----:B------:R-:W-:Y:S01]  /*2050*/  IMAD.MOV.U32 R27, RZ, RZ, 0x3ed0ee25 ;  /* 0x3ed0ee25ff1b7424 */ /* 0x000fe200078e00ff */
[----:B------:R-:W-:Y:S01]  /*2060*/  FSEL R39, R23, R18, P0 ;  /* 0x0000001217277208 */ /* 0x000fe20000000000 */
[----:B------:R-:W-:Y:S01]  /*2070*/  UMOV UR4, 0x3ae80f1e ;  /* 0x3ae80f1e00047882 */ /* 0x000fe20000000000 */
[----:B------:R-:W-:Y:S01]  /*2080*/  UMOV UR5, 0x3eb1380b ;  /* 0x3eb1380b00057882 */ /* 0x000fe20000000000 */
[----:B------:R-:W-:Y:S01]  /*2090*/  VIADD R30, R0, 0x1 ;  /* 0x00000001001e7836 */ /* 0x000fe20000000000 */
[----:B------:R-:W-:Y:S01]  /*20a0*/  UMOV UR8, 0x80000000 ;  /* 0x8000000000087882 */ /* 0x000fe20000000000 */
[----:B------:R-:W-:Y:S01]  /*20b0*/  IMAD.MOV.U32 R31, RZ, RZ, 0x43300000 ;  /* 0x43300000ff1f7424 */ /* 0x000fe200078e00ff */
[----:B------:R-:W-:Y:S01]  /*20c0*/  DADD R24, R38, 1 ;  /* 0x3ff0000026187429 */ /* 0x000fe20000000000 */
[----:B------:R-:W-:-:S02]  /*20d0*/  UMOV UR9, 0x43300000 ;  /* 0x4330000000097882 */ /* 0x000fc40000000000 */
[----:B------:R-:W-:-:S03]  /*20e0*/  @!P0 IADD3 R30, PT, PT, R0, RZ, RZ ;  /* 0x000000ff001e8210 */ /* 0x000fc60007ffe0ff */
[----:B------:R-:W0:Y:S01]  /*20f0*/  MUFU.RCP64H R9, R25 ;  /* 0x0000001900097308 */ /* 0x000e220000001800 */
[----:B------:R-:W-:Y:S01]  /*2100*/  LOP3.LUT R30, R30, 0x80000000, RZ, 0x3c, !PT ;  /* 0x800000001e1e7812 */ /* 0x000fe200078e3cff */
[----:B0-----:R-:W-:-:S08]  /*2110*/  DFMA R6, -R24, R8, 1 ;  /* 0x3ff000001806742b */ /* 0x001fd00000000108 */
[----:B------:R-:W-:Y:S02]  /*2120*/  DFMA R10, R6, R6, R6 ;  /* 0x00000006060a722b */ /* 0x000fe40000000006 */
[----:B------:R-:W-:-:S06]  /*2130*/  DADD R6, R38, -1 ;  /* 0xbff0000026067429 */ /* 0x000fcc0000000000 */
        /* <DEDUP_REMOVED lines=21> */
[----:B------:R-:W-:Y:S01]  /*2290*/  DADD R24, R30, -UR8 ;  /* 0x800000081e187e29 */ /* 0x000fe20008000000 */
[----:B------:R-:W-:Y:S01]  /*22a0*/  UMOV UR8, 0xfefa39ef ;  /* 0xfefa39ef00087882 */ /* 0x000fe20000000000 */
[----:B------:R-:W-:Y:S01]  /*22b0*/  UMOV UR9, 0x3fe62e42 ;  /* 0x3fe62e4200097882 */ /* 0x000fe20000000000 */
[----:B------:R-:W-:Y:S02]  /*22c0*/  DFMA R30, R6, -R10, R28 ;  /* 0x8000000a061e722b */ /* 0x000fe4000000001c */
[----:B------:R-:W-:Y:S01]  /*22d0*/  DFMA R26, R14, R26, UR4 ;  /* 0x000000040e1a7e2b */ /* 0x000fe2000800001a */
[----:B------:R-:W-:Y:S01]  /*22e0*/  UMOV UR4, 0x55555554 ;  /* 0x5555555400047882 */ /* 0x000fe20000000000 */
[----:B------:R-:W-:Y:S01]  /*22f0*/  UMOV UR5, 0x3fb55555 ;  /* 0x3fb5555500057882 */ /* 0x000fe20000000000 */
[----:B------:R-:W-:-:S03]  /*2300*/  DFMA R6, R24, UR8, R10 ;  /* 0x0000000818067c2b */ /* 0x000fc6000800000a */
[----:B------:R-:W-:Y:S02]  /*2310*/  DMUL R30, R8, R30 ;  /* 0x0000001e081e7228 */ /* 0x000fe40000000000 */
        /* <DEDUP_REMOVED lines=11> */
[----:B------:R-:W-:-:S11]  /*23d0*/  DADD R6, R6, R26 ;  /* 0x0000000006067229 */ /* 0x000fd6000000001a */
.L_x_17:
[----:B------:R-:W-:-:S11]  /*23e0*/  DFMA R48, R48, R6, R4 ;  /* 0x000000063030722b */ /* 0x000fd60000000004 */
.L_x_10:
[----:B------:R-:W-:Y:S02]  /*23f0*/  ISETP.GE.AND P0, PT, R13, 0x1, PT ;  /* 0x000000010d00780c */ /* 0x000fe40003f06270 */
[----:B------:R-:W-:Y:S02]  /*2400*/  CS2R R24, SRZ ;  /* 0x0000000000187805 */ /* 0x000fe4000001ff00 */
[----:B------:R-:W-:Y:S02]  /*2410*/  CS2R R60, SRZ ;  /* 0x00000000003c7805 */ /* 0x000fe4000001ff00 */
[----:B------:R-:W-:Y:S02]  /*2420*/  CS2R R54, SRZ ;  /* 0x0000000000367805 */ /* 0x000fe4000001ff00 */
[----:B------:R-:W-:-:S05]  /*2430*/  CS2R R28, SRZ ;  /* 0x00000000001c7805 */ /* 0x000fca000001ff00 */
[----:B------:R-:W-:Y:S05]  /*2440*/  @!P0 BRA `(.L_x_18) ;  /* 0x0000001000f08947 */ /* 0x000fea0003800000 */
[----:B------:R-:W-:Y:S01]  /*2450*/  IMAD.MOV.U32 R56, RZ, RZ, RZ ;  /* 0x000000ffff387224 */ /* 0x000fe200078e00ff */
[----:B------:R-:W-:-:S07]  /*2460*/  CS2R R24, SRZ ;  /* 0x0000000000187805 */ /* 0x000fce000001ff00 */
.L_x_30:
[C---:B0-----:R-:W-:Y:S01]  /*2470*/  IMAD.SHL.U32 R5, R2.reuse, 0x2000, RZ ;  /* 0x0000200002057824 */ /* 0x041fe200078e00ff */
[----:B------:R-:W-:Y:S01]  /*2480*/  SHF.L.U64.HI R4, R2, 0xd, R3 ;  /* 0x0000000d02047819 */ /* 0x000fe20000010203 */
[----:B------:R-:W-:Y:S01]  /*2490*/  UMOV UR4, 0x54442d18 ;  /* 0x54442d1800047882 */ /* 0x000fe20000000000 */
[----:B------:R-:W-:Y:S01]  /*24a0*/  UMOV UR5, 0x401921fb ;  /* 0x401921fb00057882 */ /* 0x000fe20000000000 */
[----:B------:R-:W-:Y:S01]  /*24b0*/  BSSY.RECONVERGENT B1, `(.L_x_19) ;  /* 0x0000096000017945 */ /* 0x000fe20003800200 */
[----:B------:R-:W-:Y:S02]  /*24c0*/  LOP3.LUT R4, R4, R3, RZ, 0x3c, !PT ;  /* 0x0000000304047212 */ /* 0x000fe400078e3cff */
[----:B------:R-:W-:Y:S02]  /*24d0*/  LOP3.LUT R5, R5, R2, RZ, 0x3c, !PT ;  /* 0x0000000205057212 */ /* 0x000fe400078e3cff */
[--C-:B------:R-:W-:Y:S02]  /*24e0*/  SHF.R.U32.HI R3, RZ, 0x7, R4.reuse ;  /* 0x00000007ff037819 */ /* 0x100fe40000011604 */
[----:B------:R-:W-:-:S02]  /*24f0*/  SHF.R.U64 R2, R5, 0x7, R4 ;  /* 0x0000000705027819 */ /* 0x000fc40000001204 */
[----:B------:R-:W-:Y:S02]  /*2500*/  LOP3.LUT R3, R3, R4, RZ, 0x3c, !PT ;  /* 0x0000000403037212 */ /* 0x000fe400078e3cff */
[----:B------:R-:W-:-:S04]  /*2510*/  LOP3.LUT R2, R2, R5, RZ, 0x3c, !PT ;  /* 0x0000000502027212 */ /* 0x000fc800078e3cff */
[C---:B------:R-:W-:Y:S02]  /*2520*/  SHF.L.U32 R13, R2.reuse, 0x11, RZ ;  /* 0x00000011020d7819 */ /* 0x040fe400000006ff */
[----:B------:R-:W-:Y:S02]  /*2530*/  SHF.L.U64.HI R12, R2, 0x11, R3 ;  /* 0x00000011020c7819 */ /* 0x000fe40000010203 */
[----:B------:R-:W-:Y:S02]  /*2540*/  LOP3.LUT R13, R13, R2, RZ, 0x3c, !PT ;  /* 0x000000020d0d7212 */ /* 0x000fe400078e3cff */
[----:B------:R-:W-:-:S03]  /*2550*/  LOP3.LUT R12, R12, R3, RZ, 0x3c, !PT ;  /* 0x000000030c0c7212 */ /* 0x000fc600078e3cff */
[C---:B------:R-:W-:Y:S01]  /*2560*/  IMAD.SHL.U32 R2, R13.reuse, 0x2000, RZ ;  /* 0x000020000d027824 */ /* 0x040fe200078e00ff */
[C-C-:B------:R-:W-:Y:S02]  /*2570*/  SHF.L.U64.HI R3, R13.reuse, 0xd, R12.reuse ;  /* 0x0000000d0d037819 */ /* 0x140fe4000001020c */
[----:B------:R-:W-:Y:S02]  /*2580*/  SHF.R.U64 R14, R13, 0xb, R12 ;  /* 0x0000000b0d0e7819 */ /* 0x000fe4000000120c */
[----:B------:R-:W-:Y:S02]  /*2590*/  LOP3.LUT R4, R3, R12, RZ, 0x3c, !PT ;  /* 0x0000000c03047212 */ /* 0x000fe400078e3cff */
[----:B------:R-:W-:Y:S02]  /*25a0*/  LOP3.LUT R5, R2, R13, RZ, 0x3c, !PT ;  /* 0x0000000d02057212 */ /* 0x000fe400078e3cff */
[--C-:B------:R-:W-:Y:S02]  /*25b0*/  SHF.R.U32.HI R3, RZ, 0x7, R4.reuse ;  /* 0x00000007ff037819 */ /* 0x100fe40000011604 */
[----:B------:R-:W-:-:S02]  /*25c0*/  SHF.R.U64 R2, R5, 0x7, R4 ;  /* 0x0000000705027819 */ /* 0x000fc40000001204 */
[----:B------:R-:W-:Y:S02]  /*25d0*/  LOP3.LUT R3, R3, R4, RZ, 0x3c, !PT ;  /* 0x0000000403037212 */ /* 0x000fe400078e3cff */
[----:B------:R-:W-:Y:S02]  /*25e0*/  LOP3.LUT R2, R2, R5, RZ, 0x3c, !PT ;  /* 0x0000000502027212 */ /* 0x000fe400078e3cff */
[----:B------:R-:W-:Y:S02]  /*25f0*/  SHF.R.U32.HI R15, RZ, 0xb, R12 ;  /* 0x0000000bff0f7819 */ /* 0x000fe4000001160c */
[C---:B------:R-:W-:Y:S01]  /*2600*/  SHF.L.U64.HI R10, R2.reuse, 0x11, R3 ;  /* 0x00000011020a7819 */ /* 0x040fe20000010203 */
[----:B------:R-:W-:Y:S01]  /*2610*/  IMAD.SHL.U32 R11, R2, 0x20000, RZ ;  /* 0x00020000020b7824 */ /* 0x000fe200078e00ff */
[----:B------:R-:W0:Y:S02]  /*2620*/  I2F.F64.U64 R62, R14 ;  /* 0x0000000e003e7312 */ /* 0x000e240000301800 */
[----:B------:R-:W-:-:S02]  /*2630*/  LOP3.LUT R10, R10, R3, RZ, 0x3c, !PT ;  /* 0x000000030a0a7212 */ /* 0x000fc400078e3cff */
[----:B------:R-:W-:Y:S02]  /*2640*/  LOP3.LUT R11, R11, R2, RZ, 0x3c, !PT ;  /* 0x000000020b0b7212 */ /* 0x000fe400078e3cff */
[--C-:B------:R-:W-:Y:S02]  /*2650*/  SHF.R.U32.HI R13, RZ, 0xb, R10.reuse ;  /* 0x0000000bff0d7819 */ /* 0x100fe4000001160a */
[C-C-:B------:R-:W-:Y:S01]  /*2660*/  SHF.L.U64.HI R3, R11.reuse, 0xd, R10.reuse ;  /* 0x0000000d0b037819 */ /* 0x140fe2000001020a */
[C---:B------:R-:W-:Y:S01]  /*2670*/  IMAD.SHL.U32 R2, R11.reuse, 0x2000, RZ ;  /* 0x000020000b027824 */ /* 0x040fe200078e00ff */
[----:B------:R-:W-:Y:S02]  /*2680*/  SHF.R.U64 R12, R11, 0xb, R10 ;  /* 0x0000000b0b0c7819 */ /* 0x000fe4000000120a */
[----:B------:R-:W-:Y:S02]  /*2690*/  LOP3.LUT R4, R3, R10, RZ, 0x3c, !PT ;  /* 0x0000000a03047212 */ /* 0x000fe400078e3cff */
[----:B------:R-:W-:Y:S01]  /*26a0*/  LOP3.LUT R5, R2, R11, RZ, 0x3c, !PT ;  /* 0x0000000b02057212 */ /* 0x000fe200078e3cff */
[----:B------:R-:W1:Y:S01]  /*26b0*/  I2F.F64.U64 R64, R12 ;  /* 0x0000000c00407312 */ /* 0x000e620000301800 */
[--C-:B------:R-:W-:Y:S01]  /*26c0*/  SHF.R.U32.HI R3, RZ, 0x7, R4.reuse ;  /* 0x00000007ff037819 */ /* 0x100fe20000011604 */
[----:B0-----:R-:W-:Y:S01]  /*26d0*/  DMUL R62, R62, 1.1102230246251565404e-16 ;  /* 0x3ca000003e3e7828 */ /* 0x001fe20000000000 */
[----:B------:R-:W-:-:S02]  /*26e0*/  SHF.R.U64 R2, R5, 0x7, R4 ;  /* 0x0000000705027819 */ /* 0x000fc40000001204 */
[----:B------:R-:W-:Y:S02]  /*26f0*/  LOP3.LUT R3, R3, R4, RZ, 0x3c, !PT ;  /* 0x0000000403037212 */ /* 0x000fe400078e3cff */
[----:B------:R-:W-:-:S04]  /*2700*/  LOP3.LUT R2, R2, R5, RZ, 0x3c, !PT ;  /* 0x0000000502027212 */ /* 0x000fc800078e3cff */
[C---:B------:R-:W-:Y:S02]  /*2710*/  SHF.L.U32 R9, R2.reuse, 0x11, RZ ;  /* 0x0000001102097819 */ /* 0x040fe400000006ff */
[----:B------:R-:W-:Y:S02]  /*2720*/  SHF.L.U64.HI R6, R2, 0x11, R3 ;  /* 0x0000001102067819 */ /* 0x000fe40000010203 */
[----:B------:R-:W-:Y:S01]  /*2730*/  LOP3.LUT R9, R9, R2, RZ, 0x3c, !PT ;  /* 0x0000000209097212 */ /* 0x000fe200078e3cff */
[----:B-1----:R-:W-:Y:S01]  /*2740*/  DMUL R64, R64, 1.1102230246251565404e-16 ;  /* 0x3ca0000040407828 */ /* 0x002fe20000000000 */
[----:B------:R-:W-:-:S03]  /*2750*/  LOP3.LUT R6, R6, R3, RZ, 0x3c, !PT ;  /* 0x0000000306067212 */ /* 0x000fc600078e3cff */
[C---:B------:R-:W-:Y:S01]  /*2760*/  IMAD.SHL.U32 R2, R9.reuse, 0x2000, RZ ;  /* 0x0000200009027824 */ /* 0x040fe200078e00ff */
[C-C-:B------:R-:W-:Y:S02]  /*2770*/  SHF.L.U64.HI R3, R9.reuse, 0xd, R6.reuse ;  /* 0x0000000d09037819 */ /* 0x140fe40000010206 */
[----:B------:R-:W-:Y:S01]  /*2780*/  SHF.R.U64 R8, R9, 0xb, R6 ;  /* 0x0000000b09087819 */ /* 0x000fe20000001206 */
[----:B------:R-:W-:Y:S01]  /*2790*/  DMUL R64, R64, UR4 ;  /* 0x0000000440407c28 */ /* 0x000fe20008000000 */
        /* <DEDUP_REMOVED lines=9> */
[----:B------:R0:W1:Y:S02]  /*2830*/  I2F.F64.U64 R6, R8 ;  /* 0x0000000800067312 */ /* 0x0000640000301800 */
[----:B------:R-:W-:-:S02]  /*2840*/  LOP3.LUT R3, R3, R4, RZ, 0x3c, !PT ;  /* 0x0000000403037212 */ /* 0x000fc400078e3cff */
[----:B------:R-:W-:Y:S02]  /*2850*/  LOP3.LUT R2, R2, R5, RZ, 0x3c, !PT ;  /* 0x0000000502027212 */ /* 0x000fe400078e3cff */
[--C-:B------:R-:W-:Y:S02]  /*2860*/  SHF.R.U32.HI R27, RZ, 0xb, R3.reuse ;  /* 0x0000000bff1b7819 */ /* 0x100fe40000011603 */
[----:B------:R-:W-:Y:S01]  /*2870*/  SHF.R.U64 R26, R2, 0xb, R3 ;  /* 0x0000000b021a7819 */ /* 0x000fe20000001203 */
[----:B0-----:R-:W-:-:S03]  /*2880*/  IMAD.MOV.U32 R8, RZ, RZ, 0x0 ;  /* 0x00000000ff087424 */ /* 0x001fc600078e00ff */
[----:B------:R-:W0:Y:S01]  /*2890*/  I2F.F64.U64 R4, R26 ;  /* 0x0000001a00047312 */ /* 0x000e220000301800 */
[----:B------:R-:W-:Y:S01]  /*28a0*/  IMAD.MOV.U32 R9, RZ, RZ, 0x40000000 ;  /* 0x40000000ff097424 */ /* 0x000fe200078e00ff */
[----:B-1----:R-:W-:-:S05]  /*28b0*/  DMUL R6, R6, 1.1102230246251565404e-16 ;  /* 0x3ca0000006067828 */ /* 0x002fca0000000000 */
[----:B------:R-:W-:Y:S02]  /*28c0*/  DFMA R62, R62, R8, -1 ;  /* 0xbff000003e3e742b */ /* 0x000fe40000000008 */
[----:B0-----:R-:W-:-:S08]  /*28d0*/  DMUL R4, R4, 1.1102230246251565404e-16 ;  /* 0x3ca0000004047828 */ /* 0x001fd00000000000 */
[----:B------:R-:W-:-:S10]  /*28e0*/  DMUL R6, R6, R4 ;  /* 0x0000000406067228 */ /* 0x000fd40000000000 */
[----:B------:R-:W-:Y:S01]  /*28f0*/  ISETP.GT.AND P0, PT, R7, 0xfffff, PT ;  /* 0x000fffff0700780c */ /* 0x000fe20003f04270 */
[--C-:B------:R-:W-:Y:S01]  /*2900*/  IMAD.MOV.U32 R4, RZ, RZ, R6.reuse ;  /* 0x000000ffff047224 */ /* 0x100fe200078e0006 */
[----:B------:R-:W-:Y:S01]  /*2910*/  MOV R5, R7 ;  /* 0x0000000700057202 */ /* 0x000fe20000000f00 */
[----:B------:R-:W-:Y:S02]  /*2920*/  IMAD.MOV.U32 R8, RZ, RZ, R6 ;  /* 0x000000ffff087224 */ /* 0x000fe400078e0006 */
[----:B------:R-:W-:-:S08]  /*2930*/  IMAD.MOV.U32 R6, RZ, RZ, -0x3ff ;  /* 0xfffffc01ff067424 */ /* 0x000fd000078e00ff */
[----:B------:R-:W-:Y:S01]  /*2940*/  @!P0 DMUL R4, R4, 1.80143985094819840000e+16 ;  /* 0x4350000004048828 */ /* 0x000fe20000000000 */
[----:B------:R-:W-:-:S09]  /*2950*/  @!P0 IMAD.MOV.U32 R6, RZ, RZ, -0x435 ;  /* 0xfffffbcbff068424 */ /* 0x000fd200078e00ff */
[----:B------:R-:W-:Y:S01]  /*2960*/  @!P0 IMAD.MOV.U32 R7, RZ, RZ, R5 ;  /* 0x000000ffff078224 */ /* 0x000fe200078e0005 */
[----:B------:R-:W-:-:S04]  /*2970*/  @!P0 MOV R8, R4 ;  /* 0x0000000400088202 */ /* 0x000fc80000000f00 */
[----:B------:R-:W-:-:S04]  /*2980*/  IADD3 R10, PT, PT, R7, -0x1, RZ ;  /* 0xffffffff070a7810 */ /* 0x000fc80007ffe0ff */
[----:B------:R-:W-:-:S13]  /*2990*/  ISETP.GT.U32.AND P1, PT, R10, 0x7feffffe, PT ;  /* 0x7feffffe0a00780c */ /* 0x000fda0003f24070 */
[----:B------:R-:W-:Y:S05]  /*29a0*/  @P1 BRA `(.L_x_20) ;  /* 0x0000000400001947 */ /* 0x000fea0003800000 */
[----:B------:R-:W-:Y:S01]  /*29b0*/  LOP3.LUT R4, R7, 0xfffff, RZ, 0xc0, !PT ;  /* 0x000fffff07047812 */ /* 0x000fe200078ec0ff */
[----:B------:R-:W-:Y:S01]  /*29c0*/  UMOV UR4, 0x3ae80f1e ;  /* 0x3ae80f1e00047882 */ /* 0x000fe20000000000 */
[----:B------:R-:W-:Y:S01]  /*29d0*/  UMOV UR5, 0x3eb1380b ;  /* 0x3eb1380b00057882 */ /* 0x000fe20000000000 */
[----:B------:R-:W-:Y:S01]  /*29e0*/  UMOV UR8, 0x80000000 ;  /* 0x8000000000087882 */ /* 0x000fe20000000000 */
[----:B------:R-:W-:Y:S01]  /*29f0*/  LOP3.LUT R9, R4, 0x3ff00000, RZ, 0xfc, !PT ;  /* 0x3ff0000004097812 */ /* 0x000fe200078efcff */
[----:B------:R-:W-:Y:S01]  /*2a00*/  IMAD.MOV.U32 R4, RZ, RZ, RZ ;  /* 0x000000ffff047224 */ /* 0x000fe200078e00ff */
[----:B------:R-:W-:Y:S02]  /*2a10*/  UMOV UR9, 0x43300000 ;  /* 0x4330000000097882 */ /* 0x000fe40000000000 */
[----:B------:R-:W-:-:S13]  /*2a20*/  ISETP.GE.U32.AND P0, PT, R9, 0x3ff6a09f, PT ;  /* 0x3ff6a09f0900780c */ /* 0x000fda0003f06070 */
[----:B------:R-:W-:-:S04]  /*2a30*/  @P0 VIADD R5, R9, 0xfff00000 ;  /* 0xfff0000009050836 */ /* 0x000fc80000000000 */
[----:B------:R-:W-:-:S06]  /*2a40*/  @P0 IMAD.MOV.U32 R9, RZ, RZ, R5 ;  /* 0x000000ffff090224 */ /* 0x000fcc00078e0005 */
[C---:B------:R-:W-:Y:S02]  /*2a50*/  DADD R10, R8.reuse, 1 ;  /* 0x3ff00000080a7429 */ /* 0x040fe40000000000 */
[----:B------:R-:W-:-:S04]  /*2a60*/  DADD R8, R8, -1 ;  /* 0xbff0000008087429 */ /* 0x000fc80000000000 */
[----:B------:R-:W0:Y:S02]  /*2a70*/  MUFU.RCP64H R5, R11 ;  /* 0x0000000b00057308 */ /* 0x000e240000001800 */
[----:B0-----:R-:W-:-:S08]  /*2a80*/  DFMA R26, -R10, R4, 1 ;  /* 0x3ff000000a1a742b */ /* 0x001fd00000000104 */
[----:B------:R-:W-:-:S08]  /*2a90*/  DFMA R26, R26, R26, R26 ;  /* 0x0000001a1a1a722b */ /* 0x000fd0000000001a */
[----:B------:R-:W-:Y:S01]  /*2aa0*/  DFMA R26, R4, R26, R4 ;  /* 0x0000001a041a722b */ /* 0x000fe20000000004 */
[----:B------:R-:W-:Y:S01]  /*2ab0*/  MOV R4, 0x8b7a8b04 ;  /* 0x8b7a8b0400047802 */ /* 0x000fe20000000f00 */
[----:B------:R-:W-:-:S06]  /*2ac0*/  IMAD.MOV.U32 R5, RZ, RZ, 0x3ed0ee25 ;  /* 0x3ed0ee25ff057424 */ /* 0x000fcc00078e00ff */
[----:B------:R-:W-:-:S08]  /*2ad0*/  DMUL R14, R8, R26 ;  /* 0x0000001a080e7228 */ /* 0x000fd00000000000 */
[----:B------:R-:W-:-:S08]  /*2ae0*/  DFMA R14, R8, R26, R14 ;  /* 0x0000001a080e722b */ /* 0x000fd0000000000e */
[----:B------:R-:W-:-:S08]  /*2af0*/  DMUL R12, R14, R14 ;  /* 0x0000000e0e0c7228 */ /* 0x000fd00000000000 */
[----:B------:R-:W-:Y:S01]  /*2b00*/  DFMA R4, R12, UR4, R4 ;  /* 0x000000040c047c2b */ /* 0x000fe20008000004 */
[----:B------:R-:W-:Y:S01]  /*2b10*/  UMOV UR4, 0x9f02676f ;  /* 0x9f02676f00047882 */ /* 0x000fe20000000000 */
[----:B------:R-:W-:-:S06]  /*2b20*/  UMOV UR5, 0x3ef3b266 ;  /* 0x3ef3b26600057882 */ /* 0x000fcc0000000000 */
[----:B------:R-:W-:Y:S01]  /*2b30*/  DFMA R10, R12, R4, UR4 ;  /* 0x000000040c0a7e2b */ /* 0x000fe20008000004 */
[----:B------:R-:W-:Y:S01]  /*2b40*/  UMOV UR4, 0xa9ab0956 ;  /* 0xa9ab095600047882 */ /* 0x000fe20000000000 */
[----:B------:R-:W-:Y:S01]  /*2b50*/  UMOV UR5, 0x3f1745cb ;  /* 0x3f1745cb00057882 */ /* 0x000fe20000000000 */
[----:B------:R-:W-:Y:S01]  /*2b60*/  LEA.HI R4, R7, R6, RZ, 0xc ;  /* 0x0000000607047211 */ /* 0x000fe200078f60ff */
[----:B------:R-:W-:Y:S01]  /*2b70*/  DADD R6, R8, -R14 ;  /* 0x0000000008067229 */ /* 0x000fe2000000080e */
[----:B------:R-:W-:-:S03]  /*2b80*/  IMAD.MOV.U32 R5, RZ, RZ, 0x43300000 ;  /* 0x43300000ff057424 */ /* 0x000fc600078e00ff */
[----:B------:R-:W-:Y:S01]  /*2b90*/  DFMA R10, R12, R10, UR4 ;  /* 0x000000040c0a7e2b */ /* 0x000fe2000800000a */
[----:B------:R-:W-:Y:S01]  /*2ba0*/  UMOV UR4, 0x2d1b5154 ;  /* 0x2d1b515400047882 */ /* 0x000fe20000000000 */
[----:B------:R-:W-:Y:S01]  /*2bb0*/  UMOV UR5, 0x3f3c71c7 ;  /* 0x3f3c71c700057882 */ /* 0x000fe20000000000 */
[----:B------:R-:W-:Y:S01]  /*2bc0*/  @P0 VIADD R4, R4, 0x1 ;  /* 0x0000000104040836 */ /* 0x000fe20000000000 */
[----:B------:R-:W-:-:S04]  /*2bd0*/  DADD R6, R6, R6 ;  /* 0x0000000006067229 */ /* 0x000fc80000000006 */
[----:B------:R-:W-:Y:S01]  /*2be0*/  DFMA R10, R12, R10, UR4 ;  /* 0x000000040c0a7e2b */ /* 0x000fe2000800000a */
[----:B------:R-:W-:Y:S01]  /*2bf0*/  UMOV UR4, 0x923be72d ;  /* 0x923be72d00047882 */ /* 0x000fe20000000000 */
[----:B------:R-:W-:Y:S01]  /*2c00*/  UMOV UR5, 0x3f624924 ;  /* 0x3f62492400057882 */ /* 0x000fe20000000000 */
[----:B------:R-:W-:Y:S01]  /*2c10*/  LOP3.LUT R4, R4, 0x80000000, RZ, 0x3c, !PT ;  /* 0x8000000004047812 */ /* 0x000fe200078e3cff */
[----:B------:R-:W-:-:S04]  /*2c20*/  DFMA R6, R8, -R14, R6 ;  /* 0x8000000e0806722b */ /* 0x000fc80000000006 */
[----:B------:R-:W-:Y:S01]  /*2c30*/  DFMA R10, R12, R10, UR4 ;  /* 0x000000040c0a7e2b */ /* 0x000fe2000800000a */
[----:B------:R-:W-:Y:S01]  /*2c40*/  UMOV UR4, 0x9999a3c4 ;  /* 0x9999a3c400047882 */ /* 0x000fe20000000000 */
[----:B------:R-:W-:Y:S01]  /*2c50*/  UMOV UR5, 0x3f899999 ;  /* 0x3f89999900057882 */ /* 0x000fe20000000000 */
[----:B------:R-:W-:Y:S01]  /*2c60*/  DADD R4, R4, -UR8 ;  /* 0x8000000804047e29 */ /* 0x000fe20008000000 */
[----:B------:R-:W-:Y:S01]  /*2c70*/  UMOV UR8, 0xfefa39ef ;  /* 0xfefa39ef00087882 */ /* 0x000fe20000000000 */
[----:B------:R-:W-:Y:S01]  /*2c80*/  UMOV UR9, 0x3fe62e42 ;  /* 0x3fe62e4200097882 */ /* 0x000fe20000000000 */
[----:B------:R-:W-:Y:S02]  /*2c90*/  DMUL R6, R26, R6 ;  /* 0x000000061a067228 */ /* 0x000fe40000000000 */
[----:B------:R-:W-:Y:S01]  /*2ca0*/  DFMA R10, R12, R10, UR4 ;  /* 0x000000040c0a7e2b */ /* 0x000fe2000800000a */
[----:B------:R-:W-:Y:S01]  /*2cb0*/  UMOV UR4, 0x55555554 ;  /* 0x5555555400047882 */ /* 0x000fe20000000000 */
[----:B------:R-:W-:Y:S01]  /*2cc0*/  UMOV UR5, 0x3fb55555 ;  /* 0x3fb5555500057882 */ /* 0x000fe20000000000 */
[----:B------:R-:W-:-:S05]  /*2cd0*/  DFMA R58, R4, UR8, R14 ;  /* 0x00000008043a7c2b */ /* 0x000fca000800000e */
        /* <DEDUP_REMOVED lines=13> */
.L_x_20:
[----:B------:R-:W-:Y:S01]  /*2db0*/  MOV R6, 0x0 ;  /* 0x0000000000067802 */ /* 0x000fe20000000f00 */
[----:B------:R-:W-:Y:S01]  /*2dc0*/  IMAD.MOV.U32 R7, RZ, RZ, 0x7ff00000 ;  /* 0x7ff00000ff077424 */ /* 0x000fe200078e00ff */
[----:B------:R-:W-:-:S05]  /*2dd0*/  LOP3.LUT P0, RZ, R5, 0x7fffffff, RZ, 0xc0, !PT ;  /* 0x7fffffff05ff7812 */ /* 0x000fca000780c0ff */
[----:B------:R-:W-:-:S10]  /*2de0*/  DFMA R6, R4, R6, +INF ;  /* 0x7ff000000406742b */ /* 0x000fd40000000006 */
[----:B------:R-:W-:Y:S02]  /*2df0*/  FSEL R58, R6, RZ, P0 ;  /* 0x000000ff063a7208 */ /* 0x000fe40000000000 */
[----:B------:R-:W-:-:S07]  /*2e00*/  FSEL R59, R7, -QNAN , P0 ;  /* 0xfff00000073b7808 */ /* 0x000fce0000000000 */
.L_x_21:
[----:B------:R-:W-:Y:S05]  /*2e10*/  BSYNC.RECONVERGENT B1 ;  /* 0x0000000000017941 */ /* 0x000fea0003800200 */
.L_x_19:
[----:B------:R-:W-:Y:S01]  /*2e20*/  DFMA R34, -R62, R62, 1 ;  /* 0x3ff000003e22742b */ /* 0x000fe2000000013e */
[----:B------:R-:W-:Y:S01]  /*2e30*/  IMAD.MOV.U32 R4, RZ, RZ, 0x0 ;  /* 0x00000000ff047424 */ /* 0x000fe200078e00ff */
[----:B------:R-:W-:Y:S01]  /*2e40*/  MOV R5, 0x3fd80000 ;  /* 0x3fd8000000057802 */ /* 0x000fe20000000f00 */
[----:B------:R-:W-:Y:S01]  /*2e50*/  BSSY.RECONVERGENT B1, `(.L_x_22) ;  /* 0x0000018000017945 */ /* 0x000fe20003800200 */
[----:B------:R-:W-:Y:S02]  /*2e60*/  DMUL R66, RZ, +INF ;  /* 0x7ff00000ff427828 */ /* 0x000fe40000000000 */
[----:B------:R-:W0:Y:S04]  /*2e70*/  MUFU.RSQ64H R51, R35 ;  /* 0x0000002300337308 */ /* 0x000e280000001c00 */
[----:B------:R-:W-:-:S05]  /*2e80*/  VIADD R50, R35, 0xfcb00000 ;  /* 0xfcb0000023327836 */ /* 0x000fca0000000000 */
[----:B------:R-:W-:Y:S01]  /*2e90*/  ISETP.GE.U32.AND P0, PT, R50, 0x7ca00000, PT ;  /* 0x7ca000003200780c */ /* 0x000fe20003f06070 */
[----:B0-----:R-:W-:-:S08]  /*2ea0*/  DMUL R6, R50, R50 ;  /* 0x0000003232067228 */ /* 0x001fd00000000000 */
[----:B------:R-:W-:-:S08]  /*2eb0*/  DFMA R6, R34, -R6, 1 ;  /* 0x3ff000002206742b */ /* 0x000fd00000000806 */
[----:B------:R-:W-:Y:S02]  /*2ec0*/  DFMA R4, R6, R4, 0.5 ;  /* 0x3fe000000604742b */ /* 0x000fe40000000004 */
[----:B------:R-:W-:-:S08]  /*2ed0*/  DMUL R32, R50, R6 ;  /* 0x0000000632207228 */ /* 0x000fd00000000000 */
[----:B------:R-:W-:-:S08]  /*2ee0*/  DFMA R32, R4, R32, R50 ;  /* 0x000000200420722b */ /* 0x000fd00000000032 */
[----:B------:R-:W-:Y:S02]  /*2ef0*/  DMUL R26, R34, R32 ;  /* 0x00000020221a7228 */ /* 0x000fe40000000000 */
[----:B------:R-:W-:Y:S02]  /*2f00*/  VIADD R5, R33, 0xfff00000 ;  /* 0xfff0000021057836 */ /* 0x000fe40000000000 */
[----:B------:R-:W-:-:S04]  /*2f10*/  IMAD.MOV.U32 R4, RZ, RZ, R32 ;  /* 0x000000ffff047224 */ /* 0x000fc800078e0020 */
[----:B------:R-:W-:-:S08]  /*2f20*/  DFMA R6, R26, -R26, R34 ;  /* 0x8000001a1a06722b */ /* 0x000fd00000000022 */
[----:B------:R-:W-:Y:S01]  /*2f30*/  DFMA R30, R6, R4, R26 ;  /* 0x00000004061e722b */ /* 0x000fe2000000001a */
[----:B------:R-:W-:Y:S10]  /*2f40*/  @!P0 BRA `(.L_x_23) ;  /* 0x0000000000208947 */ /* 0x000ff40003800000 */
[----:B------:R-:W-:Y:S01]  /*2f50*/  IMAD.MOV.U32 R52, RZ, RZ, R34 ;  /* 0x000000ffff347224 */ /* 0x000fe200078e0022 */
[----:B------:R-:W-:Y:S01]  /*2f60*/  MOV R34, R6 ;  /* 0x0000000600227202 */ /* 0x000fe20000000f00 */
[----:B------:R-:W-:Y:S01]  /*2f70*/  IMAD.MOV.U32 R30, RZ, RZ, R26 ;  /* 0x000000ffff1e7224 */ /* 0x000fe200078e001a */
[----:B------:R-:W-:Y:S01]  /*2f80*/  MOV R26, 0x2fc0 ;  /* 0x00002fc0001a7802 */ /* 0x000fe20000000f00 */
[----:B------:R-:W-:Y:S02]  /*2f90*/  IMAD.MOV.U32 R33, RZ, RZ, R7 ;  /* 0x000000ffff217224 */ /* 0x000fe400078e0007 */
[----:B------:R-:W-:-:S07]  /*2fa0*/  IMAD.MOV.U32 R31, RZ, RZ, R5 ;  /* 0x000000ffff1f7224 */ /* 0x000fce00078e0005 */
[----:B------:R-:W-:Y:S05]  /*2fb0*/  CALL.REL.NOINC `($__internal_2_$__cuda_sm20_dsqrt_rn_f64_mediumpath_v1) ;  /* 0x000001cc00dc7944 */ /* 0x000fea0003c00000 */
[----:B------:R-:W-:-:S07]  /*2fc0*/  MOV R31, R27 ;  /* 0x0000001b001f7202 */ /* 0x000fce0000000f00 */
.L_x_23:
[----:B------:R-:W-:Y:S05]  /*2fd0*/  BSYNC.RECONVERGENT B1 ;  /* 0x0000000000017941 */ /* 0x000fea0003800200 */
.L_x_22:
[----:B------:R-:W-:Y:S01]  /*2fe0*/  DSETP.NEU.AND P2, PT, R64, +INF , PT ;  /* 0x7ff000004000742a */ /* 0x000fe20003f4d000 */
[----:B------:R-:W-:Y:S01]  /*2ff0*/  BSSY.RECONVERGENT B1, `(.L_x_24) ;  /* 0x000001c000017945 */ /* 0x000fe20003800200 */
[----:B------:R-:W-:-:S12]  /*3000*/  IMAD.MOV.U32 R34, RZ, RZ, 0x1 ;  /* 0x00000001ff227424 */ /* 0x000fd800078e00ff */
[----:B------:R-:W-:Y:S05]  /*3010*/  @!P2 BRA `(.L_x_25) ;  /* 0x000000000064a947 */ /* 0x000fea0003800000 */
[----:B------:R-:W-:Y:S01]  /*3020*/  UMOV UR4, 0x6dc9c883 ;  /* 0x6dc9c88300047882 */ /* 0x000fe20000000000 */
[----:B------:R-:W-:Y:S01]  /*3030*/  UMOV UR5, 0x3fe45f30 ;  /* 0x3fe45f3000057882 */ /* 0x000fe20000000000 */
[C---:B------:R-:W-:Y:S01]  /*3040*/  DSETP.GE.AND P0, PT, R64.reuse, 2.14748364800000000000e+09, PT ;  /* 0x41e000004000742a */ /* 0x040fe20003f06000 */
[----:B------:R-:W-:Y:S01]  /*3050*/  BSSY.RECONVERGENT B2, `(.L_x_26) ;  /* 0x0000014000027945 */ /* 0x000fe20003800200 */
[----:B------:R-:W-:Y:S01]  /*3060*/  DMUL R6, R64, UR4 ;  /* 0x0000000440067c28 */ /* 0x000fe20008000000 */
[----:B------:R-:W-:Y:S01]  /*3070*/  UMOV UR4, 0x54442d18 ;  /* 0x54442d1800047882 */ /* 0x000fe20000000000 */
[----:B------:R-:W-:-:S08]  /*3080*/  UMOV UR5, 0x3ff921fb ;  /* 0x3ff921fb00057882 */ /* 0x000fd00000000000 */
[----:B------:R-:W0:Y:S08]  /*3090*/  F2I.F64 R6, R6 ;  /* 0x0000000600067311 */ /* 0x000e300000301100 */
[----:B0-----:R-:W0:Y:S02]  /*30a0*/  I2F.F64 R66, R6 ;  /* 0x0000000600427312 */ /* 0x001e240000201c00 */
[----:B0-----:R-:W-:Y:S01]  /*30b0*/  DFMA R4, R66, -UR4, R64 ;  /* 0x8000000442047c2b */ /* 0x001fe20008000040 */
[----:B------:R-:W-:Y:S01]  /*30c0*/  UMOV UR4, 0x33145c00 ;  /* 0x33145c0000047882 */ /* 0x000fe20000000000 */
[----:B------:R-:W-:-:S06]  /*30d0*/  UMOV UR5, 0x3c91a626 ;  /* 0x3c91a62600057882 */ /* 0x000fcc0000000000 */
[----:B------:R-:W-:Y:S01]  /*30e0*/  DFMA R4, R66, -UR4, R4 ;  /* 0x8000000442047c2b */ /* 0x000fe20008000004 */
[----:B------:R-:W-:Y:S01]  /*30f0*/  UMOV UR4, 0x252049c0 ;  /* 0x252049c000047882 */ /* 0x000fe20000000000 */
[----:B------:R-:W-:-:S06]  /*3100*/  UMOV UR5, 0x397b839a ;  /* 0x397b839a00057882 */ /* 0x000fcc0000000000 */
[----:B------:R-:W-:Y:S01]  /*3110*/  DFMA R66, R66, -UR4, R4 ;  /* 0x8000000442427c2b */ /* 0x000fe20008000004 */
[----:B------:R-:W-:Y:S10]  /*3120*/  @!P0 BRA `(.L_x_27) ;  /* 0x0000000000188947 */ /* 0x000ff40003800000 */
[----:B------:R-:W-:Y:S01]  /*3130*/  IMAD.MOV.U32 R32, RZ, RZ, R64 ;  /* 0x000000ffff207224 */ /* 0x000fe200078e0040 */
[----:B------:R-:W-:Y:S01]  /*3140*/  MOV R10, 0x3170 ;  /* 0x00003170000a7802 */ /* 0x000fe20000000f00 */
[----:B------:R-:W-:-:S07]  /*3150*/  IMAD.MOV.U32 R8, RZ, RZ, R65 ;  /* 0x000000ffff087224 */ /* 0x000fce00078e0041 */
[----:B------:R-:W-:Y:S05]  /*3160*/  CALL.REL.NOINC `($_Z16integrand_kernelidPdiS_S_m$__internal_trig_reduction_slowpathd) ;  /* 0x000001d800c87944 */ /* 0x000fea0003c00000 */
[----:B------:R-:W-:Y:S01]  /*3170*/  MOV R66, R32 ;  /* 0x0000002000427202 */ /* 0x000fe20000000f00 */
[----:B------:R-:W-:-:S07]  /*3180*/  IMAD.MOV.U32 R67, RZ, RZ, R33 ;  /* 0x000000ffff437224 */ /* 0x000fce00078e0021 */
.L_x_27:
[----:B------:R-:W-:Y:S05]  /*3190*/  BSYNC.RECONVERGENT B2 ;  /* 0x0000000000027941 */ /* 0x000fea0003800200 */
.L_x_26:
[----:B------:R-:W-:-:S07]  /*31a0*/  VIADD R34, R6, 0x1 ;  /* 0x0000000106227836 */ /* 0x000fce0000000000 */
.L_x_25:
[----:B------:R-:W-:Y:S05]  /*31b0*/  BSYNC.RECONVERGENT B1 ;  /* 0x0000000000017941 */ /* 0x000fea0003800200 */
.L_x_24:
[----:B------:R-:W0:Y:S01]  /*31c0*/  LDCU.64 UR4, c[0x4][0x8] ;  /* 0x01000100ff0477ac */ /* 0x000e220008000a00 */
[----:B------:R-:W-:-:S05]  /*31d0*/  IMAD.SHL.U32 R4, R34, 0x40, RZ ;  /* 0x0000004022047824 */ /* 0x000fca00078e00ff */
[----:B------:R-:W-:-:S04]  /*31e0*/  LOP3.LUT R4, R4, 0x40, RZ, 0xc0, !PT ;  /* 0x0000004004047812 */ /* 0x000fc800078ec0ff */
[----:B0-----:R-:W-:-:S04]  /*31f0*/  IADD3 R50, P0, PT, R4, UR4, RZ ;  /* 0x0000000404327c10 */ /* 0x001fc8000ff1e0ff */
[----:B------:R-:W-:-:S05]  /*3200*/  IADD3.X R51, PT, PT, RZ, UR5, RZ, P0, !PT ;  /* 0x00000005ff337c10 */ /* 0x000fca00087fe4ff */
[----:B------:R-:W2:Y:S04]  /*3210*/  LDG.E.128.CONSTANT R4, desc[UR6][R50.64] ;  /* 0x0000000632047981 */ /* 0x000ea8000c1e9d00 */
[----:B------:R-:W3:Y:S04]  /*3220*/  LDG.E.128.CONSTANT R8, desc[UR6][R50.64+0x10] ;  /* 0x0000100632087981 */ /* 0x000ee8000c1e9d00 */
[----:B------:R-:W4:Y:S01]  /*3230*/  LDG.E.128.CONSTANT R12, desc[UR6][R50.64+0x20] ;  /* 0x00002006320c7981 */ /* 0x000f22000c1e9d00 */
[----:B------:R-:W-:Y:S01]  /*3240*/  LOP3.LUT R26, R34, 0x1, RZ, 0xc0, !PT ;  /* 0x00000001221a7812 */ /* 0x000fe200078ec0ff */
[----:B------:R-:W-:Y:S01]  /*3250*/  IMAD.MOV.U32 R27, RZ, RZ, 0x3da8ff83 ;  /* 0x3da8ff83ff1b7424 */ /* 0x000fe200078e00ff */
[----:B------:R-:W-:Y:S01]  /*3260*/  DMUL R32, R66, R66 ;  /* 0x0000004242207228 */ /* 0x000fe20000000000 */
[----:B------:R-:W-:Y:S01]  /*3270*/  BSSY.RECONVERGENT B1, `(.L_x_28) ;  /* 0x000002b000017945 */ /* 0x000fe20003800200 */
[----:B------:R-:W-:Y:S01]  /*3280*/  ISETP.NE.U32.AND P0, PT, R26, 0x1, PT ;  /* 0x000000011a00780c */ /* 0x000fe20003f05070 */
[----:B------:R-:W-:-:S02]  /*3290*/  IMAD.MOV.U32 R26, RZ, RZ, 0x20fd8164 ;  /* 0x20fd8164ff1a7424 */ /* 0x000fc400078e00ff */
[----:B------:R-:W-:Y:S01]  /*32a0*/  IMAD.MOV.U32 R37, RZ, RZ, RZ ;  /* 0x000000ffff257224 */ /* 0x000fe200078e00ff */
[----:B------:R-:W-:Y:S02]  /*32b0*/  FSEL R27, -R27, 0.11223486810922622681, !P0 ;  /* 0x3de5db651b1b7808 */ /* 0x000fe40004000100 */
[----:B------:R-:W-:-:S06]  /*32c0*/  FSEL R26, R26, -8.06006814911005101289e+34, !P0 ;  /* 0xf9785eba1a1a7808 */ /* 0x000fcc0004000000 */
[----:B--2---:R-:W-:-:S08]  /*32d0*/  DFMA R4, R32, R26, R4 ;  /* 0x0000001a2004722b */ /* 0x004fd00000000004 */
[----:B------:R-:W-:-:S08]  /*32e0*/  DFMA R4, R32, R4, R6 ;  /* 0x000000042004722b */ /* 0x000fd00000000006 */
[----:B---3--:R-:W-:-:S08]  /*32f0*/  DFMA R4, R32, R4, R8 ;  /* 0x000000042004722b */ /* 0x008fd00000000008 */
[----:B------:R-:W-:-:S08]  /*3300*/  DFMA R4, R32, R4, R10 ;  /* 0x000000042004722b */ /* 0x000fd0000000000a */
[----:B----4-:R-:W-:-:S08]  /*3310*/  DFMA R4, R32, R4, R12 ;  /* 0x000000042004722b */ /* 0x010fd0000000000c */
[----:B------:R-:W-:-:S08]  /*3320*/  DFMA R4, R32, R4, R14 ;  /* 0x000000042004722b */ /* 0x000fd0000000000e */
[----:B------:R-:W-:Y:S02]  /*3330*/  DFMA R66, R4, R66, R66 ;  /* 0x000000420442722b */ /* 0x000fe40000000042 */
[----:B------:R-:W-:Y:S02]  /*3340*/  DFMA R4, R32, R4, 1 ;  /* 0x3ff000002004742b */ /* 0x000fe40000000004 */
[----:B------:R-:W-:-:S08]  /*3350*/  DMUL R32, RZ, +INF ;  /* 0x7ff00000ff207828 */ /* 0x000fd00000000000 */
[----:B------:R-:W-:Y:S02]  /*3360*/  FSEL R4, R4, R66, !P0 ;  /* 0x0000004204047208 */ /* 0x000fe40004000000 */
[----:B------:R-:W-:Y:S02]  /*3370*/  FSEL R5, R5, R67, !P0 ;  /* 0x0000004305057208 */ /* 0x000fe40004000000 */
[----:B------:R-:W-:-:S04]  /*3380*/  LOP3.LUT P0, RZ, R34, 0x2, RZ, 0xc0, !PT ;  /* 0x0000000222ff7812 */ /* 0x000fc8000780c0ff */
[----:B------:R-:W-:-:S10]  /*3390*/  DADD R6, RZ, -R4 ;  /* 0x00000000ff067229 */ /* 0x000fd40000000804 */
[----:B------:R-:W-:Y:S02]  /*33a0*/  FSEL R26, R4, R6, !P0 ;  /* 0x00000006041a7208 */ /* 0x000fe40004000000 */
[----:B------:R-:W-:Y:S01]  /*33b0*/  FSEL R27, R5, R7, !P0 ;  /* 0x00000007051b7208 */ /* 0x000fe20004000000 */
[----:B------:R-:W-:Y:S06]  /*33c0*/  @!P2 BRA `(.L_x_29) ;  /* 0x000000000054a947 */ /* 0x000fec0003800000 */
[----:B------:R-:W-:Y:S01]  /*33d0*/  UMOV UR4, 0x6dc9c883 ;  /* 0x6dc9c88300047882 */ /* 0x000fe20000000000 */
[----:B------:R-:W-:Y:S01]  /*33e0*/  UMOV UR5, 0x3fe45f30 ;  /* 0x3fe45f3000057882 */ /* 0x000fe20000000000 */
[C---:B------:R-:W-:Y:S02]  /*33f0*/  DSETP.GE.AND P0, PT, R64.reuse, 2.14748364800000000000e+09, PT ;  /* 0x41e000004000742a */ /* 0x040fe40003f06000 */
[----:B------:R-:W-:Y:S01]  /*3400*/  DMUL R6, R64, UR4 ;  /* 0x0000000440067c28 */ /* 0x000fe20008000000 */
[----:B------:R-:W-:Y:S01]  /*3410*/  UMOV UR4, 0x54442d18 ;  /* 0x54442d1800047882 */ /* 0x000fe20000000000 */
[----:B------:R-:W-:-:S04]  /*3420*/  UMOV UR5, 0x3ff921fb ;  /* 0x3ff921fb00057882 */ /* 0x000fc80000000000 */
        /* <DEDUP_REMOVED lines=10> */
[----:B------:R-:W-:Y:S01]  /*34d0*/  MOV R32, R64 ;  /* 0x0000004000207202 */ /* 0x000fe20000000f00 */
[----:B------:R-:W-:Y:S01]  /*34e0*/  IMAD.MOV.U32 R8, RZ, RZ, R65 ;  /* 0x000000ffff087224 */ /* 0x000fe200078e0041 */
[----:B------:R-:W-:-:S07]  /*34f0*/  MOV R10, 0x3510 ;  /* 0x00003510000a7802 */ /* 0x000fce0000000f00 */
[----:B------:R-:W-:Y:S05]  /*3500*/  CALL.REL.NOINC `($_Z16integrand_kernelidPdiS_S_m$__internal_trig_reduction_slowpathd) ;  /* 0x000001d400e07944 */ /* 0x000fea0003c00000 */
[----:B------:R-:W-:-:S07]  /*3510*/  IMAD.MOV.U32 R37, RZ, RZ, R6 ;  /* 0x000000ffff257224 */ /* 0x000fce00078e0006 */
.L_x_29:
[----:B------:R-:W-:Y:S05]  /*3520*/  BSYNC.RECONVERGENT B1 ;  /* 0x0000000000017941 */ /* 0x000fea0003800200 */
.L_x_28:
[----:B------:R-:W0:Y:S01]  /*3530*/  LDCU.64 UR4, c[0x4][0x8] ;  /* 0x01000100ff0477ac */ /* 0x000e220008000a00 */
[----:B------:R-:W-:-:S05]  /*3540*/  IMAD.SHL.U32 R4, R37, 0x40, RZ ;  /* 0x0000004025047824 */ /* 0x000fca00078e00ff */
[----:B------:R-:W-:-:S04]  /*3550*/  LOP3.LUT R4, R4, 0x40, RZ, 0xc0, !PT ;  /* 0x0000004004047812 */ /* 0x000fc800078ec0ff */
[----:B0-----:R-:W-:Y:S02]  /*3560*/  IADD3 R52, P0, PT, R4, UR4, RZ ;  /* 0x0000000404347c10 */ /* 0x001fe4000ff1e0ff */
[----:B------:R-:W-:Y:S01]  /*3570*/  LOP3.LUT R34, R37, 0x1, RZ, 0xc0, !PT ;  /* 0x0000000125227812 */ /* 0x000fe200078ec0ff */
[----:B------:R-:W-:Y:S01]  /*3580*/  IMAD.MOV.U32 R35, RZ, RZ, 0x3da8ff83 ;  /* 0x3da8ff83ff237424 */ /* 0x000fe200078e00ff */
[----:B------:R-:W-:Y:S01]  /*3590*/  IADD3.X R53, PT, PT, RZ, UR5, RZ, P0, !PT ;  /* 0x00000005ff357c10 */ /* 0x000fe200087fe4ff */
[----:B------:R-:W-:Y:S01]  /*35a0*/  DMUL R50, R32, R32 ;  /* 0x0000002020327228 */ /* 0x000fe20000000000 */
[----:B------:R-:W0:Y:S03]  /*35b0*/  LDCU UR4, c[0x0][0x398] ;  /* 0x00007300ff0477ac */ /* 0x000e260008000800 */
[----:B------:R-:W2:Y:S04]  /*35c0*/  LDG.E.128.CONSTANT R4, desc[UR6][R52.64] ;  /* 0x0000000634047981 */ /* 0x000ea8000c1e9d00 */
[----:B------:R-:W3:Y:S04]  /*35d0*/  LDG.E.128.CONSTANT R8, desc[UR6][R52.64+0x10] ;  /* 0x0000100634087981 */ /* 0x000ee8000c1e9d00 */
[----:B------:R-:W4:Y:S01]  /*35e0*/  LDG.E.128.CONSTANT R12, desc[UR6][R52.64+0x20] ;  /* 0x00002006340c7981 */ /* 0x000f22000c1e9d00 */
[----:B------:R-:W-:Y:S01]  /*35f0*/  ISETP.NE.U32.AND P0, PT, R34, 0x1, PT ;  /* 0x000000012200780c */ /* 0x000fe20003f05070 */
[----:B------:R-:W-:Y:S01]  /*3600*/  IMAD.MOV.U32 R34, RZ, RZ, 0x20fd8164 ;  /* 0x20fd8164ff227424 */ /* 0x000fe200078e00ff */
[----:B------:R-:W-:-:S02]  /*3610*/  DMUL R30, R30, -R58 ;  /* 0x8000003a1e1e7228 */ /* 0x000fc40000000000 */
[----:B------:R-:W-:Y:S01]  /*3620*/  FSEL R35, -R35, 0.11223486810922622681, !P0 ;  /* 0x3de5db6523237808 */ /* 0x000fe20004000100 */
[----:B------:R-:W-:Y:S01]  /*3630*/  DADD R24, -R58, R24 ;  /* 0x000000003a187229 */ /* 0x000fe20000000118 */
[----:B------:R-:W-:-:S06]  /*3640*/  FSEL R34, R34, -8.06006814911005101289e+34, !P0 ;  /* 0xf9785eba22227808 */ /* 0x000fcc0004000000 */
[----:B--2---:R-:W-:-:S08]  /*3650*/  DFMA R4, R50, R34, R4 ;  /* 0x000000223204722b */ /* 0x004fd00000000004 */
[----:B------:R-:W-:-:S08]  /*3660*/  DFMA R4, R50, R4, R6 ;  /* 0x000000043204722b */ /* 0x000fd00000000006 */
[----:B---3--:R-:W-:Y:S02]  /*3670*/  DFMA R4, R50, R4, R8 ;  /* 0x000000043204722b */ /* 0x008fe40000000008 */
[----:B------:R-:W-:-:S06]  /*3680*/  DADD R8, -RZ, -R58 ;  /* 0x00000000ff087229 */ /* 0x000fcc000000093a */
[----:B------:R-:W-:-:S08]  /*3690*/  DFMA R4, R50, R4, R10 ;  /* 0x000000043204722b */ /* 0x000fd0000000000a */
[----:B----4-:R-:W-:Y:S01]  /*36a0*/  DFMA R4, R50, R4, R12 ;  /* 0x000000043204722b */ /* 0x010fe2000000000c */
[----:B0-----:R-:W-:-:S07]  /*36b0*/  IMAD.U32 R13, RZ, RZ, UR4 ;  /* 0x00000004ff0d7e24 */ /* 0x001fce000f8e00ff */
[----:B------:R-:W-:Y:S01]  /*36c0*/  DFMA R4, R50, R4, R14 ;  /* 0x000000043204722b */ /* 0x000fe2000000000e */
[C---:B------:R-:W-:Y:S01]  /*36d0*/  IMAD R15, R56.reuse, 0x20, R1 ;  /* 0x00000020380f7824 */ /* 0x040fe200078e0201 */
[----:B------:R-:W-:-:S06]  /*36e0*/  IADD3 R56, PT, PT, R56, 0x1, RZ ;  /* 0x0000000138387810 */ /* 0x000fcc0007ffe0ff */
[----:B------:R-:W-:Y:S02]  /*36f0*/  DFMA R32, R4, R32, R32 ;  /* 0x000000200420722b */ /* 0x000fe40000000020 */
[----:B------:R-:W-:-:S10]  /*3700*/  DFMA R4, R50, R4, 1 ;  /* 0x3ff000003204742b */ /* 0x000fd40000000004 */
[----:B------:R-:W-:Y:S02]  /*3710*/  FSEL R4, R4, R32, !P0 ;  /* 0x0000002004047208 */ /* 0x000fe40004000000 */
[----:B------:R-:W-:Y:S02]  /*3720*/  FSEL R5, R5, R33, !P0 ;  /* 0x0000002105057208 */ /* 0x000fe40004000000 */
[----:B------:R-:W-:-:S04]  /*3730*/  LOP3.LUT P0, RZ, R37, 0x2, RZ, 0xc0, !PT ;  /* 0x0000000225ff7812 */ /* 0x000fc8000780c0ff */
[----:B------:R-:W-:-:S10]  /*3740*/  DADD R6, RZ, -R4 ;  /* 0x00000000ff067229 */ /* 0x000fd40000000804 */
[----:B------:R-:W-:Y:S02]  /*3750*/  FSEL R10, R4, R6, !P0 ;  /* 0x00000006040a7208 */ /* 0x000fe40004000000 */
[----:B------:R-:W-:Y:S01]  /*3760*/  FSEL R11, R5, R7, !P0 ;  /* 0x00000007050b7208 */ /* 0x000fe20004000000 */
[----:B------:R-:W-:Y:S01]  /*3770*/  DMUL R4, R30, R26 ;  /* 0x0000001a1e047228 */ /* 0x000fe20000000000 */
[----:B------:R-:W-:Y:S01]  /*3780*/  ISETP.NE.AND P0, PT, R56, R13, PT ;  /* 0x0000000d3800720c */ /* 0x000fe20003f05270 */
[----:B------:R-:W-:-:S03]  /*3790*/  DMUL R6, R62, -R58 ;  /* 0x8000003a3e067228 */ /* 0x000fc60000000000 */
[----:B------:R-:W-:-:S03]  /*37a0*/  DMUL R10, R30, R10 ;  /* 0x0000000a1e0a7228 */ /* 0x000fc60000000000 */
[----:B------:R-:W-:Y:S01]  /*37b0*/  DADD R54, R4, R54 ;  /* 0x0000000004367229 */ /* 0x000fe20000000036 */
[----:B------:R0:W-:Y:S01]  /*37c0*/  STL.128 [R15+0x10], R4 ;  /* 0x000010040f007387 */ /* 0x0001e20000100c00 */
[----:B------:R-:W-:-:S03]  /*37d0*/  DADD R28, R6, R28 ;  /* 0x00000000061c7229 */ /* 0x000fc6000000001c */
[----:B------:R0:W-:Y:S01]  /*37e0*/  STL.128 [R15], R8 ;  /* 0x000000080f007387 */ /* 0x0001e20000100c00 */
[----:B------:R-:W-:Y:S01]  /*37f0*/  DADD R60, R10, R60 ;  /* 0x000000000a3c7229 */ /* 0x000fe2000000003c */
[----:B------:R-:W-:Y:S10]  /*3800*/  @P0 BRA `(.L_x_30) ;  /* 0xffffffec00180947 */ /* 0x000ff4000383ffff */
.L_x_18:
[----:B0-----:R-:W-:Y:S01]  /*3810*/  DMUL R4, R28, R28 ;  /* 0x0000001c1c047228 */ /* 0x001fe20000000000 */
[----:B------:R-:W-:Y:S01]  /*3820*/  IMAD.MOV.U32 R32, RZ, RZ, 0x0 ;  /* 0x00000000ff207424 */ /* 0x000fe200078e00ff */
[----:B------:R-:W-:Y:S01]  /*3830*/  MOV R33, 0x3fd80000 ;  /* 0x3fd8000000217802 */ /* 0x000fe20000000f00 */
[----:B------:R-:W-:Y:S01]  /*3840*/  BSSY.RECONVERGENT B1, `(.L_x_31) ;  /* 0x000001b000017945 */ /* 0x000fe20003800200 */
[----:B------:R-:W-:-:S04]  /*3850*/  ISETP.GE.AND P5, PT, R13, 0x1, PT ;  /* 0x000000010d00780c */ /* 0x000fc80003fa6270 */
[----:B------:R-:W-:-:S08]  /*3860*/  DFMA R4, R24, R24, -R4 ;  /* 0x000000181804722b */ /* 0x000fd00000000804 */
[----:B------:R-:W-:-:S08]  /*3870*/  DFMA R4, -R54, R54, R4 ;  /* 0x000000363604722b */ /* 0x000fd00000000104 */
[----:B------:R-:W-:-:S06]  /*3880*/  DFMA R34, -R60, R60, R4 ;  /* 0x0000003c3c22722b */ /* 0x000fcc0000000104 */
        /* <DEDUP_REMOVED lines=18> */
[----:B------:R-:W-:-:S07]  /*39b0*/  IMAD.MOV.U32 R33, RZ, RZ, R5 ;  /* 0x000000ffff217224 */ /* 0x000fce00078e0005 */
[----:B------:R-:W-:Y:S05]  /*39c0*/  CALL.REL.NOINC `($__internal_2_$__cuda_sm20_dsqrt_rn_f64_mediumpath_v1) ;  /* 0x000001c400587944 */ /* 0x000fea0003c00000 */
[----:B------:R-:W-:Y:S01]  /*39d0*/  IMAD.MOV.U32 R8, RZ, RZ, R30 ;  /* 0x000000ffff087224 */ /* 0x000fe200078e001e */
[----:B------:R-:W-:-:S07]  /*39e0*/  MOV R9, R27 ;  /* 0x0000001b00097202 */ /* 0x000fce0000000f00 */
.L_x_32:
[----:B------:R-:W-:Y:S05]  /*39f0*/  BSYNC.RECONVERGENT B1 ;  /* 0x0000000000017941 */ /* 0x000fea0003800200 */
.L_x_31:
[----:B------:R-:W0:Y:S01]  /*3a00*/  MUFU.RCP64H R5, R9 ;  /* 0x0000000900057308 */ /* 0x000e220000001800 */
[----:B------:R-:W-:Y:S01]  /*3a10*/  IMAD.MOV.U32 R4, RZ, RZ, 0x1 ;  /* 0x00000001ff047424 */ /* 0x000fe200078e00ff */
[----:B------:R-:W-:Y:S05]  /*3a20*/  BSSY.RECONVERGENT B1, `(.L_x_33) ;  /* 0x0000015000017945 */ /* 0x000fea0003800200 */
[----:B0-----:R-:W-:-:S08]  /*3a30*/  DFMA R6, R4, -R8, 1 ;  /* 0x3ff000000406742b */ /* 0x001fd00000000808 */
[----:B------:R-:W-:-:S08]  /*3a40*/  DFMA R6, R6, R6, R6 ;  /* 0x000000060606722b */ /* 0x000fd00000000006 */
[----:B------:R-:W-:-:S08]  /*3a50*/  DFMA R6, R4, R6, R4 ;  /* 0x000000060406722b */ /* 0x000fd00000000004 */
[----:B------:R-:W-:-:S08]  /*3a60*/  DFMA R4, R6, -R8, 1 ;  /* 0x3ff000000604742b */ /* 0x000fd00000000808 */
[----:B------:R-:W-:-:S08]  /*3a70*/  DFMA R4, R6, R4, R6 ;  /* 0x000000040604722b */ /* 0x000fd00000000006 */
[----:B------:R-:W-:-:S08]  /*3a80*/  DMUL R58, R4, -R60 ;  /* 0x8000003c043a7228 */ /* 0x000fd00000000000 */
[----:B------:R-:W-:-:S08]  /*3a90*/  DFMA R6, R58, -R8, -R60 ;  /* 0x800000083a06722b */ /* 0x000fd0000000083c */
[----:B------:R-:W-:Y:S02]  /*3aa0*/  DFMA R58, R4, R6, R58 ;  /* 0x00000006043a722b */ /* 0x000fe4000000003a */
[----:B------:R-:W-:-:S08]  /*3ab0*/  DADD R6, -RZ, -R60 ;  /* 0x00000000ff067229 */ /* 0x000fd0000000093c */
[----:B------:R-:W-:Y:S02]  /*3ac0*/  FFMA R4, RZ, R9, R59 ;  /* 0x00000009ff047223 */ /* 0x000fe4000000003b */
[----:B------:R-:W-:-:S03]  /*3ad0*/  FSETP.GEU.AND P1, PT, |R7|, 6.5827683646048100446e-37, PT ;  /* 0x036000000700780b */ /* 0x000fc60003f2e200 */
[----:B------:R-:W-:-:S13]  /*3ae0*/  FSETP.GT.AND P0, PT, |R4|, 1.469367938527859385e-39, PT ;  /* 0x001000000400780b */ /* 0x000fda0003f04200 */
[----:B------:R-:W-:Y:S05]  /*3af0*/  @P0 BRA P1, `(.L_x_34) ;  /* 0x00000000001c0947 */ /* 0x000fea0000800000 */
[----:B------:R-:W-:Y:S01]  /*3b00*/  IMAD.MOV.U32 R26, RZ, RZ, R6 ;  /* 0x000000ffff1a7224 */ /* 0x000fe200078e0006 */
[----:B------:R-:W-:Y:S01]  /*3b10*/  MOV R5, R9 ;  /* 0x0000000900057202 */ /* 0x000fe20000000f00 */
[----:B------:R-:W-:Y:S01]  /*3b20*/  IMAD.MOV.U32 R4, RZ, RZ, R8 ;  /* 0x000000ffff047224 */ /* 0x000fe200078e0008 */
[----:B------:R-:W-:-:S07]  /*3b30*/  MOV R6, 0x3b50 ;  /* 0x00003b5000067802 */ /* 0x000fce0000000f00 */
[----:B------:R-:W-:Y:S05]  /*3b40*/  CALL.REL.NOINC `($__internal_1_$__cuda_sm20_div_rn_f64_full) ;  /* 0x000001bc00647944 */ /* 0x000fea0003c00000 */
[----:B------:R-:W-:Y:S02]  /*3b50*/  IMAD.MOV.U32 R58, RZ, RZ, R4 ;  /* 0x000000ffff3a7224 */ /* 0x000fe400078e0004 */
[----:B------:R-:W-:-:S07]  /*3b60*/  IMAD.MOV.U32 R59, RZ, RZ, R5 ;  /* 0x000000ffff3b7224 */ /* 0x000fce00078e0005 */
.L_x_34:
[----:B------:R-:W-:Y:S05]  /*3b70*/  BSYNC.RECONVERGENT B1 ;  /* 0x0000000000017941 */ /* 0x000fea0003800200 */
.L_x_33:
        /* <DEDUP_REMOVED lines=16> */
[----:B------:R-:W-:Y:S01]  /*3c80*/  MOV R26, R6 ;  /* 0x00000006001a7202 */ /* 0x000fe20000000f00 */
[----:B------:R-:W-:Y:S01]  /*3c90*/  IMAD.MOV.U32 R4, RZ, RZ, R8 ;  /* 0x000000ffff047224 */ /* 0x000fe200078e0008 */
[----:B------:R-:W-:Y:S01]  /*3ca0*/  MOV R6, 0x3cd0 ;  /* 0x00003cd000067802 */ /* 0x000fe20000000f00 */
[----:B------:R-:W-:-:S07]  /*3cb0*/  IMAD.MOV.U32 R5, RZ, RZ, R9 ;  /* 0x000000ffff057224 */ /* 0x000fce00078e0009 */
[----:B------:R-:W-:Y:S05]  /*3cc0*/  CALL.REL.NOINC `($__internal_1_$__cuda_sm20_div_rn_f64_full) ;  /* 0x000001bc00047944 */ /* 0x000fea0003c00000 */
[----:B------:R-:W-:Y:S01]  /*3cd0*/  IMAD.MOV.U32 R56, RZ, RZ, R4 ;  /* 0x000000ffff387224 */ /* 0x000fe200078e0004 */
[----:B------:R-:W-:-:S07]  /*3ce0*/  MOV R57, R5 ;  /* 0x0000000500397202 */ /* 0x000fce0000000f00 */
.L_x_36:
[----:B------:R-:W-:Y:S05]  /*3cf0*/  BSYNC.RECONVERGENT B1 ;  /* 0x0000000000017941 */ /* 0x000fea0003800200 */
.L_x_35:
        /* <DEDUP_REMOVED lines=23> */
.L_x_38:
[----:B------:R-:W-:Y:S05]  /*3e70*/  BSYNC.RECONVERGENT B1 ;  /* 0x0000000000017941 */ /* 0x000fea0003800200 */
.L_x_37:
[----:B------:R-:W0:Y:S01]  /*3e80*/  MUFU.RCP64H R5, R9 ;  /* 0x0000000900057308 */ /* 0x000e220000001800 */
[----:B------:R-:W-:Y:S01]  /*3e90*/  IMAD.MOV.U32 R4, RZ, RZ, 0x1 ;  /* 0x00000001ff047424 */ /* 0x000fe200078e00ff */
[----:B------:R-:W-:Y:S01]  /*3ea0*/  FSETP.GEU.AND P1, PT, |R25|, 6.5827683646048100446e-37, PT ;  /* 0x036000001900780b */ /* 0x000fe20003f2e200 */
[----:B------:R-:W-:Y:S04]  /*3eb0*/  BSSY.RECONVERGENT B1, `(.L_x_39) ;  /* 0x0000014000017945 */ /* 0x000fe80003800200 */
[----:B0-----:R-:W-:-:S08]  /*3ec0*/  DFMA R6, R4, -R8, 1 ;  /* 0x3ff000000406742b */ /* 0x001fd00000000808 */
[----:B------:R-:W-:-:S08]  /*3ed0*/  DFMA R6, R6, R6, R6 ;  /* 0x000000060606722b */ /* 0x000fd00000000006 */
[----:B------:R-:W-:-:S08]  /*3ee0*/  DFMA R6, R4, R6, R4 ;  /* 0x000000060406722b */ /* 0x000fd00000000004 */
[----:B------:R-:W-:-:S08]  /*3ef0*/  DFMA R4, R6, -R8, 1 ;  /* 0x3ff000000604742b */ /* 0x000fd00000000808 */
[----:B------:R-:W-:-:S08]  /*3f00*/  DFMA R6, R6, R4, R6 ;  /* 0x000000040606722b */ /* 0x000fd00000000006 */
[----:B------:R-:W-:-:S08]  /*3f10*/  DMUL R52, R6, R24 ;  /* 0x0000001806347228 */ /* 0x000fd00000000000 */
[----:B------:R-:W-:-:S08]  /*3f20*/  DFMA R4, R52, -R8, R24 ;  /* 0x800000083404722b */ /* 0x000fd00000000018 */
[----:B------:R-:W-:-:S10]  /*3f30*/  DFMA R52, R6, R4, R52 ;  /* 0x000000040634722b */ /* 0x000fd40000000034 */
[----:B------:R-:W-:-:S05]  /*3f40*/  FFMA R4, RZ, R9, R53 ;  /* 0x00000009ff047223 */ /* 0x000fca0000000035 */
[----:B------:R-:W-:-:S13]  /*3f50*/  FSETP.GT.AND P0, PT, |R4|, 1.469367938527859385e-39, PT ;  /* 0x001000000400780b */ /* 0x000fda0003f04200 */
[----:B------:R-:W-:Y:S05]  /*3f60*/  @P0 BRA P1, `(.L_x_40) ;  /* 0x0000000000200947 */ /* 0x000fea0000800000 */
[----:B------:R-:W-:Y:S01]  /*3f70*/  MOV R26, R24 ;  /* 0x00000018001a7202 */ /* 0x000fe20000000f00 */
[----:B------:R-:W-:Y:S01]  /*3f80*/  IMAD.MOV.U32 R7, RZ, RZ, R25 ;  /* 0x000000ffff077224 */ /* 0x000fe200078e0019 */
[----:B------:R-:W-:Y:S01]  /*3f90*/  MOV R6, 0x3fd0 ;  /* 0x00003fd000067802 */ /* 0x000fe20000000f00 */
[----:B------:R-:W-:Y:S02]  /*3fa0*/  IMAD.MOV.U32 R4, RZ, RZ, R8 ;  /* 0x000000ffff047224 */ /* 0x000fe400078e0008 */
[----:B------:R-:W-:-:S07]  /*3fb0*/  IMAD.MOV.U32 R5, RZ, RZ, R9 ;  /* 0x000000ffff057224 */ /* 0x000fce00078e0009 */
[----:B------:R-:W-:Y:S05]  /*3fc0*/  CALL.REL.NOINC `($__internal_1_$__cuda_sm20_div_rn_f64_full) ;  /* 0x000001b800447944 */ /* 0x000fea0003c00000 */
[----:B------:R-:W-:Y:S01]  /*3fd0*/  MOV R52, R4 ;  /* 0x0000000400347202 */ /* 0x000fe20000000f00 */
[----:B------:R-:W-:-:S07]  /*3fe0*/  IMAD.MOV.U32 R53, RZ, RZ, R5 ;  /* 0x000000ffff357224 */ /* 0x000fce00078e0005 */
.L_x_40:
[----:B------:R-:W-:Y:S05]  /*3ff0*/  BSYNC.RECONVERGENT B1 ;  /* 0x0000000000017941 */ /* 0x000fea0003800200 */
.L_x_39:
[----:B------:R-:W-:Y:S01]  /*4000*/  DADD R4, R52, 1 ;  /* 0x3ff0000034047429 */ /* 0x000fe20000000000 */
[----:B------:R-:W-:Y:S05]  /*4010*/  BSSY.RECONVERGENT B1, `(.L_x_41) ;  /* 0x000000e000017945 */ /* 0x000fea0003800200 */
[----:B------:R-:W0:Y:S04]  /*4020*/  MUFU.RCP64H R7, R5 ;  /* 0x0000000500077308 */ /* 0x000e280000001800 */
[----:B------:R-:W-:-:S05]  /*4030*/  VIADD R6, R5, 0x300402 ;  /* 0x0030040205067836 */ /* 0x000fca0000000000 */
[----:B------:R-:W-:Y:S01]  /*4040*/  FSETP.GEU.AND P0, PT, |R6|, 5.8789094863358348022e-39, PT ;  /* 0x004004020600780b */ /* 0x000fe20003f0e200 */
[----:B0-----:R-:W-:-:S08]  /*4050*/  DFMA R10, -R4, R6, 1 ;  /* 0x3ff00000040a742b */ /* 0x001fd00000000106 */
[----:B------:R-:W-:-:S08]  /*4060*/  DFMA R10, R10, R10, R10 ;  /* 0x0000000a0a0a722b */ /* 0x000fd0000000000a */
[----:B------:R-:W-:-:S08]  /*4070*/  DFMA R10, R6, R10, R6 ;  /* 0x0000000a060a722b */ /* 0x000fd00000000006 */
[----:B------:R-:W-:-:S08]  /*4080*/  DFMA R50, -R4, R10, 1 ;  /* 0x3ff000000432742b */ /* 0x000fd0000000010a */
[----:B------:R-:W-:Y:S01]  /*4090*/  DFMA R50, R10, R50, R10 ;  /* 0x000000320a32722b */ /* 0x000fe2000000000a */
[----:B------:R-:W-:Y:S10]  /*40a0*/  @P0 BRA `(.L_x_42) ;  /* 0x0000000000100947 */ /* 0x000ff40003800000 */
[----:B------:R-:W-:Y:S02]  /*40b0*/  LOP3.LUT R6, R5, 0x7fffffff, RZ, 0xc0, !PT ;  /* 0x7fffffff05067812 */ /* 0x000fe400078ec0ff */
[----:B------:R-:W-:-:S03]  /*40c0*/  MOV R10, 0x40f0 ;  /* 0x000040f0000a7802 */ /* 0x000fc60000000f00 */
[----:B------:R-:W-:-:S07]  /*40d0*/  VIADD R12, R6, 0xfff00000 ;  /* 0xfff00000060c7836 */ /* 0x000fce0000000000 */
[----:B------:R-:W-:Y:S05]  /*40e0*/  CALL.REL.NOINC `($__internal_0_$__cuda_sm20_dblrcp_rn_slowpath_v3) ;  /* 0x000001b400587944 */ /* 0x000fea0003c00000 */
.L_x_42:
[----:B------:R-:W-:Y:S05]  /*40f0*/  BSYNC.RECONVERGENT B1 ;  /* 0x0000000000017941 */ /* 0x000fea0003800200 */
.L_x_41:
[----:B------:R-:W0:Y:S01]  /*4100*/  MUFU.RCP64H R5, R9 ;  /* 0x0000000900057308 */ /* 0x000e220000001800 */
[----:B------:R-:W-:Y:S01]  /*4110*/  MOV R4, 0x1 ;  /* 0x0000000100047802 */ /* 0x000fe20000000f00 */
[----:B------:R-:W1:Y:S01]  /*4120*/  LDCU.64 UR4, c[0x0][0x388] ;  /* 0x00007100ff0477ac */ /* 0x000e620008000a00 */
[----:B------:R-:W2:Y:S01]  /*4130*/  LDC R10, c[0x0][0x38c] ;  /* 0x0000e300ff0a7b82 */ /* 0x000ea20000000800 */
[----:B------:R-:W-:Y:S03]  /*4140*/  BSSY.RECONVERGENT B1, `(.L_x_43) ;  /* 0x0000016000017945 */ /* 0x000fe60003800200 */
[----:B0-----:R-:W-:-:S08]  /*4150*/  DFMA R6, R4, -R8, 1 ;  /* 0x3ff000000406742b */ /* 0x001fd00000000808 */
[----:B------:R-:W-:Y:S01]  /*4160*/  DFMA R6, R6, R6, R6 ;  /* 0x000000060606722b */ /* 0x000fe20000000006 */
[----:B--2---:R-:W-:-:S07]  /*4170*/  FSETP.GEU.AND P1, PT, |R10|, 6.5827683646048100446e-37, PT ;  /* 0x036000000a00780b */ /* 0x004fce0003f2e200 */
[----:B------:R-:W-:-:S08]  /*4180*/  DFMA R6, R4, R6, R4 ;  /* 0x000000060406722b */ /* 0x000fd00000000004 */
[----:B------:R-:W-:-:S08]  /*4190*/  DFMA R4, R6, -R8, 1 ;  /* 0x3ff000000604742b */ /* 0x000fd00000000808 */
[----:B------:R-:W-:-:S08]  /*41a0*/  DFMA R6, R6, R4, R6 ;  /* 0x000000040606722b */ /* 0x000fd00000000006 */
[----:B-1----:R-:W-:-:S08]  /*41b0*/  DMUL R62, R6, UR4 ;  /* 0x00000004063e7c28 */ /* 0x002fd00008000000 */
[----:B------:R-:W-:-:S08]  /*41c0*/  DFMA R4, R62, -R8, UR4 ;  /* 0x000000043e047e2b */ /* 0x000fd00008000808 */
[----:B------:R-:W-:-:S10]  /*41d0*/  DFMA R62, R6, R4, R62 ;  /* 0x00000004063e722b */ /* 0x000fd4000000003e */
[----:B------:R-:W-:-:S05]  /*41e0*/  FFMA R4, RZ, R9, R63 ;  /* 0x00000009ff047223 */ /* 0x000fca000000003f */
[----:B------:R-:W-:-:S13]  /*41f0*/  FSETP.GT.AND P0, PT, |R4|, 1.469367938527859385e-39, PT ;  /* 0x001000000400780b */ /* 0x000fda0003f04200 */
[----:B------:R-:W-:Y:S05]  /*4200*/  @P0 BRA P1, `(.L_x_44) ;  /* 0x0000000000240947 */ /* 0x000fea0000800000 */
[----:B------:R-:W0:Y:S01]  /*4210*/  LDCU.64 UR4, c[0x0][0x388] ;  /* 0x00007100ff0477ac */ /* 0x000e220008000a00 */
[----:B------:R-:W-:Y:S01]  /*4220*/  IMAD.MOV.U32 R4, RZ, RZ, R8 ;  /* 0x000000ffff047224 */ /* 0x000fe200078e0008 */
[----:B------:R-:W-:Y:S01]  /*4230*/  MOV R6, 0x4280 ;  /* 0x0000428000067802 */ /* 0x000fe20000000f00 */
[----:B------:R-:W-:Y:S02]  /*4240*/  IMAD.MOV.U32 R5, RZ, RZ, R9 ;  /* 0x000000ffff057224 */ /* 0x000fe400078e0009 */
[----:B0-----:R-:W-:Y:S01]  /*4250*/  IMAD.U32 R26, RZ, RZ, UR4 ;  /* 0x00000004ff1a7e24 */ /* 0x001fe2000f8e00ff */
[----:B------:R-:W-:-:S07]  /*4260*/  MOV R7, UR5 ;  /* 0x0000000500077c02 */ /* 0x000fce0008000f00 */
[----:B------:R-:W-:Y:S05]  /*4270*/  CALL.REL.NOINC `($__internal_1_$__cuda_sm20_div_rn_f64_full) ;  /* 0x000001b400987944 */ /* 0x000fea0003c00000 */
[----:B------:R-:W-:Y:S02]  /*4280*/  IMAD.MOV.U32 R62, RZ, RZ, R4 ;  /* 0x000000ffff3e7224 */ /* 0x000fe400078e0004 */
[----:B------:R-:W-:-:S07]  /*4290*/  IMAD.MOV.U32 R63, RZ, RZ, R5 ;  /* 0x000000ffff3f7224 */ /* 0x000fce00078e0005 */
.L_x_44:
[----:B------:R-:W-:Y:S05]  /*42a0*/  BSYNC.RECONVERGENT B1 ;  /* 0x0000000000017941 */ /* 0x000fea0003800200 */
.L_x_43:
[----:B------:R-:W-:Y:S05]  /*42b0*/  @!P5 BRA `(.L_x_45) ;  /* 0x000000080018d947 */ /* 0x000fea0003800000 */
[----:B------:R-:W0:Y:S01]  /*42c0*/  LDCU UR4, c[0x0][0x398] ;  /* 0x00007300ff0477ac */ /* 0x000e220008000800 */
[----:B------:R-:W-:Y:S01]  /*42d0*/  IMAD.MOV.U32 R28, RZ, RZ, RZ ;  /* 0x000000ffff1c7224 */ /* 0x000fe200078e00ff */
[----:B0-----:R-:W-:-:S04]  /*42e0*/  UIADD3 UR5, UPT, UPT, UR4, -0x1, URZ ;  /* 0xffffffff04057890 */ /* 0x001fc8000fffe0ff */
[----:B------:R-:W-:-:S09]  /*42f0*/  UISETP.GE.U32.AND UP0, UPT, UR5, 0x3, UPT ;  /* 0x000000030500788c */ /* 0x000fd2000bf06070 */
[----:B------:R-:W-:Y:S05]  /*4300*/  BRA.U !UP0, `(.L_x_46) ;  /* 0x00000005081c7547 */ /* 0x000fea000b800000 */
[----:B------:R-:W-:-:S07]  /*4310*/  MOV R60, RZ ;  /* 0x000000ff003c7202 */ /* 0x000fce0000000f00 */
.L_x_47:
[----:B0-----:R-:W-:-:S05]  /*4320*/  IMAD R37, R60, 0x20, R1 ;  /* 0x000000203c257824 */ /* 0x001fca00078e0201 */
[----:B------:R-:W2:Y:S04]  /*4330*/  LDL.128 R4, [R37+0x10] ;  /* 0x0000100025047983 */ /* 0x000ea80000100c00 */
[----:B------:R-:W3:Y:S04]  /*4340*/  LDL.128 R12, [R37] ;  /* 0x00000000250c7983 */ /* 0x000ee80000100c00 */
[----:B------:R-:W4:Y:S04]  /*4350*/  LDL.128 R8, [R37+0x30] ;  /* 0x0000300025087983 */ /* 0x000f280000100c00 */
[----:B------:R-:W5:Y:S01]  /*4360*/  LDL.128 R24, [R37+0x20] ;  /* 0x0000200025187983 */ /* 0x000f620000100c00 */
[----:B--2---:R-:W-:-:S08]  /*4370*/  DMUL R28, R4, R56 ;  /* 0x00000038041c7228 */ /* 0x004fd00000000000 */
[----:B---3--:R-:W-:Y:S02]  /*4380*/  DFMA R28, R14, R58, R28 ;  /* 0x0000003a0e1c722b */ /* 0x008fe4000000001c */
[----:B----4-:R-:W-:-:S06]  /*4390*/  DMUL R66, R8, R56 ;  /* 0x0000003808427228 */ /* 0x010fcc0000000000 */
[----:B------:R-:W-:Y:S02]  /*43a0*/  DFMA R28, R6, R54, R28 ;  /* 0x00000036061c722b */ /* 0x000fe4000000001c */
[----:B-----5:R-:W-:-:S06]  /*43b0*/  DFMA R66, R26, R58, R66 ;  /* 0x0000003a1a42722b */ /* 0x020fcc0000000042 */
[----:B------:R-:W-:Y:S02]  /*43c0*/  DFMA R30, R28, R50, R12 ;  /* 0x000000321c1e722b */ /* 0x000fe4000000000c */
[----:B------:R-:W-:Y:S02]  /*43d0*/  DFMA R28, R12, R52, R28 ;  /* 0x000000340c1c722b */ /* 0x000fe4000000001c */
[----:B------:R-:W-:-:S04]  /*43e0*/  DFMA R66, R10, R54, R66 ;  /* 0x000000360a42722b */ /* 0x000fc80000000042 */
[C---:B------:R-:W-:Y:S02]  /*43f0*/  DFMA R12, R30.reuse, R56, R4 ;  /* 0x000000381e0c722b */ /* 0x040fe40000000004 */
[C---:B------:R-:W-:Y:S02]  /*4400*/  DFMA R6, R30.reuse, R54, R6 ;  /* 0x000000361e06722b */ /* 0x040fe40000000006 */
[----:B------:R-:W-:Y:S02]  /*4410*/  DFMA R30, R30, R58, R14 ;  /* 0x0000003a1e1e722b */ /* 0x000fe4000000000e */
[----:B------:R-:W-:Y:S02]  /*4420*/  DFMA R64, R66, R50, R24 ;  /* 0x000000324240722b */ /* 0x000fe40000000018 */
[-C--:B------:R-:W-:Y:S02]  /*4430*/  DMUL R12, R12, R62.reuse ;  /* 0x0000003e0c0c7228 */ /* 0x080fe40000000000 */
[----:B------:R-:W-:-:S02]  /*4440*/  DMUL R14, R6, R62 ;  /* 0x0000003e060e7228 */ /* 0x000fc40000000000 */
[----:B------:R-:W2:Y:S01]  /*4450*/  LDL.128 R4, [R37+0x50] ;  /* 0x0000500025047983 */ /* 0x000ea20000100c00 */
[-C--:B------:R-:W-:Y:S02]  /*4460*/  DMUL R28, R28, R62.reuse ;  /* 0x0000003e1c1c7228 */ /* 0x080fe40000000000 */
[----:B------:R-:W-:Y:S02]  /*4470*/  DMUL R30, R30, R62 ;  /* 0x0000003e1e1e7228 */ /* 0x000fe40000000000 */
[----:B------:R0:W-:Y:S01]  /*4480*/  STL.128 [R37+0x10], R12 ;  /* 0x0000100c25007387 */ /* 0x0001e20000100c00 */
[C---:B------:R-:W-:Y:S02]  /*4490*/  DFMA R32, R64.reuse, R56, R8 ;  /* 0x000000384020722b */ /* 0x040fe40000000008 */
[----:B------:R-:W-:Y:S02]  /*44a0*/  DFMA R34, R64, R54, R10 ;  /* 0x000000364022722b */ /* 0x000fe4000000000a */
[----:B------:R-:W-:Y:S01]  /*44b0*/  DFMA R66, R24, R52, R66 ;  /* 0x000000341842722b */ /* 0x000fe20000000042 */
[----:B------:R-:W3:Y:S01]  /*44c0*/  LDL.128 R8, [R37+0x40] ;  /* 0x0000400025087983 */ /* 0x000ee20000100c00 */
[----:B------:R-:W-:-:S03]  /*44d0*/  DFMA R64, R64, R58, R26 ;  /* 0x0000003a4040722b */ /* 0x000fc6000000001a */
[----:B------:R-:W4:Y:S04]  /*44e0*/  LDL.128 R24, [R37+0x60] ;  /* 0x0000600025187983 */ /* 0x000f280000100c00 */
[----:B------:R1:W-:Y:S04]  /*44f0*/  STL.128 [R37], R28 ;  /* 0x0000001c25007387 */ /* 0x0003e80000100c00 */
[----:B0-----:R-:W5:Y:S01]  /*4500*/  LDL.128 R12, [R37+0x70] ;  /* 0x00007000250c7983 */ /* 0x001f620000100c00 */
[-C--:B------:R-:W-:Y:S02]  /*4510*/  DMUL R32, R32, R62.reuse ;  /* 0x0000003e20207228 */ /* 0x080fe40000000000 */
[----:B------:R-:W-:-:S07]  /*4520*/  DMUL R34, R34, R62 ;  /* 0x0000003e22227228 */ /* 0x000fce0000000000 */
[----:B------:R5:W-:Y:S01]  /*4530*/  STL.128 [R37+0x30], R32 ;  /* 0x0000302025007387 */ /* 0x000be20000100c00 */
[-C--:B-1----:R-:W-:Y:S02]  /*4540*/  DMUL R30, R64, R62.reuse ;  /* 0x0000003e401e7228 */ /* 0x082fe40000000000 */
[----:B------:R-:W-:-:S07]  /*4550*/  DMUL R28, R66, R62 ;  /* 0x0000003e421c7228 */ /* 0x000fce0000000000 */
[----:B------:R0:W-:Y:S01]  /*4560*/  STL.128 [R37+0x20], R28 ;  /* 0x0000201c25007387 */ /* 0x0001e20000100c00 */
[----:B------:R-:W-:Y:S01]  /*4570*/  ULOP3.LUT UR5, UR4, 0x7c, URZ, 0xc0, !UPT ;  /* 0x0000007c04057892 */ /* 0x000fe2000f8ec0ff */
[----:B------:R-:W-:-:S05]  /*4580*/  VIADD R60, R60, 0x4 ;  /* 0x000000043c3c7836 */ /* 0x000fca0000000000 */
[----:B------:R-:W-:Y:S01]  /*4590*/  ISETP.NE.AND P0, PT, R60, UR5, PT ;  /* 0x000000053c007c0c */ /* 0x000fe2000bf05270 */
[----:B--2---:R-:W-:-:S08]  /*45a0*/  DMUL R64, R4, R56 ;  /* 0x0000003804407228 */ /* 0x004fd00000000000 */
[----:B---3--:R-:W-:Y:S02]  /*45b0*/  DFMA R64, R10, R58, R64 ;  /* 0x0000003a0a40722b */ /* 0x008fe40000000040 */
[----:B-----5:R-:W-:-:S08]  /*45c0*/  DMUL R32, R12, R56 ;  /* 0x000000380c207228 */ /* 0x020fd00000000000 */
[----:B----4-:R-:W-:Y:S02]  /*45d0*/  DFMA R32, R26, R58, R32 ;  /* 0x0000003a1a20722b */ /* 0x010fe40000000020 */
[----:B------:R-:W-:-:S06]  /*45e0*/  DFMA R64, R6, R54, R64 ;  /* 0x000000360640722b */ /* 0x000fcc0000000040 */
[----:B------:R-:W-:Y:S02]  /*45f0*/  DFMA R32, R14, R54, R32 ;  /* 0x000000360e20722b */ /* 0x000fe40000000020 */
[----:B------:R-:W-:-:S06]  /*4600*/  DFMA R34, R64, R50, R8 ;  /* 0x000000324022722b */ /* 0x000fcc0000000008 */
[----:B0-----:R-:W-:Y:S02]  /*4610*/  DFMA R28, R32, R50, R24 ;  /* 0x00000032201c722b */ /* 0x001fe40000000018 */
[----:B------:R-:W-:Y:S02]  /*4620*/  DFMA R8, R8, R52, R64 ;  /* 0x000000340808722b */ /* 0x000fe40000000040 */
[C---:B------:R-:W-:Y:S02]  /*4630*/  DFMA R10, R34.reuse, R58, R10 ;  /* 0x0000003a220a722b */ /* 0x040fe4000000000a */
[C---:B------:R-:W-:Y:S02]  /*4640*/  DFMA R4, R34.reuse, R56, R4 ;  /* 0x000000382204722b */ /* 0x040fe40000000004 */
[----:B------:R-:W-:Y:S02]  /*4650*/  DFMA R6, R34, R54, R6 ;  /* 0x000000362206722b */ /* 0x000fe40000000006 */
[----:B------:R-:W-:-:S02]  /*4660*/  DFMA R24, R24, R52, R32 ;  /* 0x000000341818722b */ /* 0x000fc40000000020 */
[C---:B------:R-:W-:Y:S02]  /*4670*/  DFMA R26, R28.reuse, R58, R26 ;  /* 0x0000003a1c1a722b */ /* 0x040fe4000000001a */
[C---:B------:R-:W-:Y:S02]  /*4680*/  DFMA R12, R28.reuse, R56, R12 ;  /* 0x000000381c0c722b */ /* 0x040fe4000000000c */
[----:B------:R-:W-:Y:S02]  /*4690*/  DFMA R14, R28, R54, R14 ;  /* 0x000000361c0e722b */ /* 0x000fe4000000000e */
[-C--:B------:R-:W-:Y:S02]  /*46a0*/  DMUL R8, R8, R62.reuse ;  /* 0x0000003e08087228 */ /* 0x080fe40000000000 */
[-C--:B------:R-:W-:Y:S02]  /*46b0*/  DMUL R24, R24, R62.reuse ;  /* 0x0000003e18187228 */ /* 0x080fe40000000000 */
[----:B------:R-:W-:-:S02]  /*46c0*/  DMUL R4, R4, R62 ;  /* 0x0000003e04047228 */ /* 0x000fc40000000000 */
[-C--:B------:R-:W-:Y:S02]  /*46d0*/  DMUL R6, R6, R62.reuse ;  /* 0x0000003e06067228 */ /* 0x080fe40000000000 */
[-C--:B------:R-:W-:Y:S02]  /*46e0*/  DMUL R10, R10, R62.reuse ;  /* 0x0000003e0a0a7228 */ /* 0x080fe40000000000 */
[-C--:B------:R-:W-:Y:S02]  /*46f0*/  DMUL R12, R12, R62.reuse ;  /* 0x0000003e0c0c7228 */ /* 0x080fe40000000000 */
[-C--:B------:R-:W-:Y:S02]  /*4700*/  DMUL R14, R14, R62.reuse ;  /* 0x0000003e0e0e7228 */ /* 0x080fe40000000000 */
[----:B------:R-:W-:Y:S01]  /*4710*/  DMUL R26, R26, R62 ;  /* 0x0000003e1a1a7228 */ /* 0x000fe20000000000 */
[----:B------:R0:W-:Y:S04]  /*4720*/  STL.128 [R37+0x50], R4 ;  /* 0x0000500425007387 */ /* 0x0001e80000100c00 */
[----:B------:R0:W-:Y:S04]  /*4730*/  STL.128 [R37+0x40], R8 ;  /* 0x0000400825007387 */ /* 0x0001e80000100c00 */
[----:B------:R0:W-:Y:S04]  /*4740*/  STL.128 [R37+0x70], R12 ;  /* 0x0000700c25007387 */ /* 0x0001e80000100c00 */
[----:B------:R0:W-:Y:S01]  /*4750*/  STL.128 [R37+0x60], R24 ;  /* 0x0000601825007387 */ /* 0x0001e20000100c00 */
[----:B------:R-:W-:Y:S05]  /*4760*/  @P0 BRA `(.L_x_47) ;  /* 0xfffffff800ec0947 */ /* 0x000fea000383ffff */
[----:B------:R-:W-:-:S07]  /*4770*/  IMAD.U32 R28, RZ, RZ, UR5 ;  /* 0x00000005ff1c7e24 */ /* 0x000fce000f8e00ff */
.L_x_46:
[----:B------:R-:W-:-:S13]  /*4780*/  ISETP.NE.AND P0, PT, R19, RZ, PT ;  /* 0x000000ff1300720c */ /* 0x000fda0003f05270 */
[----:B------:R-:W-:Y:S05]  /*4790*/  @!P0 BRA `(.L_x_45) ;  /* 0x0000000000e08947 */ /* 0x000fea0003800000 */
[----:B------:R-:W-:Y:S01]  /*47a0*/  ISETP.NE.AND P0, PT, R19, 0x1, PT ;  /* 0x000000011300780c */ /* 0x000fe20003f05270 */
[----:B------:R-:W-:-:S04]  /*47b0*/  ULOP3.LUT UR4, UR4, 0x1, URZ, 0xc0, !UPT ;  /* 0x0000000104047892 */ /* 0x000fc8000f8ec0ff */
[----:B------:R-:W-:-:S08]  /*47c0*/  UISETP.NE.U32.AND UP0, UPT, UR4, 0x1, UPT ;  /* 0x000000010400788c */ /* 0x000fd0000bf05070 */
[----:B------:R-:W-:Y:S05]  /*47d0*/  @!P0 BRA `(.L_x_48) ;  /* 0x0000000000888947 */ /* 0x000fea0003800000 */
[----:B------:R-:W-:-:S05]  /*47e0*/  LEA R29, R28, R1, 0x5 ;  /* 0x000000011c1d7211 */ /* 0x000fca00078e28ff */
[----:B0-----:R-:W2:Y:S04]  /*47f0*/  LDL.128 R4, [R29+0x10] ;  /* 0x000010001d047983 */ /* 0x001ea80000100c00 */
[----:B------:R-:W3:Y:S04]  /*4800*/  LDL.128 R8, [R29] ;  /* 0x000000001d087983 */ /* 0x000ee80000100c00 */
[----:B------:R-:W4:Y:S04]  /*4810*/  LDL.128 R12, [R29+0x30] ;  /* 0x000030001d0c7983 */ /* 0x000f280000100c00 */
[----:B------:R-:W5:Y:S01]  /*4820*/  LDL.128 R24, [R29+0x20] ;  /* 0x000020001d187983 */ /* 0x000f620000100c00 */
[----:B------:R-:W-:Y:S01]  /*4830*/  VIADD R28, R28, 0x2 ;  /* 0x000000021c1c7836 */ /* 0x000fe20000000000 */
[----:B--2---:R-:W-:-:S08]  /*4840*/  DMUL R32, R4, R56 ;  /* 0x0000003804207228 */ /* 0x004fd00000000000 */
[----:B---3--:R-:W-:-:S08]  /*4850*/  DFMA R32, R10, R58, R32 ;  /* 0x0000003a0a20722b */ /* 0x008fd00000000020 */
[----:B------:R-:W-:-:S08]  /*4860*/  DFMA R32, R6, R54, R32 ;  /* 0x000000360620722b */ /* 0x000fd00000000020 */
[----:B------:R-:W-:Y:S02]  /*4870*/  DFMA R30, R32, R50, R8 ;  /* 0x00000032201e722b */ /* 0x000fe40000000008 */
[----:B------:R-:W-:Y:S02]  /*4880*/  DFMA R8, R8, R52, R32 ;  /* 0x000000340808722b */ /* 0x000fe40000000020 */
[----:B----4-:R-:W-:-:S04]  /*4890*/  DMUL R32, R12, R56 ;  /* 0x000000380c207228 */ /* 0x010fc80000000000 */
[C---:B------:R-:W-:Y:S02]  /*48a0*/  DFMA R10, R30.reuse, R58, R10 ;  /* 0x0000003a1e0a722b */ /* 0x040fe4000000000a */
[----:B------:R-:W-:Y:S02]  /*48b0*/  DFMA R4, R30, R56, R4 ;  /* 0x000000381e04722b */ /* 0x000fe40000000004 */
[----:B-----5:R-:W-:Y:S02]  /*48c0*/  DFMA R32, R26, R58, R32 ;  /* 0x0000003a1a20722b */ /* 0x020fe40000000020 */
[----:B------:R-:W-:Y:S02]  /*48d0*/  DFMA R6, R30, R54, R6 ;  /* 0x000000361e06722b */ /* 0x000fe40000000006 */
[-C--:B------:R-:W-:Y:S02]  /*48e0*/  DMUL R8, R8, R62.reuse ;  /* 0x0000003e08087228 */ /* 0x080fe40000000000 */
[----:B------:R-:W-:-:S02]  /*48f0*/  DMUL R4, R4, R62 ;  /* 0x0000003e04047228 */ /* 0x000fc40000000000 */
[----:B------:R-:W-:Y:S02]  /*4900*/  DFMA R32, R14, R54, R32 ;  /* 0x000000360e20722b */ /* 0x000fe40000000020 */
[-C--:B------:R-:W-:Y:S02]  /*4910*/  DMUL R6, R6, R62.reuse ;  /* 0x0000003e06067228 */ /* 0x080fe40000000000 */
[----:B------:R-:W-:-:S04]  /*4920*/  DMUL R10, R10, R62 ;  /* 0x0000003e0a0a7228 */ /* 0x000fc80000000000 */
[----:B------:R-:W-:Y:S01]  /*4930*/  DFMA R30, R32, R50, R24 ;  /* 0x00000032201e722b */ /* 0x000fe20000000018 */
[----:B------:R1:W-:Y:S01]  /*4940*/  STL.128 [R29+0x10], R4 ;  /* 0x000010041d007387 */ /* 0x0003e20000100c00 */
[----:B------:R-:W-:-:S03]  /*4950*/  DFMA R24, R24, R52, R32 ;  /* 0x000000341818722b */ /* 0x000fc60000000020 */
[----:B------:R1:W-:Y:S03]  /*4960*/  STL.128 [R29], R8 ;  /* 0x000000081d007387 */ /* 0x0003e60000100c00 */
[C---:B------:R-:W-:Y:S02]  /*4970*/  DFMA R26, R30.reuse, R58, R26 ;  /* 0x0000003a1e1a722b */ /* 0x040fe4000000001a */
[C---:B------:R-:W-:Y:S02]  /*4980*/  DFMA R12, R30.reuse, R56, R12 ;  /* 0x000000381e0c722b */ /* 0x040fe4000000000c */
[----:B------:R-:W-:Y:S02]  /*4990*/  DFMA R14, R30, R54, R14 ;  /* 0x000000361e0e722b */ /* 0x000fe4000000000e */
[-C--:B------:R-:W-:Y:S02]  /*49a0*/  DMUL R24, R24, R62.reuse ;  /* 0x0000003e18187228 */ /* 0x080fe40000000000 */
[----:B------:R-:W-:-:S02]  /*49b0*/  DMUL R26, R26, R62 ;  /* 0x0000003e1a1a7228 */ /* 0x000fc40000000000 */
[-C--:B------:R-:W-:Y:S02]  /*49c0*/  DMUL R12, R12, R62.reuse ;  /* 0x0000003e0c0c7228 */ /* 0x080fe40000000000 */
[----:B------:R-:W-:-:S03]  /*49d0*/  DMUL R14, R14, R62 ;  /* 0x0000003e0e0e7228 */ /* 0x000fc60000000000 */
[----:B------:R1:W-:Y:S04]  /*49e0*/  STL.128 [R29+0x20], R24 ;  /* 0x000020181d007387 */ /* 0x0003e80000100c00 */
[----:B------:R1:W-:Y:S04]  /*49f0*/  STL.128 [R29+0x30], R12 ;  /* 0x0000300c1d007387 */ /* 0x0003e80000100c00 */
.L_x_48:
[----:B------:R-:W-:Y:S05]  /*4a00*/  BRA.U UP0, `(.L_x_45) ;  /* 0x0000000100447547 */ /* 0x000fea000b800000 */
[----:B01----:R-:W-:-:S05]  /*4a10*/  IMAD R15, R28, 0x20, R1 ;  /* 0x000000201c0f7824 */ /* 0x003fca00078e0201 */
[----:B------:R-:W2:Y:S04]  /*4a20*/  LDL.128 R4, [R15+0x10] ;  /* 0x000010000f047983 */ /* 0x000ea80000100c00 */
[----:B------:R-:W3:Y:S01]  /*4a30*/  LDL.128 R8, [R15] ;  /* 0x000000000f087983 */ /* 0x000ee20000100c00 */
[----:B--2---:R-:W-:-:S08]  /*4a40*/  DMUL R12, R4, R56 ;  /* 0x00000038040c7228 */ /* 0x004fd00000000000 */
[----:B---3--:R-:W-:-:S08]  /*4a50*/  DFMA R12, R10, R58, R12 ;  /* 0x0000003a0a0c722b */ /* 0x008fd0000000000c */
[----:B------:R-:W-:-:S08]  /*4a60*/  DFMA R12, R6, R54, R12 ;  /* 0x00000036060c722b */ /* 0x000fd0000000000c */
[----:B------:R-:W-:Y:S02]  /*4a70*/  DFMA R50, R12, R50, R8 ;  /* 0x000000320c32722b */ /* 0x000fe40000000008 */
[----:B------:R-:W-:-:S06]  /*4a80*/  DFMA R8, R8, R52, R12 ;  /* 0x000000340808722b */ /* 0x000fcc000000000c */
[C---:B------:R-:W-:Y:S02]  /*4a90*/  DFMA R4, R50.reuse, R56, R4 ;  /* 0x000000383204722b */ /* 0x040fe40000000004 */
[C---:B------:R-:W-:Y:S02]  /*4aa0*/  DFMA R6, R50.reuse, R54, R6 ;  /* 0x000000363206722b */ /* 0x040fe40000000006 */
[----:B------:R-:W-:Y:S02]  /*4ab0*/  DFMA R10, R50, R58, R10 ;  /* 0x0000003a320a722b */ /* 0x000fe4000000000a */
[-C--:B------:R-:W-:Y:S02]  /*4ac0*/  DMUL R8, R8, R62.reuse ;  /* 0x0000003e08087228 */ /* 0x080fe40000000000 */
[-C--:B------:R-:W-:Y:S02]  /*4ad0*/  DMUL R4, R4, R62.reuse ;  /* 0x0000003e04047228 */ /* 0x080fe40000000000 */
[----:B------:R-:W-:-:S02]  /*4ae0*/  DMUL R6, R6, R62 ;  /* 0x0000003e06067228 */ /* 0x000fc40000000000 */
[----:B------:R-:W-:-:S05]  /*4af0*/  DMUL R10, R10, R62 ;  /* 0x0000003e0a0a7228 */ /* 0x000fca0000000000 */
[----:B------:R2:W-:Y:S04]  /*4b00*/  STL.128 [R15+0x10], R4 ;  /* 0x000010040f007387 */ /* 0x0005e80000100c00 */
[----:B------:R2:W-:Y:S02]  /*4b10*/  STL.128 [R15], R8 ;  /* 0x000000080f007387 */ /* 0x0005e40000100c00 */
.L_x_45:
[----:B------:R-:W-:-:S06]  /*4b20*/  DSETP.GEU.AND P0, PT, R48, -180, PT ;  /* 0xc06680003000742a */ /* 0x000fcc0003f0e000 */
[----:B012---:R-:W-:Y:S02]  /*4b30*/  FSEL R4, R48, RZ, P0 ;  /* 0x000000ff30047208 */ /* 0x007fe40000000000 */
[----:B------:R-:W-:-:S06]  /*4b40*/  FSEL R5, R49, -3.6015625, P0 ;  /* 0xc066800031057808 */ /* 0x000fcc0000000000 */
[----:B------:R-:W-:-:S06]  /*4b50*/  DSETP.GT.AND P0, PT, R4, 174, PT ;  /* 0x4065c0000400742a */ /* 0x000fcc0003f04000 */
[----:B------:R-:W-:Y:S02]  /*4b60*/  FSEL R28, R4, RZ, !P0 ;  /* 0x000000ff041c7208 */ /* 0x000fe40004000000 */
[----:B------:R-:W-:Y:S01]  /*4b70*/  FSEL R29, R5, 3.58984375, !P0 ;  /* 0x4065c000051d7808 */ /* 0x000fe20004000000 */
[----:B------:R-:W-:Y:S06]  /*4b80*/  @P4 BRA `(.L_x_9) ;  /* 0x0000019c00e44947 */ /* 0x000fec0003800000 */
[----:B------:R-:W0:Y:S01]  /*4b90*/  LDCU UR4, c[0x0][0x38c] ;  /* 0x00007180ff0477ac */ /* 0x000e220008000800 */
[----:B------:R-:W1:Y:S01]  /*4ba0*/  LDC.64 R8, c[0x0][0x388] ;  /* 0x0000e200ff087b82 */ /* 0x000e620000000a00 */
[----:B------:R-:W-:Y:S01]  /*4bb0*/  IMAD.MOV.U32 R4, RZ, RZ, 0x1 ;  /* 0x00000001ff047424 */ /* 0x000fe200078e00ff */
[----:B------:R-:W-:-:S06]  /*4bc0*/  FSETP.GEU.AND P1, PT, |R47|, 6.5827683646048100446e-37, PT ;  /* 0x036000002f00780b */ /* 0x000fcc0003f2e200 */
[----:B------:R-:W2:Y:S01]  /*4bd0*/  LDC R10, c[0x0][0x398] ;  /* 0x0000e600ff0a7b82 */ /* 0x000ea20000000800 */
[----:B0-----:R-:W1:Y:S01]  /*4be0*/  MUFU.RCP64H R5, UR4 ;  /* 0x0000000400057d08 */ /* 0x001e620008001800 */
[----:B--2---:R-:W-:Y:S01]  /*4bf0*/  ISETP.GT.AND P4, PT, R10, RZ, PT ;  /* 0x000000ff0a00720c */ /* 0x004fe20003f84270 */
[----:B-1----:R-:W-:-:S08]  /*4c00*/  DFMA R6, R4, -R8, 1 ;  /* 0x3ff000000406742b */ /* 0x002fd00000000808 */
[----:B------:R-:W-:-:S08]  /*4c10*/  DFMA R6, R6, R6, R6 ;  /* 0x000000060606722b */ /* 0x000fd00000000006 */
[----:B------:R-:W-:-:S08]  /*4c20*/  DFMA R6, R4, R6, R4 ;  /* 0x000000060406722b */ /* 0x000fd00000000004 */
[----:B------:R-:W-:-:S08]  /*4c30*/  DFMA R4, R6, -R8, 1 ;  /* 0x3ff000000604742b */ /* 0x000fd00000000808 */
[----:B------:R-:W-:-:S08]  /*4c40*/  DFMA R4, R6, R4, R6 ;  /* 0x000000040604722b */ /* 0x000fd00000000006 */
[----:B------:R-:W-:-:S08]  /*4c50*/  DMUL R6, R4, R46 ;  /* 0x0000002e04067228 */ /* 0x000fd00000000000 */
[----:B------:R-:W-:-:S08]  /*4c60*/  DFMA R8, R6, -R8, R46 ;  /* 0x800000080608722b */ /* 0x000fd0000000002e */
[----:B------:R-:W-:Y:S01]  /*4c70*/  DFMA R4, R4, R8, R6 ;  /* 0x000000080404722b */ /* 0x000fe20000000006 */
[----:B------:R-:W-:-:S09]  /*4c80*/  IADD3 R8, PT, PT, R10, -0x1, RZ ;  /* 0xffffffff0a087810 */ /* 0x000fd20007ffe0ff */
[----:B------:R-:W-:-:S05]  /*4c90*/  FFMA R6, RZ, UR4, R5 ;  /* 0x00000004ff067c23 */ /* 0x000fca0008000005 */
        /* <DEDUP_REMOVED lines=9> */
.L_x_49:
[----:B------:R-:W-:Y:S01]  /*4d30*/  DFMA R34, -R4, R4, 1 ;  /* 0x3ff000000422742b */ /* 0x000fe20000000104 */
[----:B------:R-:W-:Y:S01]  /*4d40*/  IMAD.MOV.U32 R6, RZ, RZ, 0x0 ;  /* 0x00000000ff067424 */ /* 0x000fe200078e00ff */
[----:B------:R-:W-:Y:S01]  /*4d50*/  BSSY.RECONVERGENT B1, `(.L_x_50) ;  /* 0x0000018000017945 */ /* 0x000fe20003800200 */
[----:B------:R-:W-:-:S03]  /*4d60*/  IMAD.MOV.U32 R7, RZ, RZ, 0x3fd80000 ;  /* 0x3fd80000ff077424 */ /* 0x000fc600078e00ff */
        /* <DEDUP_REMOVED lines=9> */
[----:B------:R-:W-:Y:S01]  /*4e00*/  IADD3 R31, PT, PT, R33, -0x100000, RZ ;  /* 0xfff00000211f7810 */ /* 0x000fe20007ffe0ff */
[----:B------:R-:W-:-:S05]  /*4e10*/  IMAD.MOV.U32 R30, RZ, RZ, R32 ;  /* 0x000000ffff1e7224 */ /* 0x000fca00078e0020 */
        /* <DEDUP_REMOVED lines=9> */
[----:B------:R-:W-:Y:S02]  /*4eb0*/  IMAD.MOV.U32 R12, RZ, RZ, R30 ;  /* 0x000000ffff0c7224 */ /* 0x000fe400078e001e */
[----:B------:R-:W-:-:S07]  /*4ec0*/  IMAD.MOV.U32 R13, RZ, RZ, R27 ;  /* 0x000000ffff0d7224 */ /* 0x000fce00078e001b */
.L_x_51:
[----:B------:R-:W-:Y:S05]  /*4ed0*/  BSYNC.RECONVERGENT B1 ;  /* 0x0000000000017941 */ /* 0x000fea0003800200 */
.L_x_50:
[----:B------:R-:W-:Y:S04]  /*4ee0*/  BSSY.RECONVERGENT B1, `(.L_x_52) ;  /* 0x0001666000017945 */ /* 0x000fe80003800200 */
[----:B------:R-:W-:Y:S05]  /*4ef0*/  @P4 BRA `(.L_x_53) ;  /* 0x0000000000984947 */ /* 0x000fea0003800000 */
[----:B------:R-:W0:Y:S02]  /*4f00*/  LDCU.64 UR4, c[0x0][0x388] ;  /* 0x00007100ff0477ac */ /* 0x000e240008000a00 */
[----:B0-----:R-:W-:-:S14]  /*4f10*/  DSETP.GE.AND P0, PT, R40, |UR4|, PT ;  /* 0x4000000428007e2a */ /* 0x001fdc000bf06000 */
[----:B------:R-:W-:Y:S05]  /*4f20*/  @P0 BRA `(.L_x_54) ;  /* 0x0000000000840947 */ /* 0x000fea0003800000 */
[----:B------:R-:W-:-:S07]  /*4f30*/  MOV R9, RZ ;  /* 0x000000ff00097202 */ /* 0x000fce0000000f00 */
.L_x_57:
[----:B------:R-:W-:Y:S01]  /*4f40*/  DMUL R6, RZ, R12 ;  /* 0x0000000cff067228 */ /* 0x000fe20000000000 */
[----:B------:R-:W-:Y:S01]  /*4f50*/  IMAD.MOV.U32 R4, RZ, RZ, 0x1 ;  /* 0x00000001ff047424 */ /* 0x000fe200078e00ff */
[----:B------:R-:W0:Y:S01]  /*4f60*/  LDCU.64 UR4, c[0x0][0x388] ;  /* 0x00007100ff0477ac */ /* 0x000e220008000a00 */
[----:B------:R-:W1:Y:S01]  /*4f70*/  LDC R24, c[0x0][0x38c] ;  /* 0x0000e300ff187b82 */ /* 0x000e620000000800 */
[----:B------:R-:W-:Y:S01]  /*4f80*/  BSSY.RECONVERGENT B3, `(.L_x_55) ;  /* 0x0000016000037945 */ /* 0x000fe20003800200 */
[----:B------:R-:W-:Y:S01]  /*4f90*/  VIADD R9, R9, 0x1 ;  /* 0x0000000109097836 */ /* 0x000fe20000000000 */
[----:B------:R-:W2:Y:S02]  /*4fa0*/  MUFU.RCP64H R5, R7 ;  /* 0x0000000700057308 */ /* 0x000ea40000001800 */
[----:B--2---:R-:W-:Y:S01]  /*4fb0*/  DFMA R10, -R6, R4, 1 ;  /* 0x3ff00000060a742b */ /* 0x004fe20000000104 */
[----:B-1----:R-:W-:-:S07]  /*4fc0*/  FSETP.GEU.AND P1, PT, |R24|, 6.5827683646048100446e-37, PT ;  /* 0x036000001800780b */ /* 0x002fce0003f2e200 */
[----:B------:R-:W-:-:S08]  /*4fd0*/  DFMA R10, R10, R10, R10 ;  /* 0x0000000a0a0a722b */ /* 0x000fd0000000000a */
[----:B------:R-:W-:-:S08]  /*4fe0*/  DFMA R10, R4, R10, R4 ;  /* 0x0000000a040a722b */ /* 0x000fd00000000004 */
[----:B------:R-:W-:-:S08]  /*4ff0*/  DFMA R4, -R6, R10, 1 ;  /* 0x3ff000000604742b */ /* 0x000fd0000000010a */
[----:B------:R-:W-:-:S08]  /*5000*/  DFMA R4, R10, R4, R10 ;  /* 0x000000040a04722b */ /* 0x000fd0000000000a */
[----:B0-----:R-:W-:-:S08]  /*5010*/  DMUL R10, R4, UR4 ;  /* 0x00000004040a7c28 */ /* 0x001fd00008000000 */
[----:B------:R-:W-:-:S08]  /*5020*/  DFMA R14, -R6, R10, UR4 ;  /* 0x00000004060e7e2b */ /* 0x000fd0000800010a */
[----:B------:R-:W-:-:S10]  /*5030*/  DFMA R4, R4, R14, R10 ;  /* 0x0000000e0404722b */ /* 0x000fd4000000000a */
[----:B------:R-:W-:-:S05]  /*5040*/  FFMA R10, RZ, R7, R5 ;  /* 0x00000007ff0a7223 */ /* 0x000fca0000000005 */
[----:B------:R-:W-:-:S13]  /*5050*/  FSETP.GT.AND P0, PT, |R10|, 1.469367938527859385e-39, PT ;  /* 0x001000000a00780b */ /* 0x000fda0003f04200 */
[----:B------:R-:W-:Y:S05]  /*5060*/  @P0 BRA P1, `(.L_x_56) ;  /* 0x00000000001c0947 */ /* 0x000fea0000800000 */
[----:B------:R-:W0:Y:S01]  /*5070*/  LDCU.64 UR4, c[0x0][0x388] ;  /* 0x00007100ff0477ac */ /* 0x000e220008000a00 */
[----:B------:R-:W-:Y:S01]  /*5080*/  IMAD.MOV.U32 R4, RZ, RZ, R6 ;  /* 0x000000ffff047224 */ /* 0x000fe200078e0006 */
[----:B------:R-:W-:Y:S02]  /*5090*/  MOV R5, R7 ;  /* 0x0000000700057202 */ /* 0x000fe40000000f00 */
[----:B------:R-:W-:Y:S01]  /*50a0*/  MOV R6, 0x50e0 ;  /* 0x000050e000067802 */ /* 0x000fe20000000f00 */
[----:B0-----:R-:W-:Y:S02]  /*50b0*/  IMAD.U32 R26, RZ, RZ, UR4 ;  /* 0x00000004ff1a7e24 */ /* 0x001fe4000f8e00ff */
[----:B------:R-:W-:-:S07]  /*50c0*/  IMAD.U32 R7, RZ, RZ, UR5 ;  /* 0x00000005ff077e24 */ /* 0x000fce000f8e00ff */
[----:B------:R-:W-:Y:S05]  /*50d0*/  CALL.REL.NOINC `($__internal_1_$__cuda_sm20_div_rn_f64_full) ;  /* 0x000001a800007944 */ /* 0x000fea0003c00000 */
.L_x_56:
[----:B------:R-:W-:Y:S05]  /*50e0*/  BSYNC.RECONVERGENT B3 ;  /* 0x0000000000037941 */ /* 0x000fea0003800200 */
.L_x_55:
[----:B------:R-:W0:Y:S01]  /*50f0*/  LDCU.64 UR4, c[0x0][0x388] ;  /* 0x00007100ff0477ac */ /* 0x000e220008000a00 */
[----:B------:R-:W-:Y:S01]  /*5100*/  ISETP.GE.U32.AND P0, PT, R9, 0x6, PT ;  /* 0x000000060900780c */ /* 0x000fe20003f06070 */
[----:B------:R-:W-:Y:S02]  /*5110*/  DADD R12, R4, R12 ;  /* 0x00000000040c7229 */ /* 0x000fe4000000000c */
[----:B0-----:R-:W-:-:S14]  /*5120*/  DSETP.LTU.AND P1, PT, R40, |UR4|, PT ;  /* 0x4000000428007e2a */ /* 0x001fdc000bf29000 */
[----:B------:R-:W-:Y:S05]  /*5130*/  @!P0 BRA P1, `(.L_x_57) ;  /* 0xfffffffc00808947 */ /* 0x000fea000083ffff */
.L_x_54:
[----:B------:R-:W-:Y:S01]  /*5140*/  DMUL R14, R12, R12 ;  /* 0x0000000c0c0e7228 */ /* 0x000fe20000000000 */
[----:B------:R-:W-:Y:S10]  /*5150*/  BRA `(.L_x_58) ;  /* 0x0000016000f87947 */ /* 0x000ff40003800000 */
.L_x_53:
[----:B------:R-:W0:Y:S01]  /*5160*/  LDC R9, c[0x0][0x398] ;  /* 0x0000e600ff097b82 */ /* 0x000e220000000800 */
[----:B------:R-:W1:Y:S01]  /*5170*/  LDCU.64 UR4, c[0x0][0x388] ;  /* 0x00007100ff0477ac */ /* 0x000e620008000a00 */
[----:B------:R-:W-:Y:S01]  /*5180*/  ISETP.GE.U32.AND P0, PT, R8, 0x7, PT ;  /* 0x000000070800780c */ /* 0x000fe20003f06070 */
[----:B------:R-:W-:Y:S01]  /*5190*/  DMUL R14, R12, R12 ;  /* 0x0000000c0c0e7228 */ /* 0x000fe20000000000 */
[----:B------:R-:W-:Y:S01]  /*51a0*/  IMAD.MOV.U32 R24, RZ, RZ, RZ ;  /* 0x000000ffff187224 */ /* 0x000fe200078e00ff */
[----:B------:R-:W-:Y:S01]  /*51b0*/  CS2R R46, SRZ ;  /* 0x00000000002e7805 */ /* 0x000fe2000001ff00 */
[----:B-1----:R-:W-:Y:S01]  /*51c0*/  DADD R54, -RZ, -UR4 ;  /* 0x80000004ff367e29 */ /* 0x002fe20008000100 */
[----:B0-----:R-:W-:-:S08]  /*51d0*/  LOP3.LUT R9, R9, 0x78, RZ, 0xc0, !PT ;  /* 0x0000007809097812 */ /* 0x001fd000078ec0ff */
[----:B------:R-:W-:Y:S05]  /*51e0*/  @!P0 BRA `(.L_x_59) ;  /* 0x0000001c008c8947 */ /* 0x000fea0003800000 */
[----:B------:R-:W-:Y:S02]  /*51f0*/  MOV R24, RZ ;  /* 0x000000ff00187202 */ /* 0x000fe40000000f00 */
[----:B------:R-:W-:-:S07]  /*5200*/  CS2R R46, SRZ ;  /* 0x00000000002e7805 */ /* 0x000fce000001ff00 */
.L_x_92:
[C---:B------:R-:W-:Y:S01]  /*5210*/  IMAD R10, R24.reuse, 0x20, R1 ;  /* 0x00000020180a7824 */ /* 0x040fe200078e0201 */
[----:B------:R-:W0:Y:S04]  /*5220*/  LDC.64 R48, c[0x0][0x390] ;  /* 0x0000e400ff307b82 */ /* 0x000e280000000a00 */
[----:B------:R-:W2:Y:S04]  /*5230*/  LDL.128 R4, [R10+0x10] ;  /* 0x000010000a047983 */ /* 0x000ea80000100c00 */
[----:B------:R-:W3:Y:S01]  /*5240*/  LDL.64 R26, [R10+0x8] ;  /* 0x000008000a1a7983 */ /* 0x000ee20000100a00 */
[----:B0-----:R-:W-:-:S05]  /*5250*/  IMAD.WIDE.U32 R48, R24, 0x8, R48 ;  /* 0x0000000818307825 */ /* 0x001fca00078e0030 */
[----:B------:R-:W4:Y:S01]  /*5260*/  LDG.E.64 R34, desc[UR6][R48.64] ;  /* 0x0000000630227981 */ /* 0x000f22000c1e1b00 */
[----:B------:R-:W-:Y:S01]  /*5270*/  VIADD R24, R24, 0x8 ;  /* 0x0000000818187836 */ /* 0x000fe20000000000 */
[----:B------:R-:W-:Y:S04]  /*5280*/  BSSY.RECONVERGENT B3, `(.L_x_60) ;  /* 0x000001f000037945 */ /* 0x000fe80003800200 */
[----:B------:R-:W-:Y:S01]  /*5290*/  ISETP.NE.AND P4, PT, R24, R9, PT ;  /* 0x000000091800720c */ /* 0x000fe20003f85270 */
[----:B--2---:R-:W-:-:S08]  /*52a0*/  DMUL R4, R4, R4 ;  /* 0x0000000404047228 */ /* 0x004fd00000000000 */
[----:B---3--:R-:W-:-:S08]  /*52b0*/  DFMA R4, R26, R26, R4 ;  /* 0x0000001a1a04722b */ /* 0x008fd00000000004 */
[----:B------:R-:W-:-:S08]  /*52c0*/  DFMA R6, R6, R6, R4 ;  /* 0x000000060606722b */ /* 0x000fd00000000004 */
[----:B------:R-:W-:-:S08]  /*52d0*/  DMUL R4, R14, R6 ;  /* 0x000000060e047228 */ /* 0x000fd00000000000 */
[----:B----4-:R-:W-:Y:S01]  /*52e0*/  DFMA R34, R34, R34, R4 ;  /* 0x000000222222722b */ /* 0x010fe20000000004 */
[----:B------:R-:W-:Y:S01]  /*52f0*/  IMAD.MOV.U32 R4, RZ, RZ, 0x0 ;  /* 0x00000000ff047424 */ /* 0x000fe200078e00ff */
[----:B------:R-:W-:-:S04]  /*5300*/  MOV R5, 0x3fd80000 ;  /* 0x3fd8000000057802 */ /* 0x000fc80000000f00 */
        /* <DEDUP_REMOVED lines=14> */
[----:B------:R-:W-:Y:S01]  /*53f0*/  MOV R52, R34 ;  /* 0x0000002200347202 */ /* 0x000fe20000000f00 */
[----:B------:R-:W-:Y:S01]  /*5400*/  IMAD.MOV.U32 R30, RZ, RZ, R26 ;  /* 0x000000ffff1e7224 */ /* 0x000fe200078e001a */
[----:B------:R-:W-:Y:S01]  /*5410*/  MOV R26, 0x5450 ;  /* 0x00005450001a7802 */ /* 0x000fe20000000f00 */
[----:B------:R-:W-:Y:S02]  /*5420*/  IMAD.MOV.U32 R34, RZ, RZ, R56 ;  /* 0x000000ffff227224 */ /* 0x000fe400078e0038 */
[----:B------:R-:W-:-:S07]  /*5430*/  IMAD.MOV.U32 R33, RZ, RZ, R57 ;  /* 0x000000ffff217224 */ /* 0x000fce00078e0039 */
[----:B------:R-:W-:Y:S05]  /*5440*/  CALL.REL.NOINC `($__internal_2_$__cuda_sm20_dsqrt_rn_f64_mediumpath_v1) ;  /* 0x000001a800b87944 */ /* 0x000fea0003c00000 */
[----:B------:R-:W-:Y:S01]  /*5450*/  MOV R4, R30 ;  /* 0x0000001e00047202 */ /* 0x000fe20000000f00 */
[----:B------:R-:W-:-:S07]  /*5460*/  IMAD.MOV.U32 R5, RZ, RZ, R27 ;  /* 0x000000ffff057224 */ /* 0x000fce00078e001b */
.L_x_61:
[----:B------:R-:W-:Y:S05]  /*5470*/  BSYNC.RECONVERGENT B3 ;  /* 0x0000000000037941 */ /* 0x000fea0003800200 */
.L_x_60:
[----:B------:R-:W0:Y:S01]  /*5480*/  MUFU.RCP64H R31, R5 ;  /* 0x00000005001f7308 */ /* 0x000e220000001800 */
[----:B------:R-:W-:Y:S01]  /*5490*/  IMAD.MOV.U32 R30, RZ, RZ, 0x1 ;  /* 0x00000001ff1e7424 */ /* 0x000fe200078e00ff */
[----:B------:R-:W-:Y:S01]  /*54a0*/  FSETP.GEU.AND P1, PT, |R7|, 6.5827683646048100446e-37, PT ;  /* 0x036000000700780b */ /* 0x000fe20003f2e200 */
[----:B------:R-:W-:Y:S01]  /*54b0*/  BSSY.RECONVERGENT B3, `(.L_x_62) ;  /* 0x0000012000037945 */ /* 0x000fe20003800200 */
[----:B------:R-:W-:-:S03]  /*54c0*/  DADD R54, R4, R54 ;  /* 0x0000000004367229 */ /* 0x000fc60000000036 */
        /* <DEDUP_REMOVED lines=11> */
[----:B------:R-:W-:Y:S01]  /*5580*/  IMAD.MOV.U32 R26, RZ, RZ, R6 ;  /* 0x000000ffff1a7224 */ /* 0x000fe200078e0006 */
[----:B------:R-:W-:-:S07]  /*5590*/  MOV R6, 0x55b0 ;  /* 0x000055b000067802 */ /* 0x000fce0000000f00 */
[----:B------:R-:W-:Y:S05]  /*55a0*/  CALL.REL.NOINC `($__internal_1_$__cuda_sm20_div_rn_f64_full) ;  /* 0x000001a000cc7944 */ /* 0x000fea0003c00000 */
[----:B------:R-:W-:Y:S01]  /*55b0*/  MOV R32, R4 ;  /* 0x0000000400207202 */ /* 0x000fe20000000f00 */
[----:B------:R-:W-:-:S07]  /*55c0*/  IMAD.MOV.U32 R33, RZ, RZ, R5 ;  /* 0x000000ffff217224 */ /* 0x000fce00078e0005 */
.L_x_63:
[----:B------:R-:W-:Y:S05]  /*55d0*/  BSYNC.RECONVERGENT B3 ;  /* 0x0000000000037941 */ /* 0x000fea0003800200 */
.L_x_62:
[----:B------:R-:W2:Y:S04]  /*55e0*/  LDL.128 R4, [R10+0x30] ;  /* 0x000030000a047983 */ /* 0x000ea80000100c00 */
[----:B------:R-:W3:Y:S04]  /*55f0*/  LDL.64 R26, [R10+0x28] ;  /* 0x000028000a1a7983 */ /* 0x000ee80000100a00 */
[----:B------:R-:W4:Y:S01]  /*5600*/  LDG.E.64 R52, desc[UR6][R48.64+0x8] ;  /* 0x0000080630347981 */ /* 0x000f22000c1e1b00 */
[----:B------:R-:W-:Y:S01]  /*5610*/  BSSY.RECONVERGENT B3, `(.L_x_64) ;  /* 0x0000020000037945 */ /* 0x000fe20003800200 */
[----:B------:R-:W-:-:S02]  /*5620*/  DADD R46, R32, R46 ;  /* 0x00000000202e7229 */ /* 0x000fc4000000002e */
        /* <DEDUP_REMOVED lines=30> */
.L_x_65:
[----:B------:R-:W-:Y:S05]  /*5810*/  BSYNC.RECONVERGENT B3 ;  /* 0x0000000000037941 */ /* 0x000fea0003800200 */
.L_x_64:
        /* <DEDUP_REMOVED lines=23> */
.L_x_67:
[----:B------:R-:W-:Y:S05]  /*5990*/  BSYNC.RECONVERGENT B3 ;  /* 0x0000000000037941 */ /* 0x000fea0003800200 */
.L_x_66:
        /* <DEDUP_REMOVED lines=10> */
[----:B------:R-:W-:Y:S02]  /*5a40*/  IMAD.MOV.U32 R4, RZ, RZ, 0x0 ;  /* 0x00000000ff047424 */ /* 0x000fe400078e00ff */
[----:B------:R-:W-:-:S03]  /*5a50*/  IMAD.MOV.U32 R5, RZ, RZ, 0x3fd80000 ;  /* 0x3fd80000ff057424 */ /* 0x000fc600078e00ff */
[----:B------:R-:W0:Y:S04]  /*5a60*/  MUFU.RSQ64H R51, R53 ;  /* 0x0000003500337308 */ /* 0x000e280000001c00 */
[----:B------:R-:W-:-:S04]  /*5a70*/  IADD3 R50, PT, PT, R53, -0x3500000, RZ ;  /* 0xfcb0000035327810 */ /* 0x000fc80007ffe0ff */
[----:B------:R-:W-:Y:S02]  /*5a80*/  ISETP.GE.U32.AND P0, PT, R50, 0x7ca00000, PT ;  /* 0x7ca000003200780c */ /* 0x000fe40003f06070 */
[----:B0-----:R-:W-:-:S08]  /*5a90*/  DMUL R26, R50, R50 ;  /* 0x00000032321a7228 */ /* 0x001fd00000000000 */
[----:B------:R-:W-:-:S08]  /*5aa0*/  DFMA R26, R52, -R26, 1 ;  /* 0x3ff00000341a742b */ /* 0x000fd0000000081a */
[----:B------:R-:W-:Y:S02]  /*5ab0*/  DFMA R4, R26, R4, 0.5 ;  /* 0x3fe000001a04742b */ /* 0x000fe40000000004 */
[----:B------:R-:W-:-:S08]  /*5ac0*/  DMUL R56, R50, R26 ;  /* 0x0000001a32387228 */ /* 0x000fd00000000000 */
[----:B------:R-:W-:-:S08]  /*5ad0*/  DFMA R56, R4, R56, R50 ;  /* 0x000000380438722b */ /* 0x000fd00000000032 */
[----:B------:R-:W-:Y:S02]  /*5ae0*/  DMUL R26, R52, R56 ;  /* 0x00000038341a7228 */ /* 0x000fe40000000000 */
[----:B------:R-:W-:Y:S01]  /*5af0*/  VIADD R31, R57, 0xfff00000 ;  /* 0xfff00000391f7836 */ /* 0x000fe20000000000 */
[----:B------:R-:W-:-:S05]  /*5b00*/  MOV R30, R56 ;  /* 0x00000038001e7202 */ /* 0x000fca0000000f00 */
        /* <DEDUP_REMOVED lines=10> */
[----:B------:R-:W-:Y:S02]  /*5bb0*/  IMAD.MOV.U32 R34, RZ, RZ, R30 ;  /* 0x000000ffff227224 */ /* 0x000fe400078e001e */
[----:B------:R-:W-:-:S07]  /*5bc0*/  IMAD.MOV.U32 R35, RZ, RZ, R27 ;  /* 0x000000ffff237224 */ /* 0x000fce00078e001b */
.L_x_69:
[----:B------:R-:W-:Y:S05]  /*5bd0*/  BSYNC.RECONVERGENT B3 ;  /* 0x0000000000037941 */ /* 0x000fea0003800200 */
.L_x_68:
[----:B------:R-:W0:Y:S01]  /*5be0*/  MUFU.RCP64H R27, R35 ;  /* 0x00000023001b7308 */ /* 0x000e220000001800 */
[----:B------:R-:W-:Y:S01]  /*5bf0*/  MOV R26, 0x1 ;  /* 0x00000001001a7802 */ /* 0x000fe20000000f00 */
[----:B------:R-:W-:Y:S01]  /*5c00*/  BSSY.RECONVERGENT B3, `(.L_x_70) ;  /* 0x0000015000037945 */ /* 0x000fe20003800200 */
[----:B------:R-:W-:Y:S01]  /*5c10*/  FSETP.GEU.AND P1, PT, |R7|, 6.5827683646048100446e-37, PT ;  /* 0x036000000700780b */ /* 0x000fe20003f2e200 */
        /* <DEDUP_REMOVED lines=13> */
[----:B------:R-:W-:Y:S01]  /*5cf0*/  MOV R6, 0x5d30 ;  /* 0x00005d3000067802 */ /* 0x000fe20000000f00 */
[----:B------:R-:W-:Y:S02]  /*5d00*/  IMAD.MOV.U32 R4, RZ, RZ, R34 ;  /* 0x000000ffff047224 */ /* 0x000fe400078e0022 */
[----:B------:R-:W-:-:S07]  /*5d10*/  IMAD.MOV.U32 R5, RZ, RZ, R35 ;  /* 0x000000ffff057224 */ /* 0x000fce00078e0023 */
[----:B------:R-:W-:Y:S05]  /*5d20*/  CALL.REL.NOINC `($__internal_1_$__cuda_sm20_div_rn_f64_full) ;  /* 0x0000019800ec7944 */ /* 0x000fea0003c00000 */
[----:B------:R-:W-:Y:S01]  /*5d30*/  MOV R32, R4 ;  /* 0x0000000400207202 */ /* 0x000fe20000000f00 */
[----:B------:R-:W-:-:S07]  /*5d40*/  IMAD.MOV.U32 R33, RZ, RZ, R5 ;  /* 0x000000ffff217224 */ /* 0x000fce00078e0005 */
.L_x_71:
[----:B------:R-:W-:Y:S05]  /*5d50*/  BSYNC.RECONVERGENT B3 ;  /* 0x0000000000037941 */ /* 0x000fea0003800200 */
.L_x_70:
        /* <DEDUP_REMOVED lines=35> */
.L_x_73:
[----:B------:R-:W-:Y:S05]  /*5f90*/  BSYNC.RECONVERGENT B3 ;  /* 0x0000000000037941 */ /* 0x000fea0003800200 */
.L_x_72:
        /* <DEDUP_REMOVED lines=23> */
.L_x_75:
[----:B------:R-:W-:Y:S05]  /*6110*/  BSYNC.RECONVERGENT B3 ;  /* 0x0000000000037941 */ /* 0x000fea0003800200 */
.L_x_74:
        /* <DEDUP_REMOVED lines=35> */
.L_x_77:
[----:B------:R-:W-:Y:S05]  /*6350*/  BSYNC.RECONVERGENT B3 ;  /* 0x0000000000037941 */ /* 0x000fea0003800200 */
.L_x_76:
        /* <DEDUP_REMOVED lines=23> */
.L_x_79:
[----:B------:R-:W-:Y:S05]  /*64d0*/  BSYNC.RECONVERGENT B3 ;  /* 0x0000000000037941 */ /* 0x000fea0003800200 */
.L_x_78:
        /* <DEDUP_REMOVED lines=35> */
.L_x_81:
[----:B------:R-:W-:Y:S05]  /*6710*/  BSYNC.RECONVERGENT B3 ;  /* 0x0000000000037941 */ /* 0x000fea0003800200 */
.L_x_80:
        /* <DEDUP_REMOVED lines=23> */
.L_x_83:
[----:B------:R-:W-:Y:S05]  /*6890*/  BSYNC.RECONVERGENT B3 ;  /* 0x0000000000037941 */ /* 0x000fea0003800200 */
.L_x_82:
[----:B------:R-:W2:Y:S04]  /*68a0*/  LDL.128 R4, [R10+0xd0] ;  /* 0x0000d0000a047983 */ /* 0x000ea80000100c00 */
[----:B------:R-:W3:Y:S04]  /*68b0*/  LDL.64 R26, [R10+0xc8] ;  /* 0x0000c8000a1a7983 */ /* 0x000ee80000100a00 */
[----:B------:R-:W4:Y:S01]  /*68c0*/  LDG.E.64 R34, desc[UR6][R48.64+0x30] ;  /* 0x0000300630227981 */ /* 0x000f22000c1e1b00 */
[----:B------:R-:W-:Y:S01]  /*68d0*/  DADD R46, R46, R32 ;  /* 0x000000002e2e7229 */ /* 0x000fe20000000020 */
[----:B------:R-:W-:Y:S01]  /*68e0*/  BSSY.RECONVERGENT B3, `(.L_x_84) ;  /* 0x000001f000037945 */ /* 0x000fe20003800200 */
        /* <DEDUP_REMOVED lines=23> */
[----:B------:R-:W-:Y:S02]  /*6a60*/  IMAD.MOV.U32 R52, RZ, RZ, R34 ;  /* 0x000000ffff347224 */ /* 0x000fe400078e0022 */
[----:B------:R-:W-:Y:S01]  /*6a70*/  IMAD.MOV.U32 R30, RZ, RZ, R26 ;  /* 0x000000ffff1e7224 */ /* 0x000fe200078e001a */
[----:B------:R-:W-:Y:S01]  /*6a80*/  MOV R26, 0x6ab0 ;  /* 0x00006ab0001a7802 */ /* 0x000fe20000000f00 */
[----:B------:R-:W-:-:S07]  /*6a90*/  IMAD.MOV.U32 R34, RZ, RZ, R4 ;  /* 0x000000ffff227224 */ /* 0x000fce00078e0004 */
[----:B------:R-:W-:Y:S05]  /*6aa0*/  CALL.REL.NOINC `($__internal_2_$__cuda_sm20_dsqrt_rn_f64_mediumpath_v1) ;  /* 0x0000019400207944 */ /* 0x000fea0003c00000 */
[----:B------:R-:W-:Y:S02]  /*6ab0*/  IMAD.MOV.U32 R32, RZ, RZ, R30 ;  /* 0x000000ffff207224 */ /* 0x000fe400078e001e */
[----:B------:R-:W-:-:S07]  /*6ac0*/  IMAD.MOV.U32 R33, RZ, RZ, R27 ;  /* 0x000000ffff217224 */ /* 0x000fce00078e001b */
.L_x_85:
[----:B------:R-:W-:Y:S05]  /*6ad0*/  BSYNC.RECONVERGENT B3 ;  /* 0x0000000000037941 */ /* 0x000fea0003800200 */
.L_x_84:
        /* <DEDUP_REMOVED lines=23> */
.L_x_87:
[----:B------:R-:W-:Y:S05]  /*6c50*/  BSYNC.RECONVERGENT B3 ;  /* 0x0000000000037941 */ /* 0x000fea0003800200 */
.L_x_86:
[----:B------:R-:W2:Y:S04]  /*6c60*/  LDL.128 R4, [R10+0xf0] ;  /* 0x0000f0000a047983 */ /* 0x000ea80000100c00 */
[----:B------:R-:W3:Y:S04]  /*6c70*/  LDL.64 R26, [R10+0xe8] ;  /* 0x0000e8000a1a7983 */ /* 0x000ee80000100a00 */
[----:B------:R-:W4:Y:S01]  /*6c80*/  LDG.E.64 R48, desc[UR6][R48.64+0x38] ;  /* 0x0000380630307981 */ /* 0x000f22000c1e1b00 */
[----:B------:R-:W-:Y:S01]  /*6c90*/  BSSY.RECONVERGENT B3, `(.L_x_88) ;  /* 0x000001f000037945 */ /* 0x000fe20003800200 */
[----:B------:R-:W-:-:S02]  /*6ca0*/  DADD R46, R46, R34 ;  /* 0x000000002e2e7229 */ /* 0x000fc40000000022 */
[----:B--2---:R-:W-:-:S08]  /*6cb0*/  DMUL R4, R4, R4 ;  /* 0x0000000404047228 */ /* 0x004fd00000000000 */
[----:B---3--:R-:W-:-:S08]  /*6cc0*/  DFMA R4, R26, R26, R4 ;  /* 0x0000001a1a04722b */ /* 0x008fd00000000004 */
[----:B------:R-:W-:Y:S01]  /*6cd0*/  DFMA R6, R6, R6, R4 ;  /* 0x000000060606722b */ /* 0x000fe20000000004 */
[----:B------:R-:W-:Y:S01]  /*6ce0*/  IMAD.MOV.U32 R4, RZ, RZ, 0x0 ;  /* 0x00000000ff047424 */ /* 0x000fe200078e00ff */
[----:B------:R-:W-:-:S06]  /*6cf0*/  MOV R5, 0x3fd80000 ;  /* 0x3fd8000000057802 */ /* 0x000fcc0000000f00 */
[----:B------:R-:W-:-:S08]  /*6d00*/  DMUL R52, R14, R6 ;  /* 0x000000060e347228 */ /* 0x000fd00000000000 */
[----:B----4-:R-:W-:-:S06]  /*6d10*/  DFMA R52, R48, R48, R52 ;  /* 0x000000303034722b */ /* 0x010fcc0000000034 */
        /* <DEDUP_REMOVED lines=20> */
[----:B------:R-:W-:Y:S01]  /*6e60*/  MOV R10, R30 ;  /* 0x0000001e000a7202 */ /* 0x000fe20000000f00 */
[----:B------:R-:W-:-:S07]  /*6e70*/  IMAD.MOV.U32 R11, RZ, RZ, R27 ;  /* 0x000000ffff0b7224 */ /* 0x000fce00078e001b */
.L_x_89:
[----:B------:R-:W-:Y:S05]  /*6e80*/  BSYNC.RECONVERGENT B3 ;  /* 0x0000000000037941 */ /* 0x000fea0003800200 */
.L_x_88:
        /* <DEDUP_REMOVED lines=19> */
[----:B------:R-:W-:-:S07]  /*6fc0*/  IMAD.MOV.U32 R5, RZ, RZ, R11 ;  /* 0x000000ffff057224 */ /* 0x000fce00078e000b */
[----:B------:R-:W-:Y:S05]  /*6fd0*/  CALL.REL.NOINC `($__internal_1_$__cuda_sm20_div_rn_f64_full) ;  /* 0x0000018800407944 */ /* 0x000fea0003c00000 */
.L_x_91:
[----:B------:R-:W-:Y:S05]  /*6fe0*/  BSYNC.RECONVERGENT B3 ;  /* 0x0000000000037941 */ /* 0x000fea0003800200 */
.L_x_90:
[----:B------:R-:W-:Y:S01]  /*6ff0*/  DADD R46, R46, R4 ;  /* 0x000000002e2e7229 */ /* 0x000fe20000000004 */
[----:B------:R-:W-:Y:S10]  /*7000*/  @P4 BRA `(.L_x_92) ;  /* 0xffffffe000804947 */ /* 0x000ff4000383ffff */
[----:B------:R-:W-:-:S07]  /*7010*/  MOV R24, R9 ;  /* 0x0000000900187202 */ /* 0x000fce0000000f00 */
.L_x_59:
[----:B------:R-:W0:Y:S01]  /*7020*/  LDC R10, c[0x0][0x398] ;  /* 0x0000e600ff0a7b82 */ /* 0x000e220000000800 */
[----:B------:R-:W-:Y:S01]  /*7030*/  ISETP.NE.AND P0, PT, R22, RZ, PT ;  /* 0x000000ff1600720c */ /* 0x000fe20003f05270 */
[----:B------:R-:W-:Y:S01]  /*7040*/  VIADD R11, R19, 0xffffffff ;  /* 0xffffffff130b7836 */ /* 0x000fe20000000000 */
[----:B0-----:R-:W-:-:S11]  /*7050*/  LOP3.LUT R10, R10, 0x1, RZ, 0xc0, !PT ;  /* 0x000000010a0a7812 */ /* 0x001fd600078ec0ff */
[----:B------:R-:W-:Y:S05]  /*7060*/  @!P0 BRA `(.L_x_93) ;  /* 0x0000001800b88947 */ /* 0x000fea0003800000 */
[----:B------:R-:W-:-:S05]  /*7070*/  VIADD R4, R22, 0xffffffff ;  /* 0xffffffff16047836 */ /* 0x000fca0000000000 */
[----:B------:R-:W-:-:S13]  /*7080*/  ISETP.GE.U32.AND P0, PT, R4, 0x3, PT ;  /* 0x000000030400780c */ /* 0x000fda0003f06070 */
[----:B------:R-:W-:Y:S05]  /*7090*/  @!P0 BRA `(.L_x_94) ;  /* 0x0000000c00bc8947 */ /* 0x000fea0003800000 */
[C---:B------:R-:W-:Y:S01]  /*70a0*/  LEA R25, R24.reuse, R1, 0x5 ;  /* 0x0000000118197211 */ /* 0x040fe200078e28ff */
[----:B------:R-:W0:Y:S04]  /*70b0*/  LDC.64 R48, c[0x0][0x390] ;  /* 0x0000e400ff307b82 */ /* 0x000e280000000a00 */
[----:B------:R-:W2:Y:S04]  /*70c0*/  LDL.128 R4, [R25+0x10] ;  /* 0x0000100019047983 */ /* 0x000ea80000100c00 */
[----:B------:R-:W3:Y:S01]  /*70d0*/  LDL.64 R26, [R25+0x8] ;  /* 0x00000800191a7983 */ /* 0x000ee20000100a00 */
[----:B0-----:R-:W-:-:S05]  /*70e0*/  IMAD.WIDE.U32 R48, R24, 0x8, R48 ;  /* 0x0000000818307825 */ /* 0x001fca00078e0030 */
[----:B------:R-:W4:Y:S01]  /*70f0*/  LDG.E.64 R34, desc[UR6][R48.64] ;  /* 0x0000000630227981 */ /* 0x000f22000c1e1b00 */
[----:B------:R-:W-:Y:S01]  /*7100*/  BSSY.RECONVERGENT B3, `(.L_x_95) ;  /* 0x000001e000037945 */ /* 0x000fe20003800200 */
        /* <DEDUP_REMOVED lines=23> */
[----:B------:R-:W-:Y:S01]  /*7280*/  MOV R30, R26 ;  /* 0x0000001a001e7202 */ /* 0x000fe20000000f00 */
[----:B------:R-:W-:Y:S01]  /*7290*/  IMAD.MOV.U32 R33, RZ, RZ, R57 ;  /* 0x000000ffff217224 */ /* 0x000fe200078e0039 */
[----:B------:R-:W-:-:S07]  /*72a0*/  MOV R26, 0x72c0 ;  /* 0x000072c0001a7802 */ /* 0x000fce0000000f00 */
[----:B------:R-:W-:Y:S05]  /*72b0*/  CALL.REL.NOINC `($__internal_2_$__cuda_sm20_dsqrt_rn_f64_mediumpath_v1) ;  /* 0x0000018c001c7944 */ /* 0x000fea0003c00000 */
[----:B------:R-:W-:Y:S02]  /*72c0*/  IMAD.MOV.U32 R4, RZ, RZ, R30 ;  /* 0x000000ffff047224 */ /* 0x000fe400078e001e */
[----:B------:R-:W-:-:S07]  /*72d0*/  IMAD.MOV.U32 R5, RZ, RZ, R27 ;  /* 0x000000ffff057224 */ /* 0x000fce00078e001b */
.L_x_96:
[----:B------:R-:W-:Y:S05]  /*72e0*/  BSYNC.RECONVERGENT B3 ;  /* 0x0000000000037941 */ /* 0x000fea0003800200 */
.L_x_95:
        /* <DEDUP_REMOVED lines=19> */
[----:B------:R-:W-:Y:S01]  /*7420*/  IMAD.MOV.U32 R32, RZ, RZ, R4 ;  /* 0x000000ffff207224 */ /* 0x000fe200078e0004 */
[----:B------:R-:W-:-:S07]  /*7430*/  MOV R33, R5 ;  /* 0x0000000500217202 */ /* 0x000fce0000000f00 */
.L_x_98:
[----:B------:R-:W-:Y:S05]  /*7440*/  BSYNC.RECONVERGENT B3 ;  /* 0x0000000000037941 */ /* 0x000fea0003800200 */
.L_x_97:
        /* <DEDUP_REMOVED lines=29> */
[----:B------:R-:W-:Y:S01]  /*7620*/  MOV R33, R5 ;  /* 0x0000000500217202 */ /* 0x000fe20000000f00 */
[----:B------:R-:W-:Y:S01]  /*7630*/  IMAD.MOV.U32 R34, RZ, RZ, R4 ;  /* 0x000000ffff227224 */ /* 0x000fe200078e0004 */
[----:B------:R-:W-:-:S07]  /*7640*/  MOV R26, 0x7660 ;  /* 0x00007660001a7802 */ /* 0x000fce0000000f00 */
[----:B------:R-:W-:Y:S05]  /*7650*/  CALL.REL.NOINC `($__internal_2_$__cuda_sm20_dsqrt_rn_f64_mediumpath_v1) ;  /* 0x0000018800347944 */ /* 0x000fea0003c00000 */
[----:B------:R-:W-:Y:S01]  /*7660*/  IMAD.MOV.U32 R34, RZ, RZ, R30 ;  /* 0x000000ffff227224 */ /* 0x000fe200078e001e */
[----:B------:R-:W-:-:S07]  /*7670*/  MOV R35, R27 ;  /* 0x0000001b00237202 */ /* 0x000fce0000000f00 */
.L_x_100:
[----:B------:R-:W-:Y:S05]  /*7680*/  BSYNC.RECONVERGENT B3 ;  /* 0x0000000000037941 */ /* 0x000fea0003800200 */
.L_x_99:
        /* <DEDUP_REMOVED lines=21> */
[----:B------:R-:W-:Y:S01]  /*77e0*/  IMAD.MOV.U32 R32, RZ, RZ, R4 ;  /* 0x000000ffff207224 */ /* 0x000fe200078e0004 */
[----:B------:R-:W-:-:S07]  /*77f0*/  MOV R33, R5 ;  /* 0x0000000500217202 */ /* 0x000fce0000000f00 */
.L_x_102:
[----:B------:R-:W-:Y:S05]  /*7800*/  BSYNC.RECONVERGENT B3 ;  /* 0x0000000000037941 */ /* 0x000fea0003800200 */
.L_x_101:
        /* <DEDUP_REMOVED lines=35> */
.L_x_104:
[----:B------:R-:W-:Y:S05]  /*7a40*/  BSYNC.RECONVERGENT B3 ;  /* 0x0000000000037941 */ /* 0x000fea0003800200 */
.L_x_103:
        /* <DEDUP_REMOVED lines=23> */
.L_x_106:
[----:B------:R-:W-:Y:S05]  /*7bc0*/  BSYNC.RECONVERGENT B3 ;  /* 0x0000000000037941 */ /* 0x000fea0003800200 */
.L_x_105:
        /* <DEDUP_REMOVED lines=35> */
.L_x_108:
[----:B------:R-:W-:Y:S05]  /*7e00*/  BSYNC.RECONVERGENT B3 ;  /* 0x0000000000037941 */ /* 0x000fea0003800200 */
.L_x_107:
        /* <DEDUP_REMOVED lines=21> */
.L_x_110:
[----:B------:R-:W-:Y:S05]  /*7f60*/  BSYNC.RECONVERGENT B3 ;  /* 0x0000000000037941 */ /* 0x000fea0003800200 */
.L_x_109:
[----:B------:R-:W-:Y:S01]  /*7f70*/  DADD R46, R46, R4 ;  /* 0x000000002e2e7229 */ /* 0x000fe20000000004 */
[----:B------:R-:W-:-:S10]  /*7f80*/  VIADD R24, R24, 0x4 ;  /* 0x0000000418187836 */ /* 0x000fd40000000000 */
.L_x_94:
[----:B------:R-:W-:-:S13]  /*7f90*/  ISETP.NE.AND P0, PT, R19, RZ, PT ;  /* 0x000000ff1300720c */ /* 0x000fda0003f05270 */
[----:B------:R-:W-:Y:S05]  /*7fa0*/  @!P0 BRA `(.L_x_93) ;  /* 0x0000000800e88947 */ /* 0x000fea0003800000 */
[----:B------:R-:W-:-:S13]  /*7fb0*/  ISETP.NE.AND P0, PT, R11, RZ, PT ;  /* 0x000000ff0b00720c */ /* 0x000fda0003f05270 */
        /* <DEDUP_REMOVED lines=38> */
.L_x_113:
[----:B------:R-:W-:Y:S05]  /*8220*/  BSYNC.RECONVERGENT B3 ;  /* 0x0000000000037941 */ /* 0x000fea0003800200 */
.L_x_112:
        /* <DEDUP_REMOVED lines=23> */
.L_x_115:
[----:B------:R-:W-:Y:S05]  /*83a0*/  BSYNC.RECONVERGENT B3 ;  /* 0x0000000000037941 */ /* 0x000fea0003800200 */
.L_x_114:
        /* <DEDUP_REMOVED lines=35> */
.L_x_117:
[----:B------:R-:W-:Y:S05]  /*85e0*/  BSYNC.RECONVERGENT B3 ;  /* 0x0000000000037941 */ /* 0x000fea0003800200 */
.L_x_116:
        /* <DEDUP_REMOVED lines=21> */
.L_x_119:
[----:B------:R-:W-:Y:S05]  /*8740*/  BSYNC.RECONVERGENT B3 ;  /* 0x0000000000037941 */ /* 0x000fea0003800200 */
.L_x_118:
[----:B------:R-:W-:Y:S01]  /*8750*/  DADD R46, R46, R4 ;  /* 0x000000002e2e7229 */ /* 0x000fe20000000004 */
[----:B------:R-:W-:-:S10]  /*8760*/  VIADD R24, R24, 0x2 ;  /* 0x0000000218187836 */ /* 0x000fd40000000000 */
.L_x_111:
        /* <DEDUP_REMOVED lines=38> */
.L_x_121:
[----:B------:R-:W-:Y:S05]  /*89d0*/  BSYNC.RECONVERGENT B3 ;  /* 0x0000000000037941 */ /* 0x000fea0003800200 */
.L_x_120:
        /* <DEDUP_REMOVED lines=21> */
.L_x_123:
[----:B------:R-:W-:Y:S05]  /*8b30*/  BSYNC.RECONVERGENT B3 ;  /* 0x0000000000037941 */ /* 0x000fea0003800200 */
.L_x_122:
[----:B------:R-:W-:-:S11]  /*8b40*/  DADD R46, R46, R4 ;  /* 0x000000002e2e7229 */ /* 0x000fd60000000004 */
.L_x_93:
[----:B------:R-:W-:-:S14]  /*8b50*/  DSETP.GTU.AND P0, PT, |R54|, R40, PT ;  /* 0x000000283600722a */ /* 0x000fdc0003f0c200 */
[----:B------:R-:W-:Y:S05]  /*8b60*/  @!P0 BRA `(.L_x_58) ;  /* 0x0000012800748947 */ /* 0x000fea0003800000 */
[----:B------:R-:W-:Y:S01]  /*8b70*/  DMUL R46, R12, R46 ;  /* 0x0000002e0c2e7228 */ /* 0x000fe20000000000 */
[----:B------:R-:W-:Y:S01]  /*8b80*/  IMAD.MOV.U32 R4, RZ, RZ, 0x1 ;  /* 0x00000001ff047424 */ /* 0x000fe200078e00ff */
[----:B------:R-:W-:Y:S01]  /*8b90*/  FSETP.GEU.AND P1, PT, |R55|, 6.5827683646048100446e-37, PT ;  /* 0x036000003700780b */ /* 0x000fe20003f2e200 */
[----:B------:R-:W-:Y:S03]  /*8ba0*/  BSSY.RECONVERGENT B3, `(.L_x_124) ;  /* 0x0000013000037945 */ /* 0x000fe60003800200 */
[----:B------:R-:W0:Y:S02]  /*8bb0*/  MUFU.RCP64H R5, R47 ;  /* 0x0000002f00057308 */ /* 0x000e240000001800 */
[----:B0-----:R-:W-:-:S08]  /*8bc0*/  DFMA R6, -R46, R4, 1 ;  /* 0x3ff000002e06742b */ /* 0x001fd00000000104 */
[----:B------:R-:W-:-:S08]  /*8bd0*/  DFMA R6, R6, R6, R6 ;  /* 0x000000060606722b */ /* 0x000fd00000000006 */
[----:B------:R-:W-:-:S08]  /*8be0*/  DFMA R6, R4, R6, R4 ;  /* 0x000000060406722b */ /* 0x000fd00000000004 */
[----:B------:R-:W-:-:S08]  /*8bf0*/  DFMA R4, -R46, R6, 1 ;  /* 0x3ff000002e04742b */ /* 0x000fd00000000106 */
[----:B------:R-:W-:-:S08]  /*8c00*/  DFMA R4, R6, R4, R6 ;  /* 0x000000040604722b */ /* 0x000fd00000000006 */
[----:B------:R-:W-:-:S08]  /*8c10*/  DMUL R6, R4, R54 ;  /* 0x0000003604067228 */ /* 0x000fd00000000000 */
[----:B------:R-:W-:-:S08]  /*8c20*/  DFMA R14, -R46, R6, R54 ;  /* 0x000000062e0e722b */ /* 0x000fd00000000136 */
[----:B------:R-:W-:-:S10]  /*8c30*/  DFMA R4, R4, R14, R6 ;  /* 0x0000000e0404722b */ /* 0x000fd40000000006 */
[----:B------:R-:W-:-:S05]  /*8c40*/  FFMA R6, RZ, R47, R5 ;  /* 0x0000002fff067223 */ /* 0x000fca0000000005 */
[----:B------:R-:W-:-:S13]  /*8c50*/  FSETP.GT.AND P0, PT, |R6|, 1.469367938527859385e-39, PT ;  /* 0x001000000600780b */ /* 0x000fda0003f04200 */
[----:B------:R-:W-:Y:S05]  /*8c60*/  @P0 BRA P1, `(.L_x_125) ;  /* 0x0000000000180947 */ /* 0x000fea0000800000 */
[----:B------:R-:W-:Y:S01]  /*8c70*/  IMAD.MOV.U32 R26, RZ, RZ, R54 ;  /* 0x000000ffff1a7224 */ /* 0x000fe200078e0036 */
[----:B------:R-:W-:Y:S01]  /*8c80*/  MOV R7, R55 ;  /* 0x0000003700077202 */ /* 0x000fe20000000f00 */
[----:B------:R-:W-:Y:S01]  /*8c90*/  IMAD.MOV.U32 R4, RZ, RZ, R46 ;  /* 0x000000ffff047224 */ /* 0x000fe200078e002e */
[----:B------:R-:W-:Y:S01]  /*8ca0*/  MOV R6, 0x8cd0 ;  /* 0x00008cd000067802 */ /* 0x000fe20000000f00 */
[----:B------:R-:W-:-:S07]  /*8cb0*/  IMAD.MOV.U32 R5, RZ, RZ, R47 ;  /* 0x000000ffff057224 */ /* 0x000fce00078e002f */
[----:B------:R-:W-:Y:S05]  /*8cc0*/  CALL.REL.NOINC `($__internal_1_$__cuda_sm20_div_rn_f64_full) ;  /* 0x0000016c00047944 */ /* 0x000fea0003c00000 */
.L_x_125:
[----:B------:R-:W-:Y:S05]  /*8cd0*/  BSYNC.RECONVERGENT B3 ;  /* 0x0000000000037941 */ /* 0x000fea0003800200 */
.L_x_124:
[----:B------:R-:W0:Y:S01]  /*8ce0*/  LDCU.64 UR4, c[0x0][0x388] ;  /* 0x00007100ff0477ac */ /* 0x000e220008000a00 */
[----:B------:R-:W-:Y:S01]  /*8cf0*/  ISETP.GE.U32.AND P0, PT, R8, 0x7, PT ;  /* 0x000000070800780c */ /* 0x000fe20003f06070 */
[----:B------:R-:W-:Y:S01]  /*8d00*/  DADD R12, R12, -R4 ;  /* 0x000000000c0c7229 */ /* 0x000fe20000000804 */
[----:B------:R-:W-:Y:S02]  /*8d10*/  MOV R24, RZ ;  /* 0x000000ff00187202 */ /* 0x000fe40000000f00 */
[----:B------:R-:W-:-:S05]  /*8d20*/  CS2R R48, SRZ ;  /* 0x0000000000307805 */ /* 0x000fca000001ff00 */
[----:B------:R-:W-:Y:S02]  /*8d30*/  DMUL R14, R12, R12 ;  /* 0x0000000c0c0e7228 */ /* 0x000fe40000000000 */
[----:B0-----:R-:W-:Y:S02]  /*8d40*/  DADD R56, -RZ, -UR4 ;  /* 0x80000004ff387e29 */ /* 0x001fe40008000100 */
[----:B------:R-:W-:Y:S09]  /*8d50*/  @!P0 BRA `(.L_x_126) ;  /* 0x0000001c008c8947 */ /* 0x000ff20003800000 */
[----:B------:R-:W-:Y:S01]  /*8d60*/  IMAD.MOV.U32 R46, RZ, RZ, RZ ;  /* 0x000000ffff2e7224 */ /* 0x000fe200078e00ff */
[----:B------:R-:W-:-:S07]  /*8d70*/  CS2R R48, SRZ ;  /* 0x0000000000307805 */ /* 0x000fce000001ff00 */
.L_x_159:
[C---:B------:R-:W-:Y:S01]  /*8d80*/  IMAD R24, R46.reuse, 0x20, R1 ;  /* 0x000000202e187824 */ /* 0x040fe200078e0201 */
[----:B------:R-:W0:Y:S04]  /*8d90*/  LDC.64 R54, c[0x0][0x390] ;  /* 0x0000e400ff367b82 */ /* 0x000e280000000a00 */
[----:B------:R-:W2:Y:S04]  /*8da0*/  LDL.128 R4, [R24+0x10] ;  /* 0x0000100018047983 */ /* 0x000ea80000100c00 */
[----:B------:R-:W3:Y:S01]  /*8db0*/  LDL.64 R26, [R24+0x8] ;  /* 0x00000800181a7983 */ /* 0x000ee20000100a00 */
[----:B0-----:R-:W-:-:S05]  /*8dc0*/  IMAD.WIDE.U32 R54, R46, 0x8, R54 ;  /* 0x000000082e367825 */ /* 0x001fca00078e0036 */
[----:B------:R-:W4:Y:S01]  /*8dd0*/  LDG.E.64 R34, desc[UR6][R54.64] ;  /* 0x0000000636227981 */ /* 0x000f22000c1e1b00 */
[----:B------:R-:W-:Y:S01]  /*8de0*/  IADD3 R46, PT, PT, R46, 0x8, RZ ;  /* 0x000000082e2e7810 */ /* 0x000fe20007ffe0ff */
[----:B------:R-:W-:Y:S03]  /*8df0*/  BSSY.RECONVERGENT B3, `(.L_x_127) ;  /* 0x000001f000037945 */ /* 0x000fe60003800200 */
[----:B------:R-:W-:Y:S01]  /*8e00*/  ISETP.NE.AND P4, PT, R46, R9, PT ;  /* 0x000000092e00720c */ /* 0x000fe20003f85270 */
        /* <DEDUP_REMOVED lines=29> */
.L_x_128:
[----:B------:R-:W-:Y:S05]  /*8fe0*/  BSYNC.RECONVERGENT B3 ;  /* 0x0000000000037941 */ /* 0x000fea0003800200 */
.L_x_127:
        /* <DEDUP_REMOVED lines=21> */
.L_x_130:
[----:B------:R-:W-:Y:S05]  /*9140*/  BSYNC.RECONVERGENT B3 ;  /* 0x0000000000037941 */ /* 0x000fea0003800200 */
.L_x_129:
        /* <DEDUP_REMOVED lines=35> */
.L_x_132:
[----:B------:R-:W-:Y:S05]  /*9380*/  BSYNC.RECONVERGENT B3 ;  /* 0x0000000000037941 */ /* 0x000fea0003800200 */
.L_x_131:
        /* <DEDUP_REMOVED lines=23> */
.L_x_134:
[----:B------:R-:W-:Y:S05]  /*9500*/  BSYNC.RECONVERGENT B3 ;  /* 0x0000000000037941 */ /* 0x000fea0003800200 */
.L_x_133:
        /* <DEDUP_REMOVED lines=35> */
.L_x_136:
[----:B------:R-:W-:Y:S05]  /*9740*/  BSYNC.RECONVERGENT B3 ;  /* 0x0000000000037941 */ /* 0x000fea0003800200 */
.L_x_135:
        /* <DEDUP_REMOVED lines=23> */
.L_x_138:
[----:B------:R-:W-:Y:S05]  /*98c0*/  BSYNC.RECONVERGENT B3 ;  /* 0x0000000000037941 */ /* 0x000fea0003800200 */
.L_x_137:
        /* <DEDUP_REMOVED lines=35> */
.L_x_140:
[----:B------:R-:W-:Y:S05]  /*9b00*/  BSYNC.RECONVERGENT B3 ;  /* 0x0000000000037941 */ /* 0x000fea0003800200 */
.L_x_139:
        /* <DEDUP_REMOVED lines=23> */
.L_x_142:
[----:B------:R-:W-:Y:S05]  /*9c80*/  BSYNC.RECONVERGENT B3 ;  /* 0x0000000000037941 */ /* 0x000fea0003800200 */
.L_x_141:
        /* <DEDUP_REMOVED lines=35> */
.L_x_144:
[----:B------:R-:W-:Y:S05]  /*9ec0*/  BSYNC.RECONVERGENT B3 ;  /* 0x0000000000037941 */ /* 0x000fea0003800200 */
.L_x_143:
        /* <DEDUP_REMOVED lines=23> */
.L_x_146:
[----:B------:R-:W-:Y:S05]  /*a040*/  BSYNC.RECONVERGENT B3 ;  /* 0x0000000000037941 */ /* 0x000fea0003800200 */
.L_x_145:
        /* <DEDUP_REMOVED lines=35> */
.L_x_148:
[----:B------:R-:W-:Y:S05]  /*a280*/  BSYNC.RECONVERGENT B3 ;  /* 0x0000000000037941 */ /* 0x000fea0003800200 */
.L_x_147:
        /* <DEDUP_REMOVED lines=23> */
.L_x_150:
[----:B------:R-:W-:Y:S05]  /*a400*/  BSYNC.RECONVERGENT B3 ;  /* 0x0000000000037941 */ /* 0x000fea0003800200 */
.L_x_149:
        /* <DEDUP_REMOVED lines=35> */
.L_x_152:
[----:B------:R-:W-:Y:S05]  /*a640*/  BSYNC.RECONVERGENT B3 ;  /* 0x0000000000037941 */ /* 0x000fea0003800200 */
.L_x_151:
        /* <DEDUP_REMOVED lines=23> */
.L_x_154:
[----:B------:R-:W-:Y:S05]  /*a7c0*/  BSYNC.RECONVERGENT B3 ;  /* 0x0000000000037941 */ /* 0x000fea0003800200 */
.L_x_153:
        /* <DEDUP_REMOVED lines=34> */
.L_x_156:
[----:B------:R-:W-:Y:S05]  /*a9f0*/  BSYNC.RECONVERGENT B3 ;  /* 0x0000000000037941 */ /* 0x000fea0003800200 */
.L_x_155:
        /* <DEDUP_REMOVED lines=21> */
.L_x_158:
[----:B------:R-:W-:Y:S05]  /*ab50*/  BSYNC.RECONVERGENT B3 ;  /* 0x0000000000037941 */ /* 0x000fea0003800200 */
.L_x_157:
[----:B------:R-:W-:Y:S01]  /*ab60*/  DADD R48, R48, R4 ;  /* 0x0000000030307229 */ /* 0x000fe20000000004 */
[----:B------:R-:W-:Y:S10]  /*ab70*/  @P4 BRA `(.L_x_159) ;  /* 0xffffffe000804947 */ /* 0x000ff4000383ffff */
[----:B------:R-:W-:-:S07]  /*ab80*/  IMAD.MOV.U32 R24, RZ, RZ, R9 ;  /* 0x000000ffff187224 */ /* 0x000fce00078e0009 */
.L_x_126:
[----:B------:R-:W-:-:S13]  /*ab90*/  ISETP.NE.AND P0, PT, R22, RZ, PT ;  /* 0x000000ff1600720c */ /* 0x000fda0003f05270 */
        /* <DEDUP_REMOVED lines=40> */
.L_x_163:
[----:B------:R-:W-:Y:S05]  /*ae20*/  BSYNC.RECONVERGENT B3 ;  /* 0x0000000000037941 */ /* 0x000fea0003800200 */
.L_x_162:
        /* <DEDUP_REMOVED lines=21> */
.L_x_165:
[----:B------:R-:W-:Y:S05]  /*af80*/  BSYNC.RECONVERGENT B3 ;  /* 0x0000000000037941 */ /* 0x000fea0003800200 */
.L_x_164:
        /* <DEDUP_REMOVED lines=35> */
.L_x_167:
[----:B------:R-:W-:Y:S05]  /*b1c0*/  BSYNC.RECONVERGENT B3 ;  /* 0x0000000000037941 */ /* 0x000fea0003800200 */
.L_x_166:
        /* <DEDUP_REMOVED lines=23> */
.L_x_169:
[----:B------:R-:W-:Y:S05]  /*b340*/  BSYNC.RECONVERGENT B3 ;  /* 0x0000000000037941 */ /* 0x000fea0003800200 */
.L_x_168:
        /* <DEDUP_REMOVED lines=35> */
.L_x_171:
[----:B------:R-:W-:Y:S05]  /*b580*/  BSYNC.RECONVERGENT B3 ;  /* 0x0000000000037941 */ /* 0x000fea0003800200 */
.L_x_170:
        /* <DEDUP_REMOVED lines=23> */
.L_x_173:
[----:B------:R-:W-:Y:S05]  /*b700*/  BSYNC.RECONVERGENT B3 ;  /* 0x0000000000037941 */ /* 0x000fea0003800200 */
.L_x_172:
        /* <DEDUP_REMOVED lines=35> */
.L_x_175:
[----:B------:R-:W-:Y:S05]  /*b940*/  BSYNC.RECONVERGENT B3 ;  /* 0x0000000000037941 */ /* 0x000fea0003800200 */
.L_x_174:
        /* <DEDUP_REMOVED lines=21> */
.L_x_177:
[----:B------:R-:W-:Y:S05]  /*baa0*/  BSYNC.RECONVERGENT B3 ;  /* 0x0000000000037941 */ /* 0x000fea0003800200 */
.L_x_176:
[----:B------:R-:W-:Y:S01]  /*bab0*/  DADD R48, R48, R4 ;  /* 0x0000000030307229 */ /* 0x000fe20000000004 */
[----:B------:R-:W-:-:S10]  /*bac0*/  VIADD R24, R24, 0x4 ;  /* 0x0000000418187836 */ /* 0x000fd40000000000 */
.L_x_161:
        /* <DEDUP_REMOVED lines=41> */
.L_x_180:
[----:B------:R-:W-:Y:S05]  /*bd60*/  BSYNC.RECONVERGENT B3 ;  /* 0x0000000000037941 */ /* 0x000fea0003800200 */
.L_x_179:
        /* <DEDUP_REMOVED lines=23> */
.L_x_182:
[----:B------:R-:W-:Y:S05]  /*bee0*/  BSYNC.RECONVERGENT B3 ;  /* 0x0000000000037941 */ /* 0x000fea0003800200 */
.L_x_181:
        /* <DEDUP_REMOVED lines=35> */
.L_x_184:
[----:B------:R-:W-:Y:S05]  /*c120*/  BSYNC.RECONVERGENT B3 ;  /* 0x0000000000037941 */ /* 0x000fea0003800200 */
.L_x_183:
        /* <DEDUP_REMOVED lines=21> */
.L_x_186:
[----:B------:R-:W-:Y:S05]  /*c280*/  BSYNC.RECONVERGENT B3 ;  /* 0x0000000000037941 */ /* 0x000fea0003800200 */
.L_x_185:
[----:B------:R-:W-:Y:S01]  /*c290*/  DADD R48, R48, R4 ;  /* 0x0000000030307229 */ /* 0x000fe20000000004 */
[----:B------:R-:W-:-:S10]  /*c2a0*/  VIADD R24, R24, 0x2 ;  /* 0x0000000218187836 */ /* 0x000fd40000000000 */
.L_x_178:
        /* <DEDUP_REMOVED lines=38> */
.L_x_188:
[----:B------:R-:W-:Y:S05]  /*c510*/  BSYNC.RECONVERGENT B3 ;  /* 0x0000000000037941 */ /* 0x000fea0003800200 */
.L_x_187:
        /* <DEDUP_REMOVED lines=21> */
.L_x_190:
[----:B------:R-:W-:Y:S05]  /*c670*/  BSYNC.RECONVERGENT B3 ;  /* 0x0000000000037941 */ /* 0x000fea0003800200 */
.L_x_189:
[----:B------:R-:W-:-:S11]  /*c680*/  DADD R48, R48, R4 ;  /* 0x0000000030307229 */ /* 0x000fd60000000004 */
.L_x_160:
        /* <DEDUP_REMOVED lines=24> */
.L_x_192:
[----:B------:R-:W-:Y:S05]  /*c810*/  BSYNC.RECONVERGENT B3 ;  /* 0x0000000000037941 */ /* 0x000fea0003800200 */
.L_x_191:
        /* <DEDUP_REMOVED lines=10> */
.L_x_226:
        /* <DEDUP_REMOVED lines=38> */
.L_x_195:
[----:B------:R-:W-:Y:S05]  /*cb20*/  BSYNC.RECONVERGENT B3 ;  /* 0x0000000000037941 */ /* 0x000fea0003800200 */
.L_x_194:
        /* <DEDUP_REMOVED lines=21> */
.L_x_197:
[----:B------:R-:W-:Y:S05]  /*cc80*/  BSYNC.RECONVERGENT B3 ;  /* 0x0000000000037941 */ /* 0x000fea0003800200 */
.L_x_196:
        /* <DEDUP_REMOVED lines=35> */
.L_x_199:
[----:B------:R-:W-:Y:S05]  /*cec0*/  BSYNC.RECONVERGENT B3 ;  /* 0x0000000000037941 */ /* 0x000fea0003800200 */
.L_x_198:
        /* <DEDUP_REMOVED lines=23> */
.L_x_201:
[----:B------:R-:W-:Y:S05]  /*d040*/  BSYNC.RECONVERGENT B3 ;  /* 0x0000000000037941 */ /* 0x000fea0003800200 */
.L_x_200:
        /* <DEDUP_REMOVED lines=35> */
.L_x_203:
[----:B------:R-:W-:Y:S05]  /*d280*/  BSYNC.RECONVERGENT B3 ;  /* 0x0000000000037941 */ /* 0x000fea0003800200 */
.L_x_202:
        /* <DEDUP_REMOVED lines=23> */
.L_x_205:
[----:B------:R-:W-:Y:S05]  /*d400*/  BSYNC.RECONVERGENT B3 ;  /* 0x0000000000037941 */ /* 0x000fea0003800200 */
.L_x_204:
        /* <DEDUP_REMOVED lines=35> */
.L_x_207:
[----:B------:R-:W-:Y:S05]  /*d640*/  BSYNC.RECONVERGENT B3 ;  /* 0x0000000000037941 */ /* 0x000fea0003800200 */
.L_x_206:
        /* <DEDUP_REMOVED lines=23> */
.L_x_209:
[----:B------:R-:W-:Y:S05]  /*d7c0*/  BSYNC.RECONVERGENT B3 ;  /* 0x0000000000037941 */ /* 0x000fea0003800200 */
.L_x_208:
        /* <DEDUP_REMOVED lines=35> */
.L_x_211:
[----:B------:R-:W-:Y:S05]  /*da00*/  BSYNC.RECONVERGENT B3 ;  /* 0x0000000000037941 */ /* 0x000fea0003800200 */
.L_x_210:
        /* <DEDUP_REMOVED lines=23> */
.L_x_213:
[----:B------:R-:W-:Y:S05]  /*db80*/  BSYNC.RECONVERGENT B3 ;  /* 0x0000000000037941 */ /* 0x000fea0003800200 */
.L_x_212:
        /* <DEDUP_REMOVED lines=35> */
.L_x_215:
[----:B------:R-:W-:Y:S05]  /*ddc0*/  BSYNC.RECONVERGENT B3 ;  /* 0x0000000000037941 */ /* 0x000fea0003800200 */
.L_x_214:
        /* <DEDUP_REMOVED lines=23> */
.L_x_217:
[----:B------:R-:W-:Y:S05]  /*df40*/  BSYNC.RECONVERGENT B3 ;  /* 0x0000000000037941 */ /* 0x000fea0003800200 */
.L_x_216:
        /* <DEDUP_REMOVED lines=35> */
.L_x_219:
[----:B------:R-:W-:Y:S05]  /*e180*/  BSYNC.RECONVERGENT B3 ;  /* 0x0000000000037941 */ /* 0x000fea0003800200 */
.L_x_218:
        /* <DEDUP_REMOVED lines=23> */
.L_x_221:
[----:B------:R-:W-:Y:S05]  /*e300*/  BSYNC.RECONVERGENT B3 ;  /* 0x0000000000037941 */ /* 0x000fea0003800200 */
.L_x_220:
        /* <DEDUP_REMOVED lines=34> */
.L_x_223:
[----:B------:R-:W-:Y:S05]  /*e530*/  BSYNC.RECONVERGENT B3 ;  /* 0x0000000000037941 */ /* 0x000fea0003800200 */
.L_x_222:
        /* <DEDUP_REMOVED lines=21> */
.L_x_225:
[----:B------:R-:W-:Y:S05]  /*e690*/  BSYNC.RECONVERGENT B3 ;  /* 0x0000000000037941 */ /* 0x000fea0003800200 */
.L_x_224:
[----:B------:R-:W-:Y:S01]  /*e6a0*/  DADD R48, R48, R4 ;  /* 0x0000000030307229 */ /* 0x000fe20000000004 */
[----:B------:R-:W-:Y:S10]  /*e6b0*/  @P4 BRA `(.L_x_226) ;  /* 0xffffffe000804947 */ /* 0x000ff4000383ffff */
[----:B------:R-:W-:-:S07]  /*e6c0*/  IMAD.MOV.U32 R24, RZ, RZ, R9 ;  /* 0x000000ffff187224 */ /* 0x000fce00078e0009 */
.L_x_193:
        /* <DEDUP_REMOVED lines=41> */
.L_x_230:
[----:B------:R-:W-:Y:S05]  /*e960*/  BSYNC.RECONVERGENT B3 ;  /* 0x0000000000037941 */ /* 0x000fea0003800200 */
.L_x_229:
        /* <DEDUP_REMOVED lines=21> */
.L_x_232:
[----:B------:R-:W-:Y:S05]  /*eac0*/  BSYNC.RECONVERGENT B3 ;  /* 0x0000000000037941 */ /* 0x000fea0003800200 */
.L_x_231:
        /* <DEDUP_REMOVED lines=35> */
.L_x_234:
[----:B------:R-:W-:Y:S05]  /*ed00*/  BSYNC.RECONVERGENT B3 ;  /* 0x0000000000037941 */ /* 0x000fea0003800200 */
.L_x_233:
        /* <DEDUP_REMOVED lines=23> */
.L_x_236:
[----:B------:R-:W-:Y:S05]  /*ee80*/  BSYNC.RECONVERGENT B3 ;  /* 0x0000000000037941 */ /* 0x000fea0003800200 */
.L_x_235:
        /* <DEDUP_REMOVED lines=35> */
.L_x_238:
[----:B------:R-:W-:Y:S05]  /*f0c0*/  BSYNC.RECONVERGENT B3 ;  /* 0x0000000000037941 */ /* 0x000fea0003800200 */
.L_x_237:
        /* <DEDUP_REMOVED lines=23> */
.L_x_240:
[----:B------:R-:W-:Y:S05]  /*f240*/  BSYNC.RECONVERGENT B3 ;  /* 0x0000000000037941 */ /* 0x000fea0003800200 */
.L_x_239:
        /* <DEDUP_REMOVED lines=35> */
.L_x_242:
[----:B------:R-:W-:Y:S05]  /*f480*/  BSYNC.RECONVERGENT B3 ;  /* 0x0000000000037941 */ /* 0x000fea0003800200 */
.L_x_241:
        /* <DEDUP_REMOVED lines=21> */
.L_x_244:
[----:B------:R-:W-:Y:S05]  /*f5e0*/  BSYNC.RECONVERGENT B3 ;  /* 0x0000000000037941 */ /* 0x000fea0003800200 */
.L_x_243:
[----:B------:R-:W-:Y:S01]  /*f5f0*/  DADD R48, R48, R4 ;  /* 0x0000000030307229 */ /* 0x000fe20000000004 */
[----:B------:R-:W-:-:S10]  /*f600*/  VIADD R24, R24, 0x4 ;  /* 0x0000000418187836 */ /* 0x000fd40000000000 */
.L_x_228:
        /* <DEDUP_REMOVED lines=41> */
.L_x_247:
[----:B------:R-:W-:Y:S05]  /*f8a0*/  BSYNC.RECONVERGENT B3 ;  /* 0x0000000000037941 */ /* 0x000fea0003800200 */
.L_x_246:
        /* <DEDUP_REMOVED lines=23> */
.L_x_249:
[----:B------:R-:W-:Y:S05]  /*fa20*/  BSYNC.RECONVERGENT B3 ;  /* 0x0000000000037941 */ /* 0x000fea0003800200 */
.L_x_248:
        /* <DEDUP_REMOVED lines=35> */
.L_x_251:
[----:B------:R-:W-:Y:S05]  /*fc60*/  BSYNC.RECONVERGENT B3 ;  /* 0x0000000000037941 */ /* 0x000fea0003800200 */
.L_x_250:
        /* <DEDUP_REMOVED lines=21> */
.L_x_253:
[----:B------:R-:W-:Y:S05]  /*fdc0*/  BSYNC.RECONVERGENT B3 ;  /* 0x0000000000037941 */ /* 0x000fea0003800200 */
.L_x_252:
[----:B------:R-:W-:Y:S01]  /*fdd0*/  DADD R48, R48, R4 ;  /* 0x0000000030307229 */ /* 0x000fe20000000004 */
[----:B------:R-:W-:-:S10]  /*fde0*/  VIADD R24, R24, 0x2 ;  /* 0x0000000218187836 */ /* 0x000fd40000000000 */
.L_x_245:
        /* <DEDUP_REMOVED lines=38> */
.L_x_255:
[----:B------:R-:W-:Y:S05]  /*10050*/  BSYNC.RECONVERGENT B3 ;  /* 0x0000000000037941 */ /* 0x000fea0003800200 */
.L_x_254:
        /* <DEDUP_REMOVED lines=21> */
.L_x_257:
[----:B------:R-:W-:Y:S05]  /*101b0*/  BSYNC.RECONVERGENT B3 ;  /* 0x0000000000037941 */ /* 0x000fea0003800200 */
.L_x_256:
[----:B------:R-:W-:-:S11]  /*101c0*/  DADD R48, R48, R4 ;  /* 0x0000000030307229 */ /* 0x000fd60000000004 */
.L_x_227:
        /* <DEDUP_REMOVED lines=24> */
.L_x_259:
[----:B------:R-:W-:Y:S05]  /*10350*/  BSYNC.RECONVERGENT B3 ;  /* 0x0000000000037941 */ /* 0x000fea0003800200 */
.L_x_258:
        /* <DEDUP_REMOVED lines=10> */
.L_x_293:
        /* <DEDUP_REMOVED lines=38> */
.L_x_262:
[----:B------:R-:W-:Y:S05]  /*10660*/  BSYNC.RECONVERGENT B3 ;  /* 0x0000000000037941 */ /* 0x000fea0003800200 */
.L_x_261:
        /* <DEDUP_REMOVED lines=21> */
.L_x_264:
[----:B------:R-:W-:Y:S05]  /*107c0*/  BSYNC.RECONVERGENT B3 ;  /* 0x0000000000037941 */ /* 0x000fea0003800200 */
.L_x_263:
        /* <DEDUP_REMOVED lines=35> */
.L_x_266:
[----:B------:R-:W-:Y:S05]  /*10a00*/  BSYNC.RECONVERGENT B3 ;  /* 0x0000000000037941 */ /* 0x000fea0003800200 */
.L_x_265:
        /* <DEDUP_REMOVED lines=23> */
.L_x_268:
[----:B------:R-:W-:Y:S05]  /*10b80*/  BSYNC.RECONVERGENT B3 ;  /* 0x0000000000037941 */ /* 0x000fea0003800200 */
.L_x_267:
        /* <DEDUP_REMOVED lines=35> */
.L_x_270:
[----:B------:R-:W-:Y:S05]  /*10dc0*/  BSYNC.RECONVERGENT B3 ;  /* 0x0000000000037941 */ /* 0x000fea0003800200 */
.L_x_269:
        /* <DEDUP_REMOVED lines=23> */
.L_x_272:
[----:B------:R-:W-:Y:S05]  /*10f40*/  BSYNC.RECONVERGENT B3 ;  /* 0x0000000000037941 */ /* 0x000fea0003800200 */
.L_x_271:
        /* <DEDUP_REMOVED lines=35> */
.L_x_274:
[----:B------:R-:W-:Y:S05]  /*11180*/  BSYNC.RECONVERGENT B3 ;  /* 0x0000000000037941 */ /* 0x000fea0003800200 */
.L_x_273:
        /* <DEDUP_REMOVED lines=23> */
.L_x_276:
[----:B------:R-:W-:Y:S05]  /*11300*/  BSYNC.RECONVERGENT B3 ;  /* 0x0000000000037941 */ /* 0x000fea0003800200 */
.L_x_275:
        /* <DEDUP_REMOVED lines=35> */
.L_x_278:
[----:B------:R-:W-:Y:S05]  /*11540*/  BSYNC.RECONVERGENT B3 ;  /* 0x0000000000037941 */ /* 0x000fea0003800200 */
.L_x_277:
        /* <DEDUP_REMOVED lines=23> */
.L_x_280:
[----:B------:R-:W-:Y:S05]  /*116c0*/  BSYNC.RECONVERGENT B3 ;  /* 0x0000000000037941 */ /* 0x000fea0003800200 */
.L_x_279:
        /* <DEDUP_REMOVED lines=35> */
.L_x_282:
[----:B------:R-:W-:Y:S05]  /*11900*/  BSYNC.RECONVERGENT B3 ;  /* 0x0000000000037941 */ /* 0x000fea0003800200 */
.L_x_281:
        /* <DEDUP_REMOVED lines=23> */
.L_x_284:
[----:B------:R-:W-:Y:S05]  /*11a80*/  BSYNC.RECONVERGENT B3 ;  /* 0x0000000000037941 */ /* 0x000fea0003800200 */
.L_x_283:
        /* <DEDUP_REMOVED lines=35> */
.L_x_286:
[----:B------:R-:W-:Y:S05]  /*11cc0*/  BSYNC.RECONVERGENT B3 ;  /* 0x0000000000037941 */ /* 0x000fea0003800200 */
.L_x_285:
        /* <DEDUP_REMOVED lines=23> */
.L_x_288:
[----:B------:R-:W-:Y:S05]  /*11e40*/  BSYNC.RECONVERGENT B3 ;  /* 0x0000000000037941 */ /* 0x000fea0003800200 */
.L_x_287:
        /* <DEDUP_REMOVED lines=34> */
.L_x_290:
[----:B------:R-:W-:Y:S05]  /*12070*/  BSYNC.RECONVERGENT B3 ;  /* 0x0000000000037941 */ /* 0x000fea0003800200 */
.L_x_289:
        /* <DEDUP_REMOVED lines=21> */
.L_x_292:
[----:B------:R-:W-:Y:S05]  /*121d0*/  BSYNC.RECONVERGENT B3 ;  /* 0x0000000000037941 */ /* 0x000fea0003800200 */
.L_x_291:
[----:B------:R-:W-:Y:S01]  /*121e0*/  DADD R48, R48, R4 ;  /* 0x0000000030307229 */ /* 0x000fe20000000004 */
[----:B------:R-:W-:Y:S10]  /*121f0*/  @P4 BRA `(.L_x_293) ;  /* 0xffffffe000804947 */ /* 0x000ff4000383ffff */
[----:B------:R-:W-:-:S07]  /*12200*/  IMAD.MOV.U32 R24, RZ, RZ, R9 ;  /* 0x000000ffff187224 */ /* 0x000fce00078e0009 */
.L_x_260:
        /* <DEDUP_REMOVED lines=41> */
.L_x_297:
[----:B------:R-:W-:Y:S05]  /*124a0*/  BSYNC.RECONVERGENT B3 ;  /* 0x0000000000037941 */ /* 0x000fea0003800200 */
.L_x_296:
        /* <DEDUP_REMOVED lines=21> */
.L_x_299:
[----:B------:R-:W-:Y:S05]  /*12600*/  BSYNC.RECONVERGENT B3 ;  /* 0x0000000000037941 */ /* 0x000fea0003800200 */
.L_x_298:
        /* <DEDUP_REMOVED lines=35> */
.L_x_301:
[----:B------:R-:W-:Y:S05]  /*12840*/  BSYNC.RECONVERGENT B3 ;  /* 0x0000000000037941 */ /* 0x000fea0003800200 */
.L_x_300:
        /* <DEDUP_REMOVED lines=23> */
.L_x_303:
[----:B------:R-:W-:Y:S05]  /*129c0*/  BSYNC.RECONVERGENT B3 ;  /* 0x0000000000037941 */ /* 0x000fea0003800200 */
.L_x_302:
        /* <DEDUP_REMOVED lines=35> */
.L_x_305:
[----:B------:R-:W-:Y:S05]  /*12c00*/  BSYNC.RECONVERGENT B3 ;  /* 0x0000000000037941 */ /* 0x000fea0003800200 */
.L_x_304:
        /* <DEDUP_REMOVED lines=23> */
.L_x_307:
[----:B------:R-:W-:Y:S05]  /*12d80*/  BSYNC.RECONVERGENT B3 ;  /* 0x0000000000037941 */ /* 0x000fea0003800200 */
.L_x_306:
        /* <DEDUP_REMOVED lines=35> */
.L_x_309:
[----:B------:R-:W-:Y:S05]  /*12fc0*/  BSYNC.RECONVERGENT B3 ;  /* 0x0000000000037941 */ /* 0x000fea0003800200 */
.L_x_308:
        /* <DEDUP_REMOVED lines=21> */
.L_x_311:
[----:B------:R-:W-:Y:S05]  /*13120*/  BSYNC.RECONVERGENT B3 ;  /* 0x0000000000037941 */ /* 0x000fea0003800200 */
.L_x_310:
[----:B------:R-:W-:Y:S01]  /*13130*/  DADD R48, R48, R4 ;  /* 0x0000000030307229 */ /* 0x000fe20000000004 */
[----:B------:R-:W-:-:S10]  /*13140*/  VIADD R24, R24, 0x4 ;  /* 0x0000000418187836 */ /* 0x000fd40000000000 */
.L_x_295:
        /* <DEDUP_REMOVED lines=41> */
.L_x_314:
[----:B------:R-:W-:Y:S05]  /*133e0*/  BSYNC.RECONVERGENT B3 ;  /* 0x0000000000037941 */ /* 0x000fea0003800200 */
.L_x_313:
        /* <DEDUP_REMOVED lines=23> */
.L_x_316:
[----:B------:R-:W-:Y:S05]  /*13560*/  BSYNC.RECONVERGENT B3 ;  /* 0x0000000000037941 */ /* 0x000fea0003800200 */
.L_x_315:
        /* <DEDUP_REMOVED lines=35> */
.L_x_318:
[----:B------:R-:W-:Y:S05]  /*137a0*/  BSYNC.RECONVERGENT B3 ;  /* 0x0000000000037941 */ /* 0x000fea0003800200 */
.L_x_317:
        /* <DEDUP_REMOVED lines=21> */
.L_x_320:
[----:B------:R-:W-:Y:S05]  /*13900*/  BSYNC.RECONVERGENT B3 ;  /* 0x0000000000037941 */ /* 0x000fea0003800200 */
.L_x_319:
[----:B------:R-:W-:Y:S01]  /*13910*/  DADD R48, R48, R4 ;  /* 0x0000000030307229 */ /* 0x000fe20000000004 */
[----:B------:R-:W-:-:S10]  /*13920*/  VIADD R24, R24, 0x2 ;  /* 0x0000000218187836 */ /* 0x000fd40000000000 */
.L_x_312:
        /* <DEDUP_REMOVED lines=38> */
.L_x_322:
[----:B------:R-:W-:Y:S05]  /*13b90*/  BSYNC.RECONVERGENT B3 ;  /* 0x0000000000037941 */ /* 0x000fea0003800200 */
.L_x_321:
        /* <DEDUP_REMOVED lines=21> */
.L_x_324:
[----:B------:R-:W-:Y:S05]  /*13cf0*/  BSYNC.RECONVERGENT B3 ;  /* 0x0000000000037941 */ /* 0x000fea0003800200 */
.L_x_323:
[----:B------:R-:W-:-:S11]  /*13d00*/  DADD R48, R48, R4 ;  /* 0x0000000030307229 */ /* 0x000fd60000000004 */
.L_x_294:
        /* <DEDUP_REMOVED lines=24> */
.L_x_326:
[----:B------:R-:W-:Y:S05]  /*13e90*/  BSYNC.RECONVERGENT B3 ;  /* 0x0000000000037941 */ /* 0x000fea0003800200 */
.L_x_325:
        /* <DEDUP_REMOVED lines=10> */
.L_x_360:
        /* <DEDUP_REMOVED lines=38> */
.L_x_329:
[----:B------:R-:W-:Y:S05]  /*141a0*/  BSYNC.RECONVERGENT B3 ;  /* 0x0000000000037941 */ /* 0x000fea0003800200 */
.L_x_328:
        /* <DEDUP_REMOVED lines=21> */
.L_x_331:
[----:B------:R-:W-:Y:S05]  /*14300*/  BSYNC.RECONVERGENT B3 ;  /* 0x0000000000037941 */ /* 0x000fea0003800200 */
.L_x_330:
        /* <DEDUP_REMOVED lines=35> */
.L_x_333:
[----:B------:R-:W-:Y:S05]  /*14540*/  BSYNC.RECONVERGENT B3 ;  /* 0x0000000000037941 */ /* 0x000fea0003800200 */
.L_x_332:
        /* <DEDUP_REMOVED lines=23> */
.L_x_335:
[----:B------:R-:W-:Y:S05]  /*146c0*/  BSYNC.RECONVERGENT B3 ;  /* 0x0000000000037941 */ /* 0x000fea0003800200 */
.L_x_334:
        /* <DEDUP_REMOVED lines=35> */
.L_x_337:
[----:B------:R-:W-:Y:S05]  /*14900*/  BSYNC.RECONVERGENT B3 ;  /* 0x0000000000037941 */ /* 0x000fea0003800200 */
.L_x_336:
        /* <DEDUP_REMOVED lines=23> */
.L_x_339:
[----:B------:R-:W-:Y:S05]  /*14a80*/  BSYNC.RECONVERGENT B3 ;  /* 0x0000000000037941 */ /* 0x000fea0003800200 */
.L_x_338:
        /* <DEDUP_REMOVED lines=35> */
.L_x_341:
[----:B------:R-:W-:Y:S05]  /*14cc0*/  BSYNC.RECONVERGENT B3 ;  /* 0x0000000000037941 */ /* 0x000fea0003800200 */
.L_x_340:
        /* <DEDUP_REMOVED lines=23> */
.L_x_343:
[----:B------:R-:W-:Y:S05]  /*14e40*/  BSYNC.RECONVERGENT B3 ;  /* 0x0000000000037941 */ /* 0x000fea0003800200 */
.L_x_342:
        /* <DEDUP_REMOVED lines=35> */
.L_x_345:
[----:B------:R-:W-:Y:S05]  /*15080*/  BSYNC.RECONVERGENT B3 ;  /* 0x0000000000037941 */ /* 0x000fea0003800200 */
.L_x_344:
        /* <DEDUP_REMOVED lines=23> */
.L_x_347:
[----:B------:R-:W-:Y:S05]  /*15200*/  BSYNC.RECONVERGENT B3 ;  /* 0x0000000000037941 */ /* 0x000fea0003800200 */
.L_x_346:
        /* <DEDUP_REMOVED lines=35> */
.L_x_349:
[----:B------:R-:W-:Y:S05]  /*15440*/  BSYNC.RECONVERGENT B3 ;  /* 0x0000000000037941 */ /* 0x000fea0003800200 */
.L_x_348:
        /* <DEDUP_REMOVED lines=23> */
.L_x_351:
[----:B------:R-:W-:Y:S05]  /*155c0*/  BSYNC.RECONVERGENT B3 ;  /* 0x0000000000037941 */ /* 0x000fea0003800200 */
.L_x_350:
        /* <DEDUP_REMOVED lines=35> */
.L_x_353:
[----:B------:R-:W-:Y:S05]  /*15800*/  BSYNC.RECONVERGENT B3 ;  /* 0x0000000000037941 */ /* 0x000fea0003800200 */
.L_x_352:
        /* <DEDUP_REMOVED lines=23> */
.L_x_355:
[----:B------:R-:W-:Y:S05]  /*15980*/  BSYNC.RECONVERGENT B3 ;  /* 0x0000000000037941 */ /* 0x000fea0003800200 */
.L_x_354:
        /* <DEDUP_REMOVED lines=34> */
.L_x_357:
[----:B------:R-:W-:Y:S05]  /*15bb0*/  BSYNC.RECONVERGENT B3 ;  /* 0x0000000000037941 */ /* 0x000fea0003800200 */
.L_x_356:
        /* <DEDUP_REMOVED lines=21> */
.L_x_359:
[----:B------:R-:W-:Y:S05]  /*15d10*/  BSYNC.RECONVERGENT B3 ;  /* 0x0000000000037941 */ /* 0x000fea0003800200 */
.L_x_358:
[----:B------:R-:W-:Y:S01]  /*15d20*/  DADD R48, R48, R4 ;  /* 0x0000000030307229 */ /* 0x000fe20000000004 */
[----:B------:R-:W-:Y:S10]  /*15d30*/  @P4 BRA `(.L_x_360) ;  /* 0xffffffe000804947 */ /* 0x000ff4000383ffff */
[----:B------:R-:W-:-:S07]  /*15d40*/  IMAD.MOV.U32 R24, RZ, RZ, R9 ;  /* 0x000000ffff187224 */ /* 0x000fce00078e0009 */
.L_x_327:
        /* <DEDUP_REMOVED lines=41> */
.L_x_364:
[----:B------:R-:W-:Y:S05]  /*15fe0*/  BSYNC.RECONVERGENT B3 ;  /* 0x0000000000037941 */ /* 0x000fea0003800200 */
.L_x_363:
        /* <DEDUP_REMOVED lines=21> */
.L_x_366:
[----:B------:R-:W-:Y:S05]  /*16140*/  BSYNC.RECONVERGENT B3 ;  /* 0x0000000000037941 */ /* 0x000fea0003800200 */
.L_x_365:
        /* <DEDUP_REMOVED lines=35> */
.L_x_368:
[----:B------:R-:W-:Y:S05]  /*16380*/  BSYNC.RECONVERGENT B3 ;  /* 0x0000000000037941 */ /* 0x000fea0003800200 */
.L_x_367:
        /* <DEDUP_REMOVED lines=23> */
.L_x_370:
[----:B------:R-:W-:Y:S05]  /*16500*/  BSYNC.RECONVERGENT B3 ;  /* 0x0000000000037941 */ /* 0x000fea0003800200 */
.L_x_369:
        /* <DEDUP_REMOVED lines=35> */
.L_x_372:
[----:B------:R-:W-:Y:S05]  /*16740*/  BSYNC.RECONVERGENT B3 ;  /* 0x0000000000037941 */ /* 0x000fea0003800200 */
.L_x_371:
        /* <DEDUP_REMOVED lines=23> */
.L_x_374:
[----:B------:R-:W-:Y:S05]  /*168c0*/  BSYNC.RECONVERGENT B3 ;  /* 0x0000000000037941 */ /* 0x000fea0003800200 */
.L_x_373:
        /* <DEDUP_REMOVED lines=35> */
.L_x_376:
[----:B------:R-:W-:Y:S05]  /*16b00*/  BSYNC.RECONVERGENT B3 ;  /* 0x0000000000037941 */ /* 0x000fea0003800200 */
.L_x_375:
        /* <DEDUP_REMOVED lines=21> */
.L_x_378:
[----:B------:R-:W-:Y:S05]  /*16c60*/  BSYNC.RECONVERGENT B3 ;  /* 0x0000000000037941 */ /* 0x000fea0003800200 */
.L_x_377:
[----:B------:R-:W-:Y:S01]  /*16c70*/  DADD R48, R48, R4 ;  /* 0x0000000030307229 */ /* 0x000fe20000000004 */
[----:B------:R-:W-:-:S10]  /*16c80*/  VIADD R24, R24, 0x4 ;  /* 0x0000000418187836 */ /* 0x000fd40000000000 */
.L_x_362:
        /* <DEDUP_REMOVED lines=41> */
.L_x_381:
[----:B------:R-:W-:Y:S05]  /*16f20*/  BSYNC.RECONVERGENT B3 ;  /* 0x0000000000037941 */ /* 0x000fea0003800200 */
.L_x_380:
        /* <DEDUP_REMOVED lines=23> */
.L_x_383:
[----:B------:R-:W-:Y:S05]  /*170a0*/  BSYNC.RECONVERGENT B3 ;  /* 0x0000000000037941 */ /* 0x000fea0003800200 */
.L_x_382:
        /* <DEDUP_REMOVED lines=35> */
.L_x_385:
[----:B------:R-:W-:Y:S05]  /*172e0*/  BSYNC.RECONVERGENT B3 ;  /* 0x0000000000037941 */ /* 0x000fea0003800200 */
.L_x_384:
        /* <DEDUP_REMOVED lines=21> */
.L_x_387:
[----:B------:R-:W-:Y:S05]  /*17440*/  BSYNC.RECONVERGENT B3 ;  /* 0x0000000000037941 */ /* 0x000fea0003800200 */
.L_x_386:
[----:B------:R-:W-:Y:S01]  /*17450*/  DADD R48, R48, R4 ;  /* 0x0000000030307229 */ /* 0x000fe20000000004 */
[----:B------:R-:W-:-:S10]  /*17460*/  VIADD R24, R24, 0x2 ;  /* 0x0000000218187836 */ /* 0x000fd40000000000 */
.L_x_379:
        /* <DEDUP_REMOVED lines=38> */
.L_x_389:
[----:B------:R-:W-:Y:S05]  /*176d0*/  BSYNC.RECONVERGENT B3 ;  /* 0x0000000000037941 */ /* 0x000fea0003800200 */
.L_x_388:
        /* <DEDUP_REMOVED lines=21> */
.L_x_391:
[----:B------:R-:W-:Y:S05]  /*17830*/  BSYNC.RECONVERGENT B3 ;  /* 0x0000000000037941 */ /* 0x000fea0003800200 */
.L_x_390:
[----:B------:R-:W-:-:S11]  /*17840*/  DADD R48, R48, R4 ;  /* 0x0000000030307229 */ /* 0x000fd60000000004 */
.L_x_361:
        /* <DEDUP_REMOVED lines=24> */
.L_x_393:
[----:B------:R-:W-:Y:S05]  /*179d0*/  BSYNC.RECONVERGENT B3 ;  /* 0x0000000000037941 */ /* 0x000fea0003800200 */
.L_x_392:
        /* <DEDUP_REMOVED lines=10> */
.L_x_427:
        /* <DEDUP_REMOVED lines=38> */
.L_x_396:
[----:B------:R-:W-:Y:S05]  /*17ce0*/  BSYNC.RECONVERGENT B3 ;  /* 0x0000000000037941 */ /* 0x000fea0003800200 */
.L_x_395:
        /* <DEDUP_REMOVED lines=21> */
.L_x_398:
[----:B------:R-:W-:Y:S05]  /*17e40*/  BSYNC.RECONVERGENT B3 ;  /* 0x0000000000037941 */ /* 0x000fea0003800200 */
.L_x_397:
        /* <DEDUP_REMOVED lines=35> */
.L_x_400:
[----:B------:R-:W-:Y:S05]  /*18080*/  BSYNC.RECONVERGENT B3 ;  /* 0x0000000000037941 */ /* 0x000fea0003800200 */
.L_x_399:
        /* <DEDUP_REMOVED lines=23> */
.L_x_402:
[----:B------:R-:W-:Y:S05]  /*18200*/  BSYNC.RECONVERGENT B3 ;  /* 0x0000000000037941 */ /* 0x000fea0003800200 */
.L_x_401:
        /* <DEDUP_REMOVED lines=35> */
.L_x_404:
[----:B------:R-:W-:Y:S05]  /*18440*/  BSYNC.RECONVERGENT B3 ;  /* 0x0000000000037941 */ /* 0x000fea0003800200 */
.L_x_403:
        /* <DEDUP_REMOVED lines=23> */
.L_x_406:
[----:B------:R-:W-:Y:S05]  /*185c0*/  BSYNC.RECONVERGENT B3 ;  /* 0x0000000000037941 */ /* 0x000fea0003800200 */
.L_x_405:
        /* <DEDUP_REMOVED lines=35> */
.L_x_408:
[----:B------:R-:W-:Y:S05]  /*18800*/  BSYNC.RECONVERGENT B3 ;  /* 0x0000000000037941 */ /* 0x000fea0003800200 */
.L_x_407:
        /* <DEDUP_REMOVED lines=23> */
.L_x_410:
[----:B------:R-:W-:Y:S05]  /*18980*/  BSYNC.RECONVERGENT B3 ;  /* 0x0000000000037941 */ /* 0x000fea0003800200 */
.L_x_409:
        /* <DEDUP_REMOVED lines=35> */
.L_x_412:
[----:B------:R-:W-:Y:S05]  /*18bc0*/  BSYNC.RECONVERGENT B3 ;  /* 0x0000000000037941 */ /* 0x000fea0003800200 */
.L_x_411:
        /* <DEDUP_REMOVED lines=23> */
.L_x_414:
[----:B------:R-:W-:Y:S05]  /*18d40*/  BSYNC.RECONVERGENT B3 ;  /* 0x0000000000037941 */ /* 0x000fea0003800200 */
.L_x_413:
        /* <DEDUP_REMOVED lines=35> */
.L_x_416:
[----:B------:R-:W-:Y:S05]  /*18f80*/  BSYNC.RECONVERGENT B3 ;  /* 0x0000000000037941 */ /* 0x000fea0003800200 */
.L_x_415:
        /* <DEDUP_REMOVED lines=23> */
.L_x_418:
[----:B------:R-:W-:Y:S05]  /*19100*/  BSYNC.RECONVERGENT B3 ;  /* 0x0000000000037941 */ /* 0x000fea0003800200 */
.L_x_417:
        /* <DEDUP_REMOVED lines=35> */
.L_x_420:
[----:B------:R-:W-:Y:S05]  /*19340*/  BSYNC.RECONVERGENT B3 ;  /* 0x0000000000037941 */ /* 0x000fea0003800200 */
.L_x_419:
        /* <DEDUP_REMOVED lines=23> */
.L_x_422:
[----:B------:R-:W-:Y:S05]  /*194c0*/  BSYNC.RECONVERGENT B3 ;  /* 0x0000000000037941 */ /* 0x000fea0003800200 */
.L_x_421:
        /* <DEDUP_REMOVED lines=34> */
.L_x_424:
[----:B------:R-:W-:Y:S05]  /*196f0*/  BSYNC.RECONVERGENT B3 ;  /* 0x0000000000037941 */ /* 0x000fea0003800200 */
.L_x_423:
        /* <DEDUP_REMOVED lines=21> */
.L_x_426:
[----:B------:R-:W-:Y:S05]  /*19850*/  BSYNC.RECONVERGENT B3 ;  /* 0x0000000000037941 */ /* 0x000fea0003800200 */
.L_x_425:
[----:B------:R-:W-:Y:S01]  /*19860*/  DADD R48, R48, R4 ;  /* 0x0000000030307229 */ /* 0x000fe20000000004 */
[----:B------:R-:W-:Y:S10]  /*19870*/  @P4 BRA `(.L_x_427) ;  /* 0xffffffe000804947 */ /* 0x000ff4000383ffff */
[----:B------:R-:W-:-:S07]  /*19880*/  IMAD.MOV.U32 R24, RZ, RZ, R9 ;  /* 0x000000ffff187224 */ /* 0x000fce00078e0009 */
.L_x_394:
        /* <DEDUP_REMOVED lines=41> */
.L_x_431:
[----:B------:R-:W-:Y:S05]  /*19b20*/  BSYNC.RECONVERGENT B3 ;  /* 0x0000000000037941 */ /* 0x000fea0003800200 */
.L_x_430:
        /* <DEDUP_REMOVED lines=21> */
.L_x_433:
[----:B------:R-:W-:Y:S05]  /*19c80*/  BSYNC.RECONVERGENT B3 ;  /* 0x0000000000037941 */ /* 0x000fea0003800200 */
.L_x_432:
        /* <DEDUP_REMOVED lines=35> */
.L_x_435:
[----:B------:R-:W-:Y:S05]  /*19ec0*/  BSYNC.RECONVERGENT B3 ;  /* 0x0000000000037941 */ /* 0x000fea0003800200 */
.L_x_434:
        /* <DEDUP_REMOVED lines=23> */
.L_x_437:
[----:B------:R-:W-:Y:S05]  /*1a040*/  BSYNC.RECONVERGENT B3 ;  /* 0x0000000000037941 */ /* 0x000fea0003800200 */
.L_x_436:
        /* <DEDUP_REMOVED lines=35> */
.L_x_439:
[----:B------:R-:W-:Y:S05]  /*1a280*/  BSYNC.RECONVERGENT B3 ;  /* 0x0000000000037941 */ /* 0x000fea0003800200 */
.L_x_438:
        /* <DEDUP_REMOVED lines=23> */
.L_x_441:
[----:B------:R-:W-:Y:S05]  /*1a400*/  BSYNC.RECONVERGENT B3 ;  /* 0x0000000000037941 */ /* 0x000fea0003800200 */
.L_x_440:
        /* <DEDUP_REMOVED lines=35> */
.L_x_443:
[----:B------:R-:W-:Y:S05]  /*1a640*/  BSYNC.RECONVERGENT B3 ;  /* 0x0000000000037941 */ /* 0x000fea0003800200 */
.L_x_442:
        /* <DEDUP_REMOVED lines=21> */
.L_x_445:
[----:B------:R-:W-:Y:S05]  /*1a7a0*/  BSYNC.RECONVERGENT B3 ;  /* 0x0000000000037941 */ /* 0x000fea0003800200 */
.L_x_444:
[----:B------:R-:W-:Y:S01]  /*1a7b0*/  DADD R48, R48, R4 ;  /* 0x0000000030307229 */ /* 0x000fe20000000004 */
[----:B------:R-:W-:-:S10]  /*1a7c0*/  VIADD R24, R24, 0x4 ;  /* 0x0000000418187836 */ /* 0x000fd40000000000 */
.L_x_429:
        /* <DEDUP_REMOVED lines=41> */
.L_x_448:
[----:B------:R-:W-:Y:S05]  /*1aa60*/  BSYNC.RECONVERGENT B3 ;  /* 0x0000000000037941 */ /* 0x000fea0003800200 */
.L_x_447:
        /* <DEDUP_REMOVED lines=23> */
.L_x_450:
[----:B------:R-:W-:Y:S05]  /*1abe0*/  BSYNC.RECONVERGENT B3 ;  /* 0x0000000000037941 */ /* 0x000fea0003800200 */
.L_x_449:
        /* <DEDUP_REMOVED lines=35> */
.L_x_452:
[----:B------:R-:W-:Y:S05]  /*1ae20*/  BSYNC.RECONVERGENT B3 ;  /* 0x0000000000037941 */ /* 0x000fea0003800200 */
.L_x_451:
        /* <DEDUP_REMOVED lines=21> */
.L_x_454:
[----:B------:R-:W-:Y:S05]  /*1af80*/  BSYNC.RECONVERGENT B3 ;  /* 0x0000000000037941 */ /* 0x000fea0003800200 */
.L_x_453:
[----:B------:R-:W-:Y:S01]  /*1af90*/  DADD R48, R48, R4 ;  /* 0x0000000030307229 */ /* 0x000fe20000000004 */
[----:B------:R-:W-:-:S10]  /*1afa0*/  VIADD R24, R24, 0x2 ;  /* 0x0000000218187836 */ /* 0x000fd40000000000 */
.L_x_446:
        /* <DEDUP_REMOVED lines=8> */
[----:B------:R-:W-:Y:S01]  /*1b030*/  IMAD.MOV.U32 R32, RZ, RZ, 0x0 ;  /* 0x00000000ff207424 */ /* 0x000fe200078e00ff */
[----:B------:R-:W-:Y:S01]  /*1b040*/  MOV R33, 0x3fd80000 ;  /* 0x3fd8000000217802 */ /* 0x000fe20000000f00 */
[----:B------:R-:W-:Y:S01]  /*1b050*/  BSSY.RECONVERGENT B3, `(.L_x_455) ;  /* 0x000001c000037945 */ /* 0x000fe20003800200 */
[----:B--2---:R-:W-:-:S08]  /*1b060*/  DMUL R4, R4, R4 ;  /* 0x0000000404047228 */ /* 0x004fd00000000000 */
[----:B---3--:R-:W-:-:S08]  /*1b070*/  DFMA R4, R10, R10, R4 ;  /* 0x0000000a0a04722b */ /* 0x008fd00000000004 */
[----:B------:R-:W-:-:S08]  /*1b080*/  DFMA R6, R6, R6, R4 ;  /* 0x000000060606722b */ /* 0x000fd00000000004 */
        /* <DEDUP_REMOVED lines=24> */
.L_x_456:
[----:B------:R-:W-:Y:S05]  /*1b210*/  BSYNC.RECONVERGENT B3 ;  /* 0x0000000000037941 */ /* 0x000fea0003800200 */
.L_x_455:
        /* <DEDUP_REMOVED lines=21> */
.L_x_458:
[----:B------:R-:W-:Y:S05]  /*1b370*/  BSYNC.RECONVERGENT B3 ;  /* 0x0000000000037941 */ /* 0x000fea0003800200 */
.L_x_457:
[----:B------:R-:W-:-:S11]  /*1b380*/  DADD R48, R48, R4 ;  /* 0x0000000030307229 */ /* 0x000fd60000000004 */
.L_x_428:
        /* <DEDUP_REMOVED lines=24> */
.L_x_460:
[----:B------:R-:W-:Y:S05]  /*1b510*/  BSYNC.RECONVERGENT B3 ;  /* 0x0000000000037941 */ /* 0x000fea0003800200 */
.L_x_459:
[----:B------:R-:W-:-:S08]  /*1b520*/  DADD R12, R12, -R4 ;  /* 0x000000000c0c7229 */ /* 0x000fd00000000804 */
[----:B------:R-:W-:-:S11]  /*1b530*/  DMUL R14, R12, R12 ;  /* 0x0000000c0c0e7228 */ /* 0x000fd60000000000 */
.L_x_58:
[----:B------:R-:W-:Y:S05]  /*1b540*/  BSYNC.RECONVERGENT B1 ;  /* 0x0000000000017941 */ /* 0x000fea0003800200 */
.L_x_52:
[----:B------:R-:W0:Y:S01]  /*1b550*/  LDCU UR4, c[0x0][0x398] ;  /* 0x00007300ff0477ac */ /* 0x000e220008000800 */
[----:B------:R-:W-:Y:S02]  /*1b560*/  CS2R R46, SRZ ;  /* 0x00000000002e7805 */ /* 0x000fe4000001ff00 */
[----:B------:R-:W-:Y:S01]  /*1b570*/  MOV R54, 0x0 ;  /* 0x0000000000367802 */ /* 0x000fe20000000f00 */
[----:B------:R-:W-:Y:S01]  /*1b580*/  IMAD.MOV.U32 R55, RZ, RZ, 0x3ff00000 ;  /* 0x3ff00000ff377424 */ /* 0x000fe200078e00ff */
[----:B0-----:R-:W-:-:S09]  /*1b590*/  UISETP.GE.AND UP0, UPT, UR4, 0x1, UPT ;  /* 0x000000010400788c */ /* 0x001fd2000bf06270 */
[----:B------:R-:W-:Y:S05]  /*1b5a0*/  BRA.U !UP0, `(.L_x_461) ;  /* 0x00000029082c7547 */ /* 0x000fea000b800000 */
[----:B------:R-:W-:Y:S01]  /*1b5b0*/  ISETP.GE.U32.AND P0, PT, R8, 0x3, PT ;  /* 0x000000030800780c */ /* 0x000fe20003f06070 */
[----:B------:R-:W-:Y:S02]  /*1b5c0*/  HFMA2 R54, -RZ, RZ, 0, 0 ;  /* 0x00000000ff367431 */ /* 0x000fe400000001ff */
[----:B------:R-:W-:Y:S01]  /*1b5d0*/  IMAD.MOV.U32 R24, RZ, RZ, RZ ;  /* 0x000000ffff187224 */ /* 0x000fe200078e00ff */
[----:B------:R-:W-:Y:S01]  /*1b5e0*/  CS2R R46, SRZ ;  /* 0x00000000002e7805 */ /* 0x000fe2000001ff00 */
[----:B------:R-:W-:-:S08]  /*1b5f0*/  IMAD.MOV.U32 R55, RZ, RZ, 0x3ff00000 ;  /* 0x3ff00000ff377424 */ /* 0x000fd000078e00ff */
[----:B------:R-:W-:Y:S05]  /*1b600*/  @!P0 BRA `(.L_x_462) ;  /* 0x0000001400bc8947 */ /* 0x000fea0003800000 */
[----:B------:R-:W-:Y:S01]  /*1b610*/  IMAD.MOV.U32 R24, RZ, RZ, RZ ;  /* 0x000000ffff187224 */ /* 0x000fe200078e00ff */
[----:B------:R-:W-:Y:S01]  /*1b620*/  MOV R54, 0x0 ;  /* 0x0000000000367802 */ /* 0x000fe20000000f00 */
[----:B------:R-:W-:Y:S01]  /*1b630*/  IMAD.MOV.U32 R55, RZ, RZ, 0x3ff00000 ;  /* 0x3ff00000ff377424 */ /* 0x000fe200078e00ff */
[----:B------:R-:W-:-:S07]  /*1b640*/  CS2R R46, SRZ ;  /* 0x00000000002e7805 */ /* 0x000fce000001ff00 */
.L_x_487:
[C---:B------:R-:W-:Y:S01]  /*1b650*/  IMAD R25, R24.reuse, 0x20, R1 ;  /* 0x0000002018197824 */ /* 0x040fe200078e0201 */
[----:B------:R-:W0:Y:S04]  /*1b660*/  LDC.64 R48, c[0x0][0x390] ;  /* 0x0000e400ff307b82 */ /* 0x000e280000000a00 */
[----:B------:R-:W2:Y:S04]  /*1b670*/  LDL.128 R4, [R25+0x10] ;  /* 0x0000100019047983 */ /* 0x000ea80000100c00 */
[----:B------:R-:W3:Y:S01]  /*1b680*/  LDL.128 R8, [R25] ;  /* 0x0000000019087983 */ /* 0x000ee20000100c00 */
[----:B0-----:R-:W-:-:S05]  /*1b690*/  IMAD.WIDE.U32 R48, R24, 0x8, R48 ;  /* 0x0000000818307825 */ /* 0x001fca00078e0030 */
[----:B------:R-:W4:Y:S01]  /*1b6a0*/  LDG.E.64 R26, desc[UR6][R48.64] ;  /* 0x00000006301a7981 */ /* 0x000f22000c1e1b00 */
[----:B------:R-:W-:Y:S01]  /*1b6b0*/  BSSY.RECONVERGENT B1, `(.L_x_463) ;  /* 0x000001f000017945 */ /* 0x000fe20003800200 */
[----:B--2---:R-:W-:Y:S02]  /*1b6c0*/  DMUL R34, R4, R4 ;  /* 0x0000000404227228 */ /* 0x004fe40000000000 */
[----:B---3--:R-:W-:-:S06]  /*1b6d0*/  DMUL R56, R12, R8 ;  /* 0x000000080c387228 */ /* 0x008fcc0000000000 */
[----:B------:R-:W-:-:S08]  /*1b6e0*/  DFMA R34, R10, R10, R34 ;  /* 0x0000000a0a22722b */ /* 0x000fd00000000022 */
        /* <DEDUP_REMOVED lines=27> */
.L_x_464:
[----:B------:R-:W-:Y:S05]  /*1b8a0*/  BSYNC.RECONVERGENT B1 ;  /* 0x0000000000017941 */ /* 0x000fea0003800200 */
.L_x_463:
[----:B------:R-:W0:Y:S01]  /*1b8b0*/  MUFU.RCP64H R27, R9 ;  /* 0x00000009001b7308 */ /* 0x000e220000001800 */
[----:B------:R-:W-:Y:S01]  /*1b8c0*/  IMAD.MOV.U32 R26, RZ, RZ, 0x1 ;  /* 0x00000001ff1a7424 */ /* 0x000fe200078e00ff */
[C---:B------:R-:W-:Y:S01]  /*1b8d0*/  DMUL R4, R12.reuse, R4 ;  /* 0x000000040c047228 */ /* 0x040fe20000000000 */
[----:B------:R-:W-:Y:S01]  /*1b8e0*/  BSSY.RECONVERGENT B1, `(.L_x_465) ;  /* 0x0000019000017945 */ /* 0x000fe20003800200 */
[C---:B------:R-:W-:Y:S02]  /*1b8f0*/  DMUL R6, R12.reuse, R6 ;  /* 0x000000060c067228 */ /* 0x040fe40000000000 */
[----:B------:R-:W-:-:S05]  /*1b900*/  DMUL R10, R12, R10 ;  /* 0x0000000a0c0a7228 */ /* 0x000fca0000000000 */
[----:B------:R1:W-:Y:S04]  /*1b910*/  STL.128 [R25+0x10], R4 ;  /* 0x0000100419007387 */ /* 0x0003e80000100c00 */
[----:B------:R1:W-:Y:S01]  /*1b920*/  STL.128 [R25], R8 ;  /* 0x0000000819007387 */ /* 0x0003e20000100c00 */
[----:B0-----:R-:W-:-:S08]  /*1b930*/  DFMA R30, R26, -R8, 1 ;  /* 0x3ff000001a1e742b */ /* 0x001fd00000000808 */
[----:B------:R-:W-:-:S08]  /*1b940*/  DFMA R30, R30, R30, R30 ;  /* 0x0000001e1e1e722b */ /* 0x000fd0000000001e */
[----:B------:R-:W-:Y:S02]  /*1b950*/  DFMA R30, R26, R30, R26 ;  /* 0x0000001e1a1e722b */ /* 0x000fe4000000001a */
[----:B------:R-:W-:-:S06]  /*1b960*/  DMUL R26, R56, R54 ;  /* 0x00000036381a7228 */ /* 0x000fcc0000000000 */
[----:B------:R-:W-:-:S04]  /*1b970*/  DFMA R32, R30, -R8, 1 ;  /* 0x3ff000001e20742b */ /* 0x000fc80000000808 */
[----:B------:R-:W-:-:S04]  /*1b980*/  FSETP.GEU.AND P1, PT, |R27|, 6.5827683646048100446e-37, PT ;  /* 0x036000001b00780b */ /* 0x000fc80003f2e200 */
[----:B------:R-:W-:-:S08]  /*1b990*/  DFMA R32, R30, R32, R30 ;  /* 0x000000201e20722b */ /* 0x000fd0000000001e */
[----:B------:R-:W-:-:S08]  /*1b9a0*/  DMUL R30, R26, R32 ;  /* 0x000000201a1e7228 */ /* 0x000fd00000000000 */
[----:B------:R-:W-:-:S08]  /*1b9b0*/  DFMA R54, R30, -R8, R26 ;  /* 0x800000081e36722b */ /* 0x000fd0000000001a */
[----:B------:R-:W-:-:S10]  /*1b9c0*/  DFMA R54, R32, R54, R30 ;  /* 0x000000362036722b */ /* 0x000fd4000000001e */
[----:B------:R-:W-:-:S05]  /*1b9d0*/  FFMA R30, RZ, R9, R55 ;  /* 0x00000009ff1e7223 */ /* 0x000fca0000000037 */
[----:B------:R-:W-:-:S13]  /*1b9e0*/  FSETP.GT.AND P0, PT, |R30|, 1.469367938527859385e-39, PT ;  /* 0x001000001e00780b */ /* 0x000fda0003f04200 */
[----:B-1----:R-:W-:Y:S05]  /*1b9f0*/  @P0 BRA P1, `(.L_x_466) ;  /* 0x00000000001c0947 */ /* 0x002fea0000800000 */
[----:B------:R-:W-:Y:S01]  /*1ba00*/  MOV R7, R27 ;  /* 0x0000001b00077202 */ /* 0x000fe20000000f00 */
[----:B------:R-:W-:Y:S01]  /*1ba10*/  IMAD.MOV.U32 R4, RZ, RZ, R8 ;  /* 0x000000ffff047224 */ /* 0x000fe200078e0008 */
[----:B------:R-:W-:Y:S01]  /*1ba20*/  MOV R6, 0x1ba50 ;  /* 0x0001ba5000067802 */ /* 0x000fe20000000f00 */
[----:B------:R-:W-:-:S07]  /*1ba30*/  IMAD.MOV.U32 R5, RZ, RZ, R9 ;  /* 0x000000ffff057224 */ /* 0x000fce00078e0009 */
[----:B------:R-:W-:Y:S05]  /*1ba40*/  CALL.REL.NOINC `($__internal_1_$__cuda_sm20_div_rn_f64_full) ;  /* 0x0000003c00a47944 */ /* 0x000fea0003c00000 */
[----:B------:R-:W-:Y:S01]  /*1ba50*/  MOV R54, R4 ;  /* 0x0000000400367202 */ /* 0x000fe20000000f00 */
[----:B------:R-:W-:-:S07]  /*1ba60*/  IMAD.MOV.U32 R55, RZ, RZ, R5 ;  /* 0x000000ffff377224 */ /* 0x000fce00078e0005 */
.L_x_466:
[----:B------:R-:W-:Y:S05]  /*1ba70*/  BSYNC.RECONVERGENT B1 ;  /* 0x0000000000017941 */ /* 0x000fea0003800200 */
.L_x_465:
[----:B------:R-:W0:Y:S01]  /*1ba80*/  MUFU.RCP64H R5, R9 ;  /* 0x0000000900057308 */ /* 0x000e220000001800 */
[----:B------:R-:W-:Y:S01]  /*1ba90*/  IMAD.MOV.U32 R4, RZ, RZ, 0x1 ;  /* 0x00000001ff047424 */ /* 0x000fe200078e00ff */
[----:B------:R-:W-:Y:S05]  /*1baa0*/  BSSY.RECONVERGENT B1, `(.L_x_467) ;  /* 0x0000015000017945 */ /* 0x000fea0003800200 */
        /* <DEDUP_REMOVED lines=18> */
[----:B------:R-:W-:Y:S01]  /*1bbd0*/  MOV R52, R4 ;  /* 0x0000000400347202 */ /* 0x000fe20000000f00 */
[----:B------:R-:W-:-:S07]  /*1bbe0*/  IMAD.MOV.U32 R53, RZ, RZ, R5 ;  /* 0x000000ffff357224 */ /* 0x000fce00078e0005 */
.L_x_468:
[----:B------:R-:W-:Y:S05]  /*1bbf0*/  BSYNC.RECONVERGENT B1 ;  /* 0x0000000000017941 */ /* 0x000fea0003800200 */
.L_x_467:
[----:B------:R-:W2:Y:S04]  /*1bc00*/  LDL.128 R4, [R25+0x30] ;  /* 0x0000300019047983 */ /* 0x000ea80000100c00 */
[----:B------:R-:W3:Y:S04]  /*1bc10*/  LDL.128 R8, [R25+0x20] ;  /* 0x0000200019087983 */ /* 0x000ee80000100c00 */
[----:B------:R-:W4:Y:S01]  /*1bc20*/  LDG.E.64 R26, desc[UR6][R48.64+0x8] ;  /* 0x00000806301a7981 */ /* 0x000f22000c1e1b00 */
[----:B------:R-:W-:Y:S01]  /*1bc30*/  BSSY.RECONVERGENT B1, `(.L_x_469) ;  /* 0x0000020000017945 */ /* 0x000fe20003800200 */
[----:B------:R-:W-:-:S02]  /*1bc40*/  DADD R46, R52, R46 ;  /* 0x00000000342e7229 */ /* 0x000fc4000000002e */
[----:B--2---:R-:W-:Y:S02]  /*1bc50*/  DMUL R34, R4, R4 ;  /* 0x0000000404227228 */ /* 0x004fe40000000000 */
[----:B---3--:R-:W-:-:S06]  /*1bc60*/  DMUL R56, R12, R8 ;  /* 0x000000080c387228 */ /* 0x008fcc0000000000 */
[----:B------:R-:W-:-:S08]  /*1bc70*/  DFMA R34, R10, R10, R34 ;  /* 0x0000000a0a22722b */ /* 0x000fd00000000022 */
[----:B------:R-:W-:-:S08]  /*1bc80*/  DFMA R34, R6, R6, R34 ;  /* 0x000000060622722b */ /* 0x000fd00000000022 */
[----:B------:R-:W-:-:S08]  /*1bc90*/  DMUL R34, R34, R14 ;  /* 0x0000000e22227228 */ /* 0x000fd00000000000 */
[----:B----4-:R-:W-:Y:S01]  /*1bca0*/  DFMA R34, R26, R26, R34 ;  /* 0x0000001a1a22722b */ /* 0x010fe20000000022 */
[----:B------:R-:W-:Y:S01]  /*1bcb0*/  MOV R26, 0x0 ;  /* 0x00000000001a7802 */ /* 0x000fe20000000f00 */
[----:B------:R-:W-:-:S04]  /*1bcc0*/  IMAD.MOV.U32 R27, RZ, RZ, 0x3fd80000 ;  /* 0x3fd80000ff1b7424 */ /* 0x000fc800078e00ff */
        /* <DEDUP_REMOVED lines=22> */
.L_x_470:
[----:B------:R-:W-:Y:S05]  /*1be30*/  BSYNC.RECONVERGENT B1 ;  /* 0x0000000000017941 */ /* 0x000fea0003800200 */
.L_x_469:
[----:B------:R-:W0:Y:S01]  /*1be40*/  MUFU.RCP64H R27, R9 ;  /* 0x00000009001b7308 */ /* 0x000e220000001800 */
[----:B------:R-:W-:Y:S01]  /*1be50*/  IMAD.MOV.U32 R26, RZ, RZ, 0x1 ;  /* 0x00000001ff1a7424 */ /* 0x000fe200078e00ff */
[C---:B------:R-:W-:Y:S01]  /*1be60*/  DMUL R4, R12.reuse, R4 ;  /* 0x000000040c047228 */ /* 0x040fe20000000000 */
[----:B------:R-:W-:Y:S01]  /*1be70*/  BSSY.RECONVERGENT B1, `(.L_x_471) ;  /* 0x0000019000017945 */ /* 0x000fe20003800200 */
[C---:B------:R-:W-:Y:S02]  /*1be80*/  DMUL R6, R12.reuse, R6 ;  /* 0x000000060c067228 */ /* 0x040fe40000000000 */
[----:B------:R-:W-:-:S05]  /*1be90*/  DMUL R10, R12, R10 ;  /* 0x0000000a0c0a7228 */ /* 0x000fca0000000000 */
[----:B------:R1:W-:Y:S04]  /*1bea0*/  STL.128 [R25+0x30], R4 ;  /* 0x0000300419007387 */ /* 0x0003e80000100c00 */
[----:B------:R1:W-:Y:S01]  /*1beb0*/  STL.128 [R25+0x20], R8 ;  /* 0x0000200819007387 */ /* 0x0003e20000100c00 */
        /* <DEDUP_REMOVED lines=13> */
[----:B------:R-:W-:Y:S01]  /*1bf90*/  IMAD.MOV.U32 R7, RZ, RZ, R27 ;  /* 0x000000ffff077224 */ /* 0x000fe200078e001b */
[----:B------:R-:W-:Y:S01]  /*1bfa0*/  MOV R4, R8 ;  /* 0x0000000800047202 */ /* 0x000fe20000000f00 */
[----:B------:R-:W-:Y:S01]  /*1bfb0*/  IMAD.MOV.U32 R5, RZ, RZ, R9 ;  /* 0x000000ffff057224 */ /* 0x000fe200078e0009 */
[----:B------:R-:W-:-:S07]  /*1bfc0*/  MOV R6, 0x1bfe0 ;  /* 0x0001bfe000067802 */ /* 0x000fce0000000f00 */
[----:B------:R-:W-:Y:S05]  /*1bfd0*/  CALL.REL.NOINC `($__internal_1_$__cuda_sm20_div_rn_f64_full) ;  /* 0x0000003800407944 */ /* 0x000fea0003c00000 */
[----:B------:R-:W-:Y:S01]  /*1bfe0*/  IMAD.MOV.U32 R54, RZ, RZ, R4 ;  /* 0x000000ffff367224 */ /* 0x000fe200078e0004 */
[----:B------:R-:W-:-:S07]  /*1bff0*/  MOV R55, R5 ;  /* 0x0000000500377202 */ /* 0x000fce0000000f00 */
.L_x_472:
[----:B------:R-:W-:Y:S05]  /*1c000*/  BSYNC.RECONVERGENT B1 ;  /* 0x0000000000017941 */ /* 0x000fea0003800200 */
.L_x_471:
        /* <DEDUP_REMOVED lines=23> */
.L_x_474:
[----:B------:R-:W-:Y:S05]  /*1c180*/  BSYNC.RECONVERGENT B1 ;  /* 0x0000000000017941 */ /* 0x000fea0003800200 */
.L_x_473:
        /* <DEDUP_REMOVED lines=35> */
.L_x_476:
[----:B------:R-:W-:Y:S05]  /*1c3c0*/  BSYNC.RECONVERGENT B1 ;  /* 0x0000000000017941 */ /* 0x000fea0003800200 */
.L_x_475:
[----:B------:R-:W0:Y:S01]  /*1c3d0*/  MUFU.RCP64H R27, R9 ;  /* 0x00000009001b7308 */ /* 0x000e220000001800 */
[----:B------:R-:W-:Y:S01]  /*1c3e0*/  MOV R26, 0x1 ;  /* 0x00000001001a7802 */ /* 0x000fe20000000f00 */
        /* <DEDUP_REMOVED lines=24> */
[----:B------:R-:W-:Y:S02]  /*1c570*/  IMAD.MOV.U32 R54, RZ, RZ, R4 ;  /* 0x000000ffff367224 */ /* 0x000fe400078e0004 */
[----:B------:R-:W-:-:S07]  /*1c580*/  IMAD.MOV.U32 R55, RZ, RZ, R5 ;  /* 0x000000ffff377224 */ /* 0x000fce00078e0005 */
.L_x_478:
[----:B------:R-:W-:Y:S05]  /*1c590*/  BSYNC.RECONVERGENT B1 ;  /* 0x0000000000017941 */ /* 0x000fea0003800200 */
.L_x_477:
[----:B------:R-:W0:Y:S01]  /*1c5a0*/  MUFU.RCP64H R5, R9 ;  /* 0x0000000900057308 */ /* 0x000e220000001800 */
[----:B------:R-:W-:Y:S01]  /*1c5b0*/  MOV R4, 0x1 ;  /* 0x0000000100047802 */ /* 0x000fe20000000f00 */
        /* <DEDUP_REMOVED lines=21> */
.L_x_480:
[----:B------:R-:W-:Y:S05]  /*1c710*/  BSYNC.RECONVERGENT B1 ;  /* 0x0000000000017941 */ /* 0x000fea0003800200 */
.L_x_479:
[----:B------:R-:W2:Y:S04]  /*1c720*/  LDL.128 R4, [R25+0x70] ;  /* 0x0000700019047983 */ /* 0x000ea80000100c00 */
[----:B------:R-:W3:Y:S04]  /*1c730*/  LDL.128 R8, [R25+0x60] ;  /* 0x0000600019087983 */ /* 0x000ee80000100c00 */
[----:B------:R-:W4:Y:S01]  /*1c740*/  LDG.E.64 R48, desc[UR6][R48.64+0x18] ;  /* 0x0000180630307981 */ /* 0x000f22000c1e1b00 */
[----:B------:R-:W-:Y:S01]  /*1c750*/  IMAD.MOV.U32 R26, RZ, RZ, 0x0 ;  /* 0x00000000ff1a7424 */ /* 0x000fe200078e00ff */
[----:B------:R-:W-:Y:S01]  /*1c760*/  BSSY.RECONVERGENT B1, `(.L_x_481) ;  /* 0x000001f000017945 */ /* 0x000fe20003800200 */
[----:B------:R-:W-:Y:S01]  /*1c770*/  IMAD.MOV.U32 R27, RZ, RZ, 0x3fd80000 ;  /* 0x3fd80000ff1b7424 */ /* 0x000fe200078e00ff */
[----:B------:R-:W-:-:S02]  /*1c780*/  DADD R46, R46, R52 ;  /* 0x000000002e2e7229 */ /* 0x000fc40000000034 */
[----:B--2---:R-:W-:-:S08]  /*1c790*/  DMUL R34, R4, R4 ;  /* 0x0000000404227228 */ /* 0x004fd00000000000 */
[----:B---3--:R-:W-:-:S08]  /*1c7a0*/  DFMA R34, R10, R10, R34 ;  /* 0x0000000a0a22722b */ /* 0x008fd00000000022 */
[----:B------:R-:W-:-:S08]  /*1c7b0*/  DFMA R34, R6, R6, R34 ;  /* 0x000000060622722b */ /* 0x000fd00000000022 */
[----:B------:R-:W-:-:S08]  /*1c7c0*/  DMUL R34, R34, R14 ;  /* 0x0000000e22227228 */ /* 0x000fd00000000000 */
[----:B----4-:R-:W-:Y:S02]  /*1c7d0*/  DFMA R34, R48, R48, R34 ;  /* 0x000000303022722b */ /* 0x010fe40000000022 */
[----:B------:R-:W-:-:S04]  /*1c7e0*/  DMUL R48, R12, R8 ;  /* 0x000000080c307228 */ /* 0x000fc80000000000 */
        /* <DEDUP_REMOVED lines=22> */
.L_x_482:
[----:B------:R-:W-:Y:S05]  /*1c950*/  BSYNC.RECONVERGENT B1 ;  /* 0x0000000000017941 */ /* 0x000fea0003800200 */
.L_x_481:
        /* <DEDUP_REMOVED lines=28> */
.L_x_484:
[----:B------:R-:W-:Y:S05]  /*1cb20*/  BSYNC.RECONVERGENT B1 ;  /* 0x0000000000017941 */ /* 0x000fea0003800200 */
.L_x_483:
        /* <DEDUP_REMOVED lines=21> */
.L_x_486:
[----:B------:R-:W-:Y:S05]  /*1cc80*/  BSYNC.RECONVERGENT B1 ;  /* 0x0000000000017941 */ /* 0x000fea0003800200 */
.L_x_485:
[----:B------:R-:W0:Y:S01]  /*1cc90*/  LDCU UR4, c[0x0][0x398] ;  /* 0x00007300ff0477ac */ /* 0x000e220008000800 */
[----:B------:R-:W-:Y:S01]  /*1cca0*/  IADD3 R24, PT, PT, R24, 0x4, RZ ;  /* 0x0000000418187810 */ /* 0x000fe20007ffe0ff */
[----:B------:R-:W-:Y:S01]  /*1ccb0*/  DADD R46, R46, R4 ;  /* 0x000000002e2e7229 */ /* 0x000fe20000000004 */
[----:B0-----:R-:W-:-:S06]  /*1ccc0*/  ULOP3.LUT UR4, UR4, 0x7c, URZ, 0xc0, !UPT ;  /* 0x0000007c04047892 */ /* 0x001fcc000f8ec0ff */
[----:B------:R-:W-:-:S13]  /*1ccd0*/  ISETP.NE.AND P0, PT, R24, UR4, PT ;  /* 0x0000000418007c0c */ /* 0x000fda000bf05270 */
[----:B------:R-:W-:Y:S05]  /*1cce0*/  @P0 BRA `(.L_x_487) ;  /* 0xffffffe800580947 */ /* 0x000fea000383ffff */
[----:B------:R-:W-:-:S07]  /*1ccf0*/  IMAD.U32 R24, RZ, RZ, UR4 ;  /* 0x00000004ff187e24 */ /* 0x000fce000f8e00ff */
.L_x_462:
[----:B------:R-:W-:-:S13]  /*1cd00*/  ISETP.NE.AND P0, PT, R19, RZ, PT ;  /* 0x000000ff1300720c */ /* 0x000fda0003f05270 */
[----:B------:R-:W-:Y:S05]  /*1cd10*/  @!P0 BRA `(.L_x_461) ;  /* 0x0000001000508947 */ /* 0x000fea0003800000 */
[----:B------:R-:W-:-:S13]  /*1cd20*/  ISETP.NE.AND P0, PT, R19, 0x1, PT ;  /* 0x000000011300780c */ /* 0x000fda0003f05270 */
[----:B------:R-:W-:Y:S05]  /*1cd30*/  @!P0 BRA `(.L_x_488) ;  /* 0x0000000800d08947 */ /* 0x000fea0003800000 */
        /* <DEDUP_REMOVED lines=37> */
.L_x_490:
[----:B------:R-:W-:Y:S05]  /*1cf90*/  BSYNC.RECONVERGENT B1 ;  /* 0x0000000000017941 */ /* 0x000fea0003800200 */
.L_x_489:
        /* <DEDUP_REMOVED lines=28> */
.L_x_492:
[----:B------:R-:W-:Y:S05]  /*1d160*/  BSYNC.RECONVERGENT B1 ;  /* 0x0000000000017941 */ /* 0x000fea0003800200 */
.L_x_491:
        /* <DEDUP_REMOVED lines=23> */
.L_x_494:
[----:B------:R-:W-:Y:S05]  /*1d2e0*/  BSYNC.RECONVERGENT B1 ;  /* 0x0000000000017941 */ /* 0x000fea0003800200 */
.L_x_493:
[----:B------:R-:W2:Y:S04]  /*1d2f0*/  LDL.128 R4, [R25+0x30] ;  /* 0x0000300019047983 */ /* 0x000ea80000100c00 */
[----:B------:R-:W3:Y:S04]  /*1d300*/  LDL.128 R8, [R25+0x20] ;  /* 0x0000200019087983 */ /* 0x000ee80000100c00 */
[----:B------:R-:W4:Y:S01]  /*1d310*/  LDG.E.64 R48, desc[UR6][R48.64+0x8] ;  /* 0x0000080630307981 */ /* 0x000f22000c1e1b00 */
[----:B------:R-:W-:Y:S01]  /*1d320*/  MOV R26, 0x0 ;  /* 0x00000000001a7802 */ /* 0x000fe20000000f00 */
[----:B------:R-:W-:Y:S01]  /*1d330*/  IMAD.MOV.U32 R27, RZ, RZ, 0x3fd80000 ;  /* 0x3fd80000ff1b7424 */ /* 0x000fe200078e00ff */
[----:B------:R-:W-:Y:S01]  /*1d340*/  BSSY.RECONVERGENT B1, `(.L_x_495) ;  /* 0x000001e000017945 */ /* 0x000fe20003800200 */
        /* <DEDUP_REMOVED lines=29> */
.L_x_496:
[----:B------:R-:W-:Y:S05]  /*1d520*/  BSYNC.RECONVERGENT B1 ;  /* 0x0000000000017941 */ /* 0x000fea0003800200 */
.L_x_495:
        /* <DEDUP_REMOVED lines=28> */
.L_x_498:
[----:B------:R-:W-:Y:S05]  /*1d6f0*/  BSYNC.RECONVERGENT B1 ;  /* 0x0000000000017941 */ /* 0x000fea0003800200 */
.L_x_497:
        /* <DEDUP_REMOVED lines=21> */
.L_x_500:
[----:B------:R-:W-:Y:S05]  /*1d850*/  BSYNC.RECONVERGENT B1 ;  /* 0x0000000000017941 */ /* 0x000fea0003800200 */
.L_x_499:
[----:B------:R-:W-:Y:S01]  /*1d860*/  DADD R46, R46, R4 ;  /* 0x000000002e2e7229 */ /* 0x000fe20000000004 */
[----:B------:R-:W-:-:S10]  /*1d870*/  VIADD R24, R24, 0x2 ;  /* 0x0000000218187836 */ /* 0x000fd40000000000 */
.L_x_488:
[----:B------:R-:W0:Y:S02]  /*1d880*/  LDCU UR4, c[0x0][0x398] ;  /* 0x00007300ff0477ac */ /* 0x000e240008000800 */
[----:B0-----:R-:W-:-:S04]  /*1d890*/  ULOP3.LUT UR4, UR4, 0x1, URZ, 0xc0, !UPT ;  /* 0x0000000104047892 */ /* 0x001fc8000f8ec0ff */
[----:B------:R-:W-:-:S09]  /*1d8a0*/  UISETP.NE.U32.AND UP0, UPT, UR4, 0x1, UPT ;  /* 0x000000010400788c */ /* 0x000fd2000bf05070 */
[----:B------:R-:W-:Y:S05]  /*1d8b0*/  BRA.U UP0, `(.L_x_461) ;  /* 0x0000000500687547 */ /* 0x000fea000b800000 */
[C---:B------:R-:W-:Y:S01]  /*1d8c0*/  LEA R25, R24.reuse, R1, 0x5 ;  /* 0x0000000118197211 */ /* 0x040fe200078e28ff */
[----:B------:R-:W0:Y:S04]  /*1d8d0*/  LDC.64 R30, c[0x0][0x390] ;  /* 0x0000e400ff1e7b82 */ /* 0x000e280000000a00 */
[----:B------:R-:W2:Y:S04]  /*1d8e0*/  LDL.128 R4, [R25+0x10] ;  /* 0x0000100019047983 */ /* 0x000ea80000100c00 */
[----:B------:R-:W3:Y:S01]  /*1d8f0*/  LDL.128 R8, [R25] ;  /* 0x0000000019087983 */ /* 0x000ee20000100c00 */
        /* <DEDUP_REMOVED lines=17> */
[----:B------:R-:W-:Y:S02]  /*1da10*/  DFMA R32, R32, R14, R50 ;  /* 0x0000000e2020722b */ /* 0x000fe40000000032 */
[----:B------:R-:W-:-:S06]  /*1da20*/  DMUL R14, R12, R8 ;  /* 0x000000080c0e7228 */ /* 0x000fcc0000000000 */
        /* <DEDUP_REMOVED lines=14> */
.L_x_502:
[----:B------:R-:W-:Y:S05]  /*1db10*/  BSYNC.RECONVERGENT B1 ;  /* 0x0000000000017941 */ /* 0x000fea0003800200 */
.L_x_501:
[----:B------:R-:W0:Y:S01]  /*1db20*/  MUFU.RCP64H R27, R9 ;  /* 0x00000009001b7308 */ /* 0x000e220000001800 */
[----:B------:R-:W-:Y:S01]  /*1db30*/  MOV R26, 0x1 ;  /* 0x00000001001a7802 */ /* 0x000fe20000000f00 */
        /* <DEDUP_REMOVED lines=26> */
.L_x_504:
[----:B------:R-:W-:Y:S05]  /*1dce0*/  BSYNC.RECONVERGENT B1 ;  /* 0x0000000000017941 */ /* 0x000fea0003800200 */
.L_x_503:
        /* <DEDUP_REMOVED lines=21> */
.L_x_506:
[----:B------:R-:W-:Y:S05]  /*1de40*/  BSYNC.RECONVERGENT B1 ;  /* 0x0000000000017941 */ /* 0x000fea0003800200 */
.L_x_505:
[----:B------:R-:W-:-:S11]  /*1de50*/  DADD R46, R46, R4 ;  /* 0x000000002e2e7229 */ /* 0x000fd60000000004 */
.L_x_461:
[----:B------:R-:W-:Y:S01]  /*1de60*/  ISETP.GT.AND P0, PT, R13, 0xfffff, PT ;  /* 0x000fffff0d00780c */ /* 0x000fe20003f04270 */
[----:B------:R-:W-:Y:S01]  /*1de70*/  IMAD.MOV.U32 R14, RZ, RZ, R13 ;  /* 0x000000ffff0e7224 */ /* 0x000fe200078e000d */
[----:B------:R-:W-:Y:S01]  /*1de80*/  BSSY.RECONVERGENT B1, `(.L_x_507) ;  /* 0x0000050000017945 */ /* 0x000fe20003800200 */
[----:B------:R-:W-:Y:S02]  /*1de90*/  IMAD.MOV.U32 R4, RZ, RZ, R12 ;  /* 0x000000ffff047224 */ /* 0x000fe400078e000c */
[----:B------:R-:W-:-:S08]  /*1dea0*/  IMAD.MOV.U32 R15, RZ, RZ, -0x3ff ;  /* 0xfffffc01ff0f7424 */ /* 0x000fd000078e00ff */
[----:B------:R-:W-:Y:S01]  /*1deb0*/  @!P0 DMUL R12, R12, 1.80143985094819840000e+16 ;  /* 0x435000000c0c8828 */ /* 0x000fe20000000000 */
[----:B------:R-:W-:-:S09]  /*1dec0*/  @!P0 MOV R15, 0xfffffbcb ;  /* 0xfffffbcb000f8802 */ /* 0x000fd20000000f00 */
[----:B------:R-:W-:Y:S01]  /*1ded0*/  @!P0 MOV R14, R13 ;  /* 0x0000000d000e8202 */ /* 0x000fe20000000f00 */
[----:B------:R-:W-:-:S04]  /*1dee0*/  @!P0 IMAD.MOV.U32 R4, RZ, RZ, R12 ;  /* 0x000000ffff048224 */ /* 0x000fc800078e000c */
[----:B------:R-:W-:-:S05]  /*1def0*/  VIADD R5, R14, 0xffffffff ;  /* 0xffffffff0e057836 */ /* 0x000fca0000000000 */
[----:B------:R-:W-:-:S13]  /*1df00*/  ISETP.GT.U32.AND P1, PT, R5, 0x7feffffe, PT ;  /* 0x7feffffe0500780c */ /* 0x000fda0003f24070 */
[----:B------:R-:W-:Y:S05]  /*1df10*/  @P1 BRA `(.L_x_508) ;  /* 0x0000000400001947 */ /* 0x000fea0003800000 */
[C---:B------:R-:W-:Y:S01]  /*1df20*/  LOP3.LUT R5, R14.reuse, 0xfffff, RZ, 0xc0, !PT ;  /* 0x000fffff0e057812 */ /* 0x040fe200078ec0ff */
[----:B------:R-:W-:Y:S01]  /*1df30*/  IMAD.MOV.U32 R6, RZ, RZ, RZ ;  /* 0x000000ffff067224 */ /* 0x000fe200078e00ff */
[----:B------:R-:W-:Y:S01]  /*1df40*/  MOV R25, 0x3ed0ee25 ;  /* 0x3ed0ee2500197802 */ /* 0x000fe20000000f00 */
[----:B------:R-:W-:Y:S01]  /*1df50*/  IMAD.MOV.U32 R24, RZ, RZ, -0x748574fc ;  /* 0x8b7a8b04ff187424 */ /* 0x000fe200078e00ff */
[----:B------:R-:W-:Y:S01]  /*1df60*/  LOP3.LUT R5, R5, 0x3ff00000, RZ, 0xfc, !PT ;  /* 0x3ff0000005057812 */ /* 0x000fe200078efcff */
[----:B------:R-:W-:Y:S01]  /*1df70*/  UMOV UR4, 0x3ae80f1e ;  /* 0x3ae80f1e00047882 */ /* 0x000fe20000000000 */
[----:B------:R-:W-:Y:S01]  /*1df80*/  UMOV UR5, 0x3eb1380b ;  /* 0x3eb1380b00057882 */ /* 0x000fe20000000000 */
[----:B------:R-:W-:Y:S01]  /*1df90*/  LEA.HI R14, R14, R15, RZ, 0xc ;  /* 0x0000000f0e0e7211 */ /* 0x000fe200078f60ff */
[----:B------:R-:W-:Y:S01]  /*1dfa0*/  IMAD.MOV.U32 R27, RZ, RZ, 0x43300000 ;  /* 0x43300000ff1b7424 */ /* 0x000fe200078e00ff */
[----:B------:R-:W-:Y:S01]  /*1dfb0*/  ISETP.GE.U32.AND P0, PT, R5, 0x3ff6a09f, PT ;  /* 0x3ff6a09f0500780c */ /* 0x000fe20003f06070 */
[----:B------:R-:W-:Y:S01]  /*1dfc0*/  UMOV UR8, 0x80000000 ;  /* 0x8000000000087882 */ /* 0x000fe20000000000 */
[----:B------:R-:W-:-:S11]  /*1dfd0*/  UMOV UR9, 0x43300000 ;  /* 0x4330000000097882 */ /* 0x000fd60000000000 */
[----:B------:R-:W-:Y:S02]  /*1dfe0*/  @P0 VIADD R7, R5, 0xfff00000 ;  /* 0xfff0000005070836 */ /* 0x000fe40000000000 */
[----:B------:R-:W-:-:S03]  /*1dff0*/  @P0 VIADD R14, R14, 0x1 ;  /* 0x000000010e0e0836 */ /* 0x000fc60000000000 */
        /* <DEDUP_REMOVED lines=10> */
[----:B------:R-:W-:-:S08]  /*1e0a0*/  DMUL R10, R8, R8 ;  /* 0x00000008080a7228 */ /* 0x000fd00000000000 */
[----:B------:R-:W-:Y:S01]  /*1e0b0*/  DFMA R12, R10, UR4, R24 ;  /* 0x000000040a0c7c2b */ /* 0x000fe20008000018 */
[----:B------:R-:W-:Y:S01]  /*1e0c0*/  UMOV UR4, 0x9f02676f ;  /* 0x9f02676f00047882 */ /* 0x000fe20000000000 */
[----:B------:R-:W-:Y:S01]  /*1e0d0*/  UMOV UR5, 0x3ef3b266 ;  /* 0x3ef3b26600057882 */ /* 0x000fe20000000000 */
[----:B------:R-:W-:-:S05]  /*1e0e0*/  DADD R24, R4, -R8 ;  /* 0x0000000004187229 */ /* 0x000fca0000000808 */
[----:B------:R-:W-:Y:S01]  /*1e0f0*/  DFMA R12, R10, R12, UR4 ;  /* 0x000000040a0c7e2b */ /* 0x000fe2000800000c */
[----:B------:R-:W-:Y:S01]  /*1e100*/  UMOV UR4, 0xa9ab0956 ;  /* 0xa9ab095600047882 */ /* 0x000fe20000000000 */
[----:B------:R-:W-:Y:S01]  /*1e110*/  UMOV UR5, 0x3f1745cb ;  /* 0x3f1745cb00057882 */ /* 0x000fe20000000000 */
[----:B------:R-:W-:-:S05]  /*1e120*/  DADD R24, R24, R24 ;  /* 0x0000000018187229 */ /* 0x000fca0000000018 */
[----:B------:R-:W-:Y:S01]  /*1e130*/  DFMA R12, R10, R12, UR4 ;  /* 0x000000040a0c7e2b */ /* 0x000fe2000800000c */
[----:B------:R-:W-:Y:S01]  /*1e140*/  UMOV UR4, 0x2d1b5154 ;  /* 0x2d1b515400047882 */ /* 0x000fe20000000000 */
[----:B------:R-:W-:Y:S01]  /*1e150*/  UMOV UR5, 0x3f3c71c7 ;  /* 0x3f3c71c700057882 */ /* 0x000fe20000000000 */
[----:B------:R-:W-:-:S05]  /*1e160*/  DFMA R24, R4, -R8, R24 ;  /* 0x800000080418722b */ /* 0x000fca0000000018 */
[----:B------:R-:W-:Y:S01]  /*1e170*/  DFMA R12, R10, R12, UR4 ;  /* 0x000000040a0c7e2b */ /* 0x000fe2000800000c */
[----:B------:R-:W-:Y:S01]  /*1e180*/  UMOV UR4, 0x923be72d ;  /* 0x923be72d00047882 */ /* 0x000fe20000000000 */
[----:B------:R-:W-:Y:S01]  /*1e190*/  UMOV UR5, 0x3f624924 ;  /* 0x3f62492400057882 */ /* 0x000fe20000000000 */
[----:B------:R-:W-:-:S05]  /*1e1a0*/  DMUL R24, R6, R24 ;  /* 0x0000001806187228 */ /* 0x000fca0000000000 */
[----:B------:R-:W-:Y:S01]  /*1e1b0*/  DFMA R14, R10, R12, UR4 ;  /* 0x000000040a0e7e2b */ /* 0x000fe2000800000c */
[----:B------:R-:W-:Y:S01]  /*1e1c0*/  UMOV UR4, 0x9999a3c4 ;  /* 0x9999a3c400047882 */ /* 0x000fe20000000000 */
[----:B------:R-:W-:Y:S01]  /*1e1d0*/  UMOV UR5, 0x3f899999 ;  /* 0x3f89999900057882 */ /* 0x000fe20000000000 */
[----:B------:R-:W-:Y:S01]  /*1e1e0*/  DADD R12, R26, -UR8 ;  /* 0x800000081a0c7e29 */ /* 0x000fe20008000000 */
[----:B------:R-:W-:Y:S01]  /*1e1f0*/  UMOV UR8, 0xfefa39ef ;  /* 0xfefa39ef00087882 */ /* 0x000fe20000000000 */
[----:B------:R-:W-:-:S03]  /*1e200*/  UMOV UR9, 0x3fe62e42 ;  /* 0x3fe62e4200097882 */ /* 0x000fc60000000000 */
        /* <DEDUP_REMOVED lines=17> */
.L_x_508:
[----:B------:R-:W-:Y:S01]  /*1e320*/  MOV R4, 0x0 ;  /* 0x0000000000047802 */ /* 0x000fe20000000f00 */
[----:B------:R-:W-:Y:S01]  /*1e330*/  IMAD.MOV.U32 R5, RZ, RZ, 0x7ff00000 ;  /* 0x7ff00000ff057424 */ /* 0x000fe200078e00ff */
[----:B------:R-:W-:-:S05]  /*1e340*/  LOP3.LUT P0, RZ, R13, 0x7fffffff, RZ, 0xc0, !PT ;  /* 0x7fffffff0dff7812 */ /* 0x000fca000780c0ff */
[----:B------:R-:W-:-:S10]  /*1e350*/  DFMA R4, R12, R4, +INF ;  /* 0x7ff000000c04742b */ /* 0x000fd40000000004 */
[----:B------:R-:W-:Y:S02]  /*1e360*/  FSEL R8, R4, RZ, P0 ;  /* 0x000000ff04087208 */ /* 0x000fe40000000000 */
[----:B------:R-:W-:-:S07]  /*1e370*/  FSEL R9, R5, -QNAN , P0 ;  /* 0xfff0000005097808 */ /* 0x000fce0000000000 */
.L_x_509:
[----:B------:R-:W-:Y:S05]  /*1e380*/  BSYNC.RECONVERGENT B1 ;  /* 0x0000000000017941 */ /* 0x000fea0003800200 */
.L_x_507:
        /* <DEDUP_REMOVED lines=17> */
[----:B------:R-:W-:Y:S01]  /*1e4a0*/  MOV R5, R47 ;  /* 0x0000002f00057202 */ /* 0x000fe20000000f00 */
[----:B------:R-:W-:Y:S01]  /*1e4b0*/  IMAD.MOV.U32 R4, RZ, RZ, R46 ;  /* 0x000000ffff047224 */ /* 0x000fe200078e002e */
[----:B------:R-:W-:-:S07]  /*1e4c0*/  MOV R6, 0x1e4e0 ;  /* 0x0001e4e000067802 */ /* 0x000fce0000000f00 */
[----:B------:R-:W-:Y:S05]  /*1e4d0*/  CALL.REL.NOINC `($__internal_1_$__cuda_sm20_div_rn_f64_full) ;  /* 0x0000001400007944 */ /* 0x000fea0003c00000 */
.L_x_511:
[----:B------:R-:W-:Y:S05]  /*1e4e0*/  BSYNC.RECONVERGENT B1 ;  /* 0x0000000000017941 */ /* 0x000fea0003800200 */
.L_x_510:
[----:B------:R-:W0:Y:S01]  /*1e4f0*/  LDCU.64 UR4, c[0x0][0x388] ;  /* 0x00007100ff0477ac */ /* 0x000e220008000a00 */
[----:B------:R-:W-:Y:S01]  /*1e500*/  BSSY.RECONVERGENT B1, `(.L_x_512) ;  /* 0x0000054000017945 */ /* 0x000fe20003800200 */
[----:B------:R-:W-:Y:S01]  /*1e510*/  MOV R14, 0xfffffc01 ;  /* 0xfffffc01000e7802 */ /* 0x000fe20000000f00 */
[----:B0-----:R-:W-:-:S10]  /*1e520*/  DMUL R4, R4, UR4 ;  /* 0x0000000404047c28 */ /* 0x001fd40008000000 */
[----:B------:R-:W-:Y:S01]  /*1e530*/  ISETP.GT.AND P0, PT, R5, 0xfffff, PT ;  /* 0x000fffff0500780c */ /* 0x000fe20003f04270 */
[----:B------:R-:W-:Y:S01]  /*1e540*/  IMAD.MOV.U32 R6, RZ, RZ, R4 ;  /* 0x000000ffff067224 */ /* 0x000fe200078e0004 */
[----:B------:R-:W-:Y:S01]  /*1e550*/  MOV R15, R5 ;  /* 0x00000005000f7202 */ /* 0x000fe20000000f00 */
[----:B------:R-:W-:-:S10]  /*1e560*/  IMAD.MOV.U32 R7, RZ, RZ, R5 ;  /* 0x000000ffff077224 */ /* 0x000fd400078e0005 */
[----:B------:R-:W-:Y:S01]  /*1e570*/  @!P0 DMUL R6, R6, 1.80143985094819840000e+16 ;  /* 0x4350000006068828 */ /* 0x000fe20000000000 */
[----:B------:R-:W-:-:S09]  /*1e580*/  @!P0 IMAD.MOV.U32 R14, RZ, RZ, -0x435 ;  /* 0xfffffbcbff0e8424 */ /* 0x000fd200078e00ff */
[----:B------:R-:W-:Y:S02]  /*1e590*/  @!P0 IMAD.MOV.U32 R15, RZ, RZ, R7 ;  /* 0x000000ffff0f8224 */ /* 0x000fe400078e0007 */
[----:B------:R-:W-:Y:S02]  /*1e5a0*/  @!P0 IMAD.MOV.U32 R4, RZ, RZ, R6 ;  /* 0x000000ffff048224 */ /* 0x000fe400078e0006 */
[----:B------:R-:W-:-:S05]  /*1e5b0*/  VIADD R5, R15, 0xffffffff ;  /* 0xffffffff0f057836 */ /* 0x000fca0000000000 */
[----:B------:R-:W-:-:S13]  /*1e5c0*/  ISETP.GT.U32.AND P1, PT, R5, 0x7feffffe, PT ;  /* 0x7feffffe0500780c */ /* 0x000fda0003f24070 */
[----:B------:R-:W-:Y:S05]  /*1e5d0*/  @P1 BRA `(.L_x_513) ;  /* 0x0000000400001947 */ /* 0x000fea0003800000 */
[----:B------:R-:W-:Y:S01]  /*1e5e0*/  LOP3.LUT R5, R15, 0xfffff, RZ, 0xc0, !PT ;  /* 0x000fffff0f057812 */ /* 0x000fe200078ec0ff */
[----:B------:R-:W-:Y:S01]  /*1e5f0*/  IMAD.MOV.U32 R6, RZ, RZ, RZ ;  /* 0x000000ffff067224 */ /* 0x000fe200078e00ff */
[----:B------:R-:W-:Y:S01]  /*1e600*/  MOV R26, 0x8b7a8b04 ;  /* 0x8b7a8b04001a7802 */ /* 0x000fe20000000f00 */
[----:B------:R-:W-:Y:S01]  /*1e610*/  IMAD.MOV.U32 R27, RZ, RZ, 0x3ed0ee25 ;  /* 0x3ed0ee25ff1b7424 */ /* 0x000fe200078e00ff */
[----:B------:R-:W-:Y:S01]  /*1e620*/  LOP3.LUT R5, R5, 0x3ff00000, RZ, 0xfc, !PT ;  /* 0x3ff0000005057812 */ /* 0x000fe200078efcff */
[----:B------:R-:W-:Y:S01]  /*1e630*/  UMOV UR4, 0x3ae80f1e ;  /* 0x3ae80f1e00047882 */ /* 0x000fe20000000000 */
[----:B------:R-:W-:Y:S01]  /*1e640*/  UMOV UR5, 0x3eb1380b ;  /* 0x3eb1380b00057882 */ /* 0x000fe20000000000 */
[----:B------:R-:W-:Y:S01]  /*1e650*/  LEA.HI R30, R15, R14, RZ, 0xc ;  /* 0x0000000e0f1e7211 */ /* 0x000fe200078f60ff */
[----:B------:R-:W-:Y:S01]  /*1e660*/  UMOV UR8, 0x80000000 ;  /* 0x8000000000087882 */ /* 0x000fe20000000000 */
[----:B------:R-:W-:Y:S01]  /*1e670*/  ISETP.GE.U32.AND P0, PT, R5, 0x3ff6a09f, PT ;  /* 0x3ff6a09f0500780c */ /* 0x000fe20003f06070 */
[----:B------:R-:W-:Y:S01]  /*1e680*/  UMOV UR9, 0x43300000 ;  /* 0x4330000000097882 */ /* 0x000fe20000000000 */
[----:B------:R-:W-:-:S11]  /*1e690*/  MOV R31, 0x43300000 ;  /* 0x43300000001f7802 */ /* 0x000fd60000000f00 */
[----:B------:R-:W-:Y:S01]  /*1e6a0*/  @P0 IADD3 R7, PT, PT, R5, -0x100000, RZ ;  /* 0xfff0000005070810 */ /* 0x000fe20007ffe0ff */
[----:B------:R-:W-:-:S04]  /*1e6b0*/  @P0 VIADD R30, R30, 0x1 ;  /* 0x000000011e1e0836 */ /* 0x000fc80000000000 */
[----:B------:R-:W-:Y:S01]  /*1e6c0*/  @P0 IMAD.MOV.U32 R5, RZ, RZ, R7 ;  /* 0x000000ffff050224 */ /* 0x000fe200078e0007 */
[----:B------:R-:W-:-:S05]  /*1e6d0*/  LOP3.LUT R30, R30, 0x80000000, RZ, 0x3c, !PT ;  /* 0x800000001e1e7812 */ /* 0x000fca00078e3cff */
        /* <DEDUP_REMOVED lines=48> */
.L_x_513:
[----:B------:R-:W-:Y:S01]  /*1e9e0*/  IMAD.MOV.U32 R4, RZ, RZ, 0x0 ;  /* 0x00000000ff047424 */ /* 0x000fe200078e00ff */
[----:B------:R-:W-:Y:S01]  /*1e9f0*/  LOP3.LUT P0, RZ, R7, 0x7fffffff, RZ, 0xc0, !PT ;  /* 0x7fffffff07ff7812 */ /* 0x000fe2000780c0ff */
[----:B------:R-:W-:-:S06]  /*1ea00*/  IMAD.MOV.U32 R5, RZ, RZ, 0x7ff00000 ;  /* 0x7ff00000ff057424 */ /* 0x000fcc00078e00ff */
[----:B------:R-:W-:-:S10]  /*1ea10*/  DFMA R4, R6, R4, +INF ;  /* 0x7ff000000604742b */ /* 0x000fd40000000004 */
[----:B------:R-:W-:Y:S02]  /*1ea20*/  FSEL R4, R4, RZ, P0 ;  /* 0x000000ff04047208 */ /* 0x000fe40000000000 */
[----:B------:R-:W-:-:S07]  /*1ea30*/  FSEL R5, R5, -QNAN , P0 ;  /* 0xfff0000005057808 */ /* 0x000fce0000000000 */
.L_x_514:
[----:B------:R-:W-:Y:S05]  /*1ea40*/  BSYNC.RECONVERGENT B1 ;  /* 0x0000000000017941 */ /* 0x000fea0003800200 */
.L_x_512:
[----:B------:R-:W0:Y:S01]  /*1ea50*/  LDCU UR4, c[0x0][0x398] ;  /* 0x00007300ff0477ac */ /* 0x000e220008000800 */
[----:B------:R-:W-:Y:S01]  /*1ea60*/  MOV R10, 0x0 ;  /* 0x00000000000a7802 */ /* 0x000fe20000000f00 */
[----:B------:R-:W-:Y:S01]  /*1ea70*/  IMAD.MOV.U32 R11, RZ, RZ, 0x40000000 ;  /* 0x40000000ff0b7424 */ /* 0x000fe200078e00ff */
[----:B0-----:R-:W0:Y:S05]  /*1ea80*/  I2F.F64 R6, UR4 ;  /* 0x0000000400067d12 */ /* 0x001e2a0008201c00 */
[----:B0-----:R-:W-:-:S08]  /*1ea90*/  DFMA R6, R6, R10, -3 ;  /* 0xc00800000606742b */ /* 0x001fd0000000000a */
[----:B------:R-:W-:-:S08]  /*1eaa0*/  DFMA R4, R6, R8, R4 ;  /* 0x000000080604722b */ /* 0x000fd00000000004 */
[----:B------:R-:W-:-:S08]  /*1eab0*/  DADD R4, R28, R4 ;  /* 0x000000001c047229 */ /* 0x000fd00000000004 */
[----:B------:R-:W-:-:S06]  /*1eac0*/  DSETP.GEU.AND P0, PT, R4, -180, PT ;  /* 0xc06680000400742a */ /* 0x000fcc0003f0e000 */
[----:B------:R-:W-:Y:S02]  /*1ead0*/  FSEL R28, R4, RZ, P0 ;  /* 0x000000ff041c7208 */ /* 0x000fe40000000000 */
[----:B------:R-:W-:-:S06]  /*1eae0*/  FSEL R29, R5, -3.6015625, P0 ;  /* 0xc0668000051d7808 */ /* 0x000fcc0000000000 */
[----:B------:R-:W-:-:S14]  /*1eaf0*/  DSETP.GT.AND P0, PT, R28, 174, PT ;  /* 0x4065c0001c00742a */ /* 0x000fdc0003f04000 */
[----:B------:R-:W-:Y:S01]  /*1eb00*/  @P0 IMAD.MOV.U32 R28, RZ, RZ, 0x0 ;  /* 0x00000000ff1c0424 */ /* 0x000fe200078e00ff */
[----:B------:R-:W-:-:S07]  /*1eb10*/  @P0 MOV R29, 0x4065c000 ;  /* 0x4065c000001d0802 */ /* 0x000fce0000000f00 */
.L_x_9:
[----:B------:R-:W0:Y:S01]  /*1eb20*/  LDCU UR4, c[0x0][0x398] ;  /* 0x00007300ff0477ac */ /* 0x000e220008000800 */
[----:B------:R-:W-:Y:S01]  /*1eb30*/  CS2R R4, SRZ ;  /* 0x0000000000047805 */ /* 0x000fe2000001ff00 */
[----:B0-----:R-:W-:-:S09]  /*1eb40*/  UISETP.NE.AND UP0, UPT, UR4, 0x2, UPT ;  /* 0x000000020400788c */ /* 0x001fd2000bf05270 */
[----:B------:R-:W-:Y:S05]  /*1eb50*/  BRA.U UP0, `(.L_x_2) ;  /* 0x0000000500907547 */ /* 0x000fea000b800000 */
[----:B------:R-:W2:Y:S04]  /*1eb60*/  LDL.128 R24, [R1] ;  /* 0x0000000001187983 */ /* 0x000ea80000100c00 */
[----:B------:R-:W2:Y:S04]  /*1eb70*/  LDL.128 R4, [R1+0x20] ;  /* 0x0000200001047983 */ /* 0x000ea80000100c00 */
[----:B------:R-:W3:Y:S04]  /*1eb80*/  LDL.128 R8, [R1+0x10] ;  /* 0x0000100001087983 */ /* 0x000ee80000100c00 */
[----:B------:R-:W3:Y:S01]  /*1eb90*/  LDL.128 R12, [R1+0x30] ;  /* 0x00003000010c7983 */ /* 0x000ee20000100c00 */
[----:B------:R-:W-:Y:S01]  /*1eba0*/  BSSY.RECONVERGENT B1, `(.L_x_515) ;  /* 0x0000029000017945 */ /* 0x000fe20003800200 */
[----:B--2---:R-:W-:-:S02]  /*1ebb0*/  DADD R30, R26, R6 ;  /* 0x000000001a1e7229 */ /* 0x004fc40000000006 */
[----:B------:R-:W-:Y:S02]  /*1ebc0*/  DADD R32, R24, R4 ;  /* 0x0000000018207229 */ /* 0x000fe40000000004 */
[----:B------:R-:W-:Y:S02]  /*1ebd0*/  DMUL R26, R26, R26 ;  /* 0x0000001a1a1a7228 */ /* 0x000fe40000000000 */
[----:B------:R-:W-:Y:S02]  /*1ebe0*/  DMUL R6, R6, R6 ;  /* 0x0000000606067228 */ /* 0x000fe40000000000 */
[----:B------:R-:W-:Y:S02]  /*1ebf0*/  DMUL R34, R30, R30 ;  /* 0x0000001e1e227228 */ /* 0x000fe40000000000 */
[----:B---3--:R-:W-:Y:S02]  /*1ec00*/  DADD R30, R8, R12 ;  /* 0x00000000081e7229 */ /* 0x008fe4000000000c */
[----:B------:R-:W-:-:S02]  /*1ec10*/  DADD R46, R10, R14 ;  /* 0x000000000a2e7229 */ /* 0x000fc4000000000e */
[----:B------:R-:W-:Y:S02]  /*1ec20*/  DFMA R6, R4, R4, -R6 ;  /* 0x000000040406722b */ /* 0x000fe40000000806 */
[----:B------:R-:W-:-:S06]  /*1ec30*/  DFMA R34, R32, R32, -R34 ;  /* 0x000000202022722b */ /* 0x000fcc0000000822 */
[----:B------:R-:W-:Y:S02]  /*1ec40*/  DFMA R6, -R12, R12, R6 ;  /* 0x0000000c0c06722b */ /* 0x000fe40000000106 */
[----:B------:R-:W-:Y:S01]  /*1ec50*/  DFMA R34, -R30, R30, R34 ;  /* 0x0000001e1e22722b */ /* 0x000fe20000000122 */
[----:B------:R-:W-:Y:S01]  /*1ec60*/  IMAD.MOV.U32 R30, RZ, RZ, 0x0 ;  /* 0x00000000ff1e7424 */ /* 0x000fe200078e00ff */
[----:B------:R-:W-:-:S04]  /*1ec70*/  MOV R31, 0x3fd80000 ;  /* 0x3fd80000001f7802 */ /* 0x000fc80000000f00 */
[----:B------:R-:W-:Y:S02]  /*1ec80*/  DFMA R6, -R14, R14, R6 ;  /* 0x0000000e0e06722b */ /* 0x000fe40000000106 */
        /* <DEDUP_REMOVED lines=9> */
[----:B------:R-:W-:-:S06]  /*1ed20*/  DFMA R30, R24, R24, -R26 ;  /* 0x00000018181e722b */ /* 0x000fcc000000081a */
[----:B------:R-:W-:Y:S02]  /*1ed30*/  DMUL R26, R46, R32 ;  /* 0x000000202e1a7228 */ /* 0x000fe40000000000 */
[----:B------:R-:W-:Y:S01]  /*1ed40*/  DFMA R8, -R8, R8, R30 ;  /* 0x000000080808722b */ /* 0x000fe2000000011e */
[----:B------:R-:W-:Y:S02]  /*1ed50*/  VIADD R31, R33, 0xfff00000 ;  /* 0xfff00000211f7836 */ /* 0x000fe40000000000 */
[----:B------:R-:W-:-:S03]  /*1ed60*/  IMAD.MOV.U32 R30, RZ, RZ, R32 ;  /* 0x000000ffff1e7224 */ /* 0x000fc600078e0020 */
[----:B------:R-:W-:Y:S02]  /*1ed70*/  DFMA R34, R26, -R26, R46 ;  /* 0x8000001a1a22722b */ /* 0x000fe4000000002e */
[----:B------:R-:W-:-:S06]  /*1ed80*/  DFMA R8, -R10, R10, R8 ;  /* 0x0000000a0a08722b */ /* 0x000fcc0000000108 */
        /* <DEDUP_REMOVED lines=10> */
.L_x_516:
[----:B------:R-:W-:Y:S05]  /*1ee30*/  BSYNC.RECONVERGENT B1 ;  /* 0x0000000000017941 */ /* 0x000fea0003800200 */
.L_x_515:
[----:B------:R-:W-:Y:S01]  /*1ee40*/  DADD R4, R4, -R14 ;  /* 0x0000000004047229 */ /* 0x000fe2000000080e */
[----:B------:R-:W-:Y:S01]  /*1ee50*/  BSSY.RECONVERGENT B1, `(.L_x_517) ;  /* 0x000000d000017945 */ /* 0x000fe20003800200 */
[----:B------:R-:W-:Y:S01]  /*1ee60*/  DADD R10, R24, -R10 ;  /* 0x00000000180a7229 */ /* 0x000fe2000000080a */
[----:B------:R-:W-:-:S05]  /*1ee70*/  MOV R52, 0x1ef20 ;  /* 0x0001ef2000347802 */ /* 0x000fca0000000f00 */
[-C--:B------:R-:W-:Y:S02]  /*1ee80*/  DFMA R4, R4, -R12.reuse, R6 ;  /* 0x8000000c0404722b */ /* 0x080fe40000000006 */
[----:B------:R-:W-:Y:S02]  /*1ee90*/  DFMA R8, R10, -R12, R8 ;  /* 0x8000000c0a08722b */ /* 0x000fe40000000008 */
[C---:B------:R-:W-:Y:S02]  /*1eea0*/  DMUL R10, R46.reuse, 4 ;  /* 0x401000002e0a7828 */ /* 0x040fe40000000000 */
[----:B------:R-:W-:Y:S02]  /*1eeb0*/  DADD R46, R46, -1000 ;  /* 0xc08f40002e2e7429 */ /* 0x000fe40000000000 */
[----:B------:R-:W-:-:S08]  /*1eec0*/  DMUL R4, R4, R4 ;  /* 0x0000000404047228 */ /* 0x000fd00000000000 */
[----:B------:R-:W-:Y:S02]  /*1eed0*/  DFMA R4, R8, R8, R4 ;  /* 0x000000080804722b */ /* 0x000fe40000000004 */
[----:B------:R-:W-:-:S06]  /*1eee0*/  DADD R8, R6, R6 ;  /* 0x0000000006087229 */ /* 0x000fcc0000000006 */
[----:B------:R-:W-:-:S08]  /*1eef0*/  DFMA R4, R6, R10, R4 ;  /* 0x0000000a0604722b */ /* 0x000fd00000000004 */
[----:B------:R-:W-:-:S11]  /*1ef00*/  DFMA R6, -R6, R8, R4 ;  /* 0x000000080606722b */ /* 0x000fd60000000104 */
[----:B------:R-:W-:Y:S05]  /*1ef10*/  CALL.REL.NOINC `($_Z16integrand_kernelidPdiS_S_m$__internal_accurate_pow) ;  /* 0x0000001000b87944 */ /* 0x000fea0003c00000 */
[----:B------:R-:W-:Y:S05]  /*1ef20*/  BSYNC.RECONVERGENT B1 ;  /* 0x0000000000017941 */ /* 0x000fea0003800200 */
.L_x_517:
[C---:B------:R-:W-:Y:S01]  /*1ef30*/  DADD R4, R46.reuse, 2 ;  /* 0x400000002e047429 */ /* 0x040fe20000000000 */
[----:B------:R-:W-:Y:S01]  /*1ef40*/  BSSY.RECONVERGENT B1, `(.L_x_518) ;  /* 0x000000e000017945 */ /* 0x000fe20003800200 */
[C---:B------:R-:W-:Y:S02]  /*1ef50*/  DSETP.NEU.AND P0, PT, R46.reuse, RZ, PT ;  /* 0x000000ff2e00722a */ /* 0x040fe40003f0d000 */
[----:B------:R-:W-:-:S06]  /*1ef60*/  DSETP.NEU.AND P2, PT, R46, 1, PT ;  /* 0x3ff000002e00742a */ /* 0x000fcc0003f4d000 */
[----:B------:R-:W-:Y:S02]  /*1ef70*/  LOP3.LUT R4, R5, 0x7ff00000, RZ, 0xc0, !PT ;  /* 0x7ff0000005047812 */ /* 0x000fe400078ec0ff */
[----:B------:R-:W-:Y:S02]  /*1ef80*/  FSEL R5, R12, RZ, P0 ;  /* 0x000000ff0c057208 */ /* 0x000fe40000000000 */
[----:B------:R-:W-:Y:S02]  /*1ef90*/  ISETP.NE.AND P1, PT, R4, 0x7ff00000, PT ;  /* 0x7ff000000400780c */ /* 0x000fe40003f25270 */
[----:B------:R-:W-:-:S11]  /*1efa0*/  FSEL R4, R8, RZ, P0 ;  /* 0x000000ff08047208 */ /* 0x000fd60000000000 */
[----:B------:R-:W-:Y:S05]  /*1efb0*/  @P1 BRA `(.L_x_519) ;  /* 0x0000000000181947 */ /* 0x000fea0003800000 */
[----:B------:R-:W-:-:S14]  /*1efc0*/  DSETP.NAN.AND P0, PT, R46, R46, PT ;  /* 0x0000002e2e00722a */ /* 0x000fdc0003f08000 */
[----:B------:R-:W-:Y:S01]  /*1efd0*/  @P0 DADD R4, R46, 2 ;  /* 0x400000002e040429 */ /* 0x000fe20000000000 */
[----:B------:R-:W-:Y:S10]  /*1efe0*/  @P0 BRA `(.L_x_519) ;  /* 0x00000000000c0947 */ /* 0x000ff40003800000 */
[----:B------:R-:W-:-:S14]  /*1eff0*/  DSETP.NEU.AND P0, PT, |R46|, +INF , PT ;  /* 0x7ff000002e00742a */ /* 0x000fdc0003f0d200 */
[----:B------:R-:W-:Y:S01]  /*1f000*/  @!P0 MOV R4, 0x0 ;  /* 0x0000000000048802 */ /* 0x000fe20000000f00 */
[----:B------:R-:W-:-:S07]  /*1f010*/  @!P0 IMAD.MOV.U32 R5, RZ, RZ, 0x7ff00000 ;  /* 0x7ff00000ff058424 */ /* 0x000fce00078e00ff */
.L_x_519:
[----:B------:R-:W-:Y:S05]  /*1f020*/  BSYNC.RECONVERGENT B1 ;  /* 0x0000000000017941 */ /* 0x000fea0003800200 */
.L_x_518:
[----:B------:R-:W-:Y:S01]  /*1f030*/  FSEL R9, R5, 1.875, P2 ;  /* 0x3ff0000005097808 */ /* 0x000fe20001000000 */
[----:B------:R-:W-:Y:S01]  /*1f040*/  BSSY.RECONVERGENT B1, `(.L_x_2) ;  /* 0x0000015000017945 */ /* 0x000fe20003800200 */
[----:B------:R-:W-:Y:S01]  /*1f050*/  FSEL R8, R4, RZ, P2 ;  /* 0x000000ff04087208 */ /* 0x000fe20001000000 */
[----:B------:R-:W-:Y:S01]  /*1f060*/  IMAD.MOV.U32 R4, RZ, RZ, 0x1 ;  /* 0x00000001ff047424 */ /* 0x000fe200078e00ff */
[----:B------:R-:W0:Y:S01]  /*1f070*/  MUFU.RCP64H R5, R9 ;  /* 0x0000000900057308 */ /* 0x000e220000001800 */
[----:B------:R-:W-:-:S04]  /*1f080*/  FSETP.GEU.AND P1, PT, |R7|, 6.5827683646048100446e-37, PT ;  /* 0x036000000700780b */ /* 0x000fc80003f2e200 */
        /* <DEDUP_REMOVED lines=16> */
.L_x_520:
[----:B------:R-:W-:Y:S05]  /*1f190*/  BSYNC.RECONVERGENT B1 ;  /* 0x0000000000017941 */ /* 0x000fea0003800200 */
.L_x_2:
[----:B------:R-:W-:Y:S01]  /*1f1a0*/  MOV R6, 0x652b82fe ;  /* 0x652b82fe00067802 */ /* 0x000fe20000000f00 */
[----:B------:R-:W-:Y:S01]  /*1f1b0*/  IMAD.MOV.U32 R7, RZ, RZ, 0x3ff71547 ;  /* 0x3ff71547ff077424 */ /* 0x000fe200078e00ff */
[----:B------:R-:W-:Y:S01]  /*1f1c0*/  UMOV UR4, 0xfefa39ef ;  /* 0xfefa39ef00047882 */ /* 0x000fe20000000000 */
[----:B------:R-:W-:Y:S01]  /*1f1d0*/  UMOV UR5, 0x3fe62e42 ;  /* 0x3fe62e4200057882 */ /* 0x000fe20000000000 */
[----:B------:R-:W-:Y:S01]  /*1f1e0*/  FSETP.GEU.AND P0, PT, |R29|, 4.1917929649353027344, PT ;  /* 0x4086232b1d00780b */ /* 0x000fe20003f0e200 */
[----:B------:R-:W-:Y:S02]  /*1f1f0*/  BSSY.RECONVERGENT B1, `(.L_x_521) ;  /* 0x0000036000017945 */ /* 0x000fe40003800200 */
[----:B------:R-:W-:-:S08]  /*1f200*/  DFMA R6, R28, R6, 6.75539944105574400000e+15 ;  /* 0x433800001c06742b */ /* 0x000fd00000000006 */
[----:B------:R-:W-:-:S08]  /*1f210*/  DADD R8, R6, -6.75539944105574400000e+15 ;  /* 0xc338000006087429 */ /* 0x000fd00000000000 */
[----:B------:R-:W-:Y:S01]  /*1f220*/  DFMA R10, R8, -UR4, R28 ;  /* 0x80000004080a7c2b */ /* 0x000fe2000800001c */
[----:B------:R-:W-:Y:S01]  /*1f230*/  UMOV UR4, 0x3b39803f ;  /* 0x3b39803f00047882 */ /* 0x000fe20000000000 */
[----:B------:R-:W-:-:S06]  /*1f240*/  UMOV UR5, 0x3c7abc9e ;  /* 0x3c7abc9e00057882 */ /* 0x000fcc0000000000 */
[----:B------:R-:W-:Y:S01]  /*1f250*/  DFMA R8, R8, -UR4, R10 ;  /* 0x8000000408087c2b */ /* 0x000fe2000800000a */
[----:B------:R-:W-:Y:S01]  /*1f260*/  UMOV UR4, 0x69ce2bdf ;  /* 0x69ce2bdf00047882 */ /* 0x000fe20000000000 */
[----:B------:R-:W-:Y:S01]  /*1f270*/  IMAD.MOV.U32 R10, RZ, RZ, -0x35dec16 ;  /* 0xfca213eaff0a7424 */ /* 0x000fe200078e00ff */
[----:B------:R-:W-:Y:S01]  /*1f280*/  MOV R11, 0x3e928af3 ;  /* 0x3e928af3000b7802 */ /* 0x000fe20000000f00 */
[----:B------:R-:W-:-:S05]  /*1f290*/  UMOV UR5, 0x3e5ade15 ;  /* 0x3e5ade1500057882 */ /* 0x000fca0000000000 */
[----:B------:R-:W-:Y:S01]  /*1f2a0*/  DFMA R10, R8, UR4, R10 ;  /* 0x00000004080a7c2b */ /* 0x000fe2000800000a */
        /* <DEDUP_REMOVED lines=23> */
[----:B------:R-:W-:-:S08]  /*1f420*/  DFMA R10, R8, R10, UR4 ;  /* 0x00000004080a7e2b */ /* 0x000fd0000800000a */
[----:B------:R-:W-:-:S08]  /*1f430*/  DFMA R10, R8, R10, 1 ;  /* 0x3ff00000080a742b */ /* 0x000fd0000000000a */
[----:B------:R-:W-:-:S10]  /*1f440*/  DFMA R10, R8, R10, 1 ;  /* 0x3ff00000080a742b */ /* 0x000fd4000000000a */
[----:B------:R-:W-:Y:S02]  /*1f450*/  IMAD R9, R6, 0x100000, R11 ;  /* 0x0010000006097824 */ /* 0x000fe400078e020b */
[----:B------:R-:W-:Y:S01]  /*1f460*/  IMAD.MOV.U32 R8, RZ, RZ, R10 ;  /* 0x000000ffff087224 */ /* 0x000fe200078e000a */
[----:B------:R-:W-:Y:S06]  /*1f470*/  @!P0 BRA `(.L_x_522) ;  /* 0x0000000000348947 */ /* 0x000fec0003800000 */
[----:B------:R-:W-:Y:S01]  /*1f480*/  FSETP.GEU.AND P1, PT, |R29|, 4.2275390625, PT ;  /* 0x408748001d00780b */ /* 0x000fe20003f2e200 */
[C---:B------:R-:W-:Y:S02]  /*1f490*/  DADD R8, R28.reuse, +INF ;  /* 0x7ff000001c087429 */ /* 0x040fe40000000000 */
[----:B------:R-:W-:-:S08]  /*1f4a0*/  DSETP.GEU.AND P0, PT, R28, RZ, PT ;  /* 0x000000ff1c00722a */ /* 0x000fd00003f0e000 */
[----:B------:R-:W-:Y:S02]  /*1f4b0*/  FSEL R8, R8, RZ, P0 ;  /* 0x000000ff08087208 */ /* 0x000fe40000000000 */
[----:B------:R-:W-:Y:S02]  /*1f4c0*/  @!P1 LEA.HI R7, R6, R6, RZ, 0x1 ;  /* 0x0000000606079211 */ /* 0x000fe400078f08ff */
[----:B------:R-:W-:Y:S02]  /*1f4d0*/  FSEL R9, R9, RZ, P0 ;  /* 0x000000ff09097208 */ /* 0x000fe40000000000 */
[----:B------:R-:W-:-:S04]  /*1f4e0*/  @!P1 SHF.R.S32.HI R7, RZ, 0x1, R7 ;  /* 0x00000001ff079819 */ /* 0x000fc80000011407 */
[----:B------:R-:W-:Y:S01]  /*1f4f0*/  @!P1 IADD3 R6, PT, PT, R6, -R7, RZ ;  /* 0x8000000706069210 */ /* 0x000fe20007ffe0ff */
[----:B------:R-:W-:-:S03]  /*1f500*/  @!P1 IMAD R7, R7, 0x100000, R11 ;  /* 0x0010000007079824 */ /* 0x000fc600078e020b */
[----:B------:R-:W-:Y:S01]  /*1f510*/  @!P1 LEA R11, R6, 0x3ff00000, 0x14 ;  /* 0x3ff00000060b9811 */ /* 0x000fe200078ea0ff */
[----:B------:R-:W-:Y:S01]  /*1f520*/  @!P1 IMAD.MOV.U32 R6, RZ, RZ, R10 ;  /* 0x000000ffff069224 */ /* 0x000fe200078e000a */
[----:B------:R-:W-:-:S06]  /*1f530*/  @!P1 MOV R10, RZ ;  /* 0x000000ff000a9202 */ /* 0x000fcc0000000f00 */
[----:B------:R-:W-:-:S11]  /*1f540*/  @!P1 DMUL R8, R6, R10 ;  /* 0x0000000a06089228 */ /* 0x000fd60000000000 */
.L_x_522:
[----:B------:R-:W-:Y:S05]  /*1f550*/  BSYNC.RECONVERGENT B1 ;  /* 0x0000000000017941 */ /* 0x000fea0003800200 */
.L_x_521:
[----:B------:R-:W0:Y:S01]  /*1f560*/  LDCU UR4, c[0x0][0x370] ;  /* 0x00006e00ff0477ac */ /* 0x000e220008000800 */
[----:B------:R-:W0:Y:S01]  /*1f570*/  LDC R7, c[0x0][0x360] ;  /* 0x0000d800ff077b82 */ /* 0x000e220000000800 */
[----:B------:R-:W-:Y:S01]  /*1f580*/  DMUL R4, R8, R4 ;  /* 0x0000000408047228 */ /* 0x000fe20000000000 */
[----:B------:R-:W1:Y:S07]  /*1f590*/  LDCU UR5, c[0x0][0x380] ;  /* 0x00007000ff0577ac */ /* 0x000e6e0008000800 */
[----:B------:R-:W-:-:S02]  /*1f5a0*/  DADD R44, R4, R44 ;  /* 0x00000000042c7229 */ /* 0x000fc4000000002c */
[----:B------:R-:W-:Y:S01]  /*1f5b0*/  DFMA R42, R4, R4, R42 ;  /* 0x00000004042a722b */ /* 0x000fe2000000002a */
[----:B0-----:R-:W-:-:S05]  /*1f5c0*/  IMAD R36, R7, UR4, R36 ;  /* 0x0000000407247c24 */ /* 0x001fca000f8e0224 */
[----:B-1----:R-:W-:-:S13]  /*1f5d0*/  ISETP.GE.AND P0, PT, R36, UR5, PT ;  /* 0x0000000524007c0c */ /* 0x002fda000bf06270 */
[----:B------:R-:W-:Y:S05]  /*1f5e0*/  @!P0 BRA `(.L_x_523) ;  /* 0xfffffe0c00448947 */ /* 0x000fea000383ffff */
.L_x_1:
[----:B------:R-:W-:Y:S05]  /*1f5f0*/  BSYNC.RECONVERGENT B0 ;  /* 0x0000000000007941 */ /* 0x000fea0003800200 */
.L_x_0:
[----:B------:R-:W0:Y:S08]  /*1f600*/  LDC.64 R2, c[0x0][0x3a0] ;  /* 0x0000e800ff027b82 */ /* 0x000e300000000a00 */
[----:B------:R-:W1:Y:S01]  /*1f610*/  LDC.64 R4, c[0x0][0x3a8] ;  /* 0x0000ea00ff047b82 */ /* 0x000e620000000a00 */
[----:B0-----:R-:W-:Y:S04]  /*1f620*/  REDG.E.ADD.F64.RN.STRONG.GPU desc[UR6][R2.64], R44 ;  /* 0x0000002c020079a6 */ /* 0x001fe8000c12ff06 */
[----:B-1----:R-:W-:Y:S01]  /*1f630*/  REDG.E.ADD.F64.RN.STRONG.GPU desc[UR6][R4.64], R42 ;  /* 0x0000002a040079a6 */ /* 0x002fe2000c12ff06 */
[----:B------:R-:W-:Y:S05]  /*1f640*/  EXIT ;  /* 0x000000000000794d */ /* 0x000fea0003800000 */
        .weak           $__internal_0_$__cuda_sm20_dblrcp_rn_slowpath_v3
        .type           $__internal_0_$__cuda_sm20_dblrcp_rn_slowpath_v3,@function
        .size           $__internal_0_$__cuda_sm20_dblrcp_rn_slowpath_v3,($__internal_1_$__cuda_sm20_div_rn_f64_full - $__internal_0_$__cuda_sm20_dblrcp_rn_slowpath_v3)
$__internal_0_$__cuda_sm20_dblrcp_rn_slowpath_v3:
[----:B------:R-:W-:Y:S01]  /*1f650*/  DSETP.GTU.AND P0, PT, |R4|, +INF , PT ;  /* 0x7ff000000400742a */ /* 0x000fe20003f0c200 */
[----:B------:R-:W-:-:S13]  /*1f660*/  BSSY.RECONVERGENT B2, `(.L_x_524) ;  /* 0x0000023000027945 */ /* 0x000fda0003800200 */
[----:B------:R-:W-:Y:S05]  /*1f670*/  @P0 BRA `(.L_x_525) ;  /* 0x00000000007c0947 */ /* 0x000fea0003800000 */
[----:B------:R-:W-:-:S05]  /*1f680*/  LOP3.LUT R11, R5, 0x7fffffff, RZ, 0xc0, !PT ;  /* 0x7fffffff050b7812 */ /* 0x000fca00078ec0ff */
[----:B------:R-:W-:-:S05]  /*1f690*/  VIADD R6, R11, 0xffffffff ;  /* 0xffffffff0b067836 */ /* 0x000fca0000000000 */
[----:B------:R-:W-:-:S13]  /*1f6a0*/  ISETP.GE.U32.AND P0, PT, R6, 0x7fefffff, PT ;  /* 0x7fefffff0600780c */ /* 0x000fda0003f06070 */
[----:B------:R-:W-:Y:S01]  /*1f6b0*/  @P0 LOP3.LUT R7, R5, 0x7ff00000, RZ, 0x3c, !PT ;  /* 0x7ff0000005070812 */ /* 0x000fe200078e3cff */
[----:B------:R-:W-:Y:S01]  /*1f6c0*/  @P0 IMAD.MOV.U32 R6, RZ, RZ, RZ ;  /* 0x000000ffff060224 */ /* 0x000fe200078e00ff */
[----:B------:R-:W-:Y:S06]  /*1f6d0*/  @P0 BRA `(.L_x_526) ;  /* 0x00000000006c0947 */ /* 0x000fec0003800000 */
[----:B------:R-:W-:-:S13]  /*1f6e0*/  ISETP.GE.U32.AND P0, PT, R11, 0x1000001, PT ;  /* 0x010000010b00780c */ /* 0x000fda0003f06070 */
[----:B------:R-:W-:Y:S05]  /*1f6f0*/  @!P0 BRA `(.L_x_527) ;  /* 0x0000000000348947 */ /* 0x000fea0003800000 */
[----:B------:R-:W-:Y:S01]  /*1f700*/  IADD3 R7, PT, PT, R5, -0x3fe00000, RZ ;  /* 0xc020000005077810 */ /* 0x000fe20007ffe0ff */
[----:B------:R-:W-:-:S03]  /*1f710*/  IMAD.MOV.U32 R6, RZ, RZ, R4 ;  /* 0x000000ffff067224 */ /* 0x000fc600078e0004 */
[----:B------:R-:W0:Y:S03]  /*1f720*/  MUFU.RCP64H R13, R7 ;  /* 0x00000007000d7308 */ /* 0x000e260000001800 */
[----:B0-----:R-:W-:-:S08]  /*1f730*/  DFMA R14, -R6, R12, 1 ;  /* 0x3ff00000060e742b */ /* 0x001fd0000000010c */
[----:B------:R-:W-:-:S08]  /*1f740*/  DFMA R14, R14, R14, R14 ;  /* 0x0000000e0e0e722b */ /* 0x000fd0000000000e */
[----:B------:R-:W-:-:S08]  /*1f750*/  DFMA R14, R12, R14, R12 ;  /* 0x0000000e0c0e722b */ /* 0x000fd0000000000c */
[----:B------:R-:W-:-:S08]  /*1f760*/  DFMA R12, -R6, R14, 1 ;  /* 0x3ff00000060c742b */ /* 0x000fd0000000010e */
[----:B------:R-:W-:-:S08]  /*1f770*/  DFMA R12, R14, R12, R14 ;  /* 0x0000000c0e0c722b */ /* 0x000fd0000000000e */
[----:B------:R-:W-:-:S08]  /*1f780*/  DMUL R12, R12, 2.2250738585072013831e-308 ;  /* 0x001000000c0c7828 */ /* 0x000fd00000000000 */
[----:B------:R-:W-:-:S08]  /*1f790*/  DFMA R4, -R4, R12, 1 ;  /* 0x3ff000000404742b */ /* 0x000fd0000000010c */
[----:B------:R-:W-:-:S08]  /*1f7a0*/  DFMA R4, R4, R4, R4 ;  /* 0x000000040404722b */ /* 0x000fd00000000004 */
[----:B------:R-:W-:Y:S01]  /*1f7b0*/  DFMA R6, R12, R4, R12 ;  /* 0x000000040c06722b */ /* 0x000fe2000000000c */
[----:B------:R-:W-:Y:S10]  /*1f7c0*/  BRA `(.L_x_526) ;  /* 0x0000000000307947 */ /* 0x000ff40003800000 */
.L_x_527:
[----:B------:R-:W-:Y:S01]  /*1f7d0*/  DMUL R4, R4, 8.11296384146066816958e+31 ;  /* 0x4690000004047828 */ /* 0x000fe20000000000 */
[----:B------:R-:W-:-:S05]  /*1f7e0*/  IMAD.MOV.U32 R6, RZ, RZ, R12 ;  /* 0x000000ffff067224 */ /* 0x000fca00078e000c */
[----:B------:R-:W0:Y:S02]  /*1f7f0*/  MUFU.RCP64H R7, R5 ;  /* 0x0000000500077308 */ /* 0x000e240000001800 */
[----:B0-----:R-:W-:-:S08]  /*1f800*/  DFMA R12, -R4, R6, 1 ;  /* 0x3ff00000040c742b */ /* 0x001fd00000000106 */
[----:B------:R-:W-:-:S08]  /*1f810*/  DFMA R12, R12, R12, R12 ;  /* 0x0000000c0c0c722b */ /* 0x000fd0000000000c */
[----:B------:R-:W-:-:S08]  /*1f820*/  DFMA R12, R6, R12, R6 ;  /* 0x0000000c060c722b */ /* 0x000fd00000000006 */
[----:B------:R-:W-:-:S08]  /*1f830*/  DFMA R6, -R4, R12, 1 ;  /* 0x3ff000000406742b */ /* 0x000fd0000000010c */
[----:B------:R-:W-:-:S08]  /*1f840*/  DFMA R6, R12, R6, R12 ;  /* 0x000000060c06722b */ /* 0x000fd0000000000c */
[----:B------:R-:W-:Y:S01]  /*1f850*/  DMUL R6, R6, 8.11296384146066816958e+31 ;  /* 0x4690000006067828 */ /* 0x000fe20000000000 */
[----:B------:R-:W-:Y:S10]  /*1f860*/  BRA `(.L_x_526) ;  /* 0x0000000000087947 */ /* 0x000ff40003800000 */
.L_x_525:
[----:B------:R-:W-:Y:S02]  /*1f870*/  LOP3.LUT R7, R5, 0x80000, RZ, 0xfc, !PT ;  /* 0x0008000005077812 */ /* 0x000fe400078efcff */
[----:B------:R-:W-:-:S07]  /*1f880*/  MOV R6, R4 ;  /* 0x0000000400067202 */ /* 0x000fce0000000f00 */
.L_x_526:
[----:B------:R-:W-:Y:S05]  /*1f890*/  BSYNC.RECONVERGENT B2 ;  /* 0x0000000000027941 */ /* 0x000fea0003800200 */
.L_x_524:
[----:B------:R-:W-:Y:S01]  /*1f8a0*/  MOV R11, 0x0 ;  /* 0x00000000000b7802 */ /* 0x000fe20000000f00 */
[----:B------:R-:W-:Y:S02]  /*1f8b0*/  IMAD.MOV.U32 R50, RZ, RZ, R6 ;  /* 0x000000ffff327224 */ /* 0x000fe400078e0006 */
[----:B------:R-:W-:Y:S01]  /*1f8c0*/  IMAD.MOV.U32 R51, RZ, RZ, R7 ;  /* 0x000000ffff337224 */ /* 0x000fe200078e0007 */
[----:B------:R-:W-:Y:S06]  /*1f8d0*/  RET.REL.NODEC R10 `(_Z16integrand_kernelidPdiS_S_m) ;  /* 0xfffffe040ac87950 */ /* 0x000fec0003c3ffff */
        .weak           $__internal_1_$__cuda_sm20_div_rn_f64_full
        .type           $__internal_1_$__cuda_sm20_div_rn_f64_full,@function
        .size           $__internal_1_$__cuda_sm20_div_rn_f64_full,($__internal_2_$__cuda_sm20_dsqrt_rn_f64_mediumpath_v1 - $__internal_1_$__cuda_sm20_div_rn_f64_full)
$__internal_1_$__cuda_sm20_div_rn_f64_full:
[C---:B------:R-:W-:Y:S01]  /*1f8e0*/  FSETP.GEU.AND P0, PT, |R5|.reuse, 1.469367938527859385e-39, PT ;  /* 0x001000000500780b */ /* 0x040fe20003f0e200 */
[----:B------:R-:W-:Y:S01]  /*1f8f0*/  IMAD.MOV.U32 R32, RZ, RZ, R4 ;  /* 0x000000ffff207224 */ /* 0x000fe200078e0004 */
[----:B------:R-:W-:Y:S01]  /*1f900*/  LOP3.LUT R27, R5, 0x800fffff, RZ, 0xc0, !PT ;  /* 0x800fffff051b7812 */ /* 0x000fe200078ec0ff */
[----:B------:R-:W-:Y:S01]  /*1f910*/  IMAD.MOV.U32 R33, RZ, RZ, R5 ;  /* 0x000000ffff217224 */ /* 0x000fe200078e0005 */
[----:B------:R-:W-:Y:S01]  /*1f920*/  MOV R34, R4 ;  /* 0x0000000400227202 */ /* 0x000fe20000000f00 */
[----:B------:R-:W-:Y:S01]  /*1f930*/  IMAD.MOV.U32 R63, RZ, RZ, R7 ;  /* 0x000000ffff3f7224 */ /* 0x000fe200078e0007 */
[----:B------:R-:W-:Y:S01]  /*1f940*/  LOP3.LUT R35, R27, 0x3ff00000, RZ, 0xfc, !PT ;  /* 0x3ff000001b237812 */ /* 0x000fe200078efcff */
[----:B------:R-:W-:Y:S01]  /*1f950*/  IMAD.MOV.U32 R62, RZ, RZ, R26 ;  /* 0x000000ffff3e7224 */ /* 0x000fe200078e001a */
[----:B------:R-:W-:Y:S01]  /*1f960*/  MOV R60, 0x1 ;  /* 0x00000001003c7802 */ /* 0x000fe20000000f00 */
[----:B------:R-:W-:Y:S01]  /*1f970*/  BSSY.RECONVERGENT B2, `(.L_x_528) ;  /* 0x0000057000027945 */ /* 0x000fe20003800200 */
[C---:B------:R-:W-:Y:S01]  /*1f980*/  FSETP.GEU.AND P1, PT, |R63|.reuse, 1.469367938527859385e-39, PT ;  /* 0x001000003f00780b */ /* 0x040fe20003f2e200 */
[----:B------:R-:W-:Y:S01]  /*1f990*/  IMAD.MOV.U32 R64, RZ, RZ, R62 ;  /* 0x000000ffff407224 */ /* 0x000fe200078e003e */
[----:B------:R-:W-:Y:S01]  /*1f9a0*/  LOP3.LUT R4, R63, 0x7ff00000, RZ, 0xc0, !PT ;  /* 0x7ff000003f047812 */ /* 0x000fe200078ec0ff */
[----:B------:R-:W-:Y:S01]  /*1f9b0*/  @!P0 DMUL R34, R32, 8.98846567431157953865e+307 ;  /* 0x7fe0000020228828 */ /* 0x000fe20000000000 */
[----:B------:R-:W-:Y:S01]  /*1f9c0*/  LOP3.LUT R30, R5, 0x7ff00000, RZ, 0xc0, !PT ;  /* 0x7ff00000051e7812 */ /* 0x000fe200078ec0ff */
[----:B------:R-:W-:-:S03]  /*1f9d0*/  IMAD.MOV.U32 R5, RZ, RZ, 0x1ca00000 ;  /* 0x1ca00000ff057424 */ /* 0x000fc600078e00ff */
[C---:B------:R-:W-:Y:S01]  /*1f9e0*/  ISETP.GE.U32.AND P3, PT, R4.reuse, R30, PT ;  /* 0x0000001e0400720c */ /* 0x040fe20003f66070 */
[----:B------:R-:W0:Y:S04]  /*1f9f0*/  MUFU.RCP64H R61, R35 ;  /* 0x00000023003d7308 */ /* 0x000e280000001800 */
[----:B------:R-:W-:Y:S02]  /*1fa00*/  @!P1 LOP3.LUT R7, R33, 0x7ff00000, RZ, 0xc0, !PT ;  /* 0x7ff0000021079812 */ /* 0x000fe400078ec0ff */
[----:B------:R-:W-:Y:S02]  /*1fa10*/  @!P0 LOP3.LUT R30, R35, 0x7ff00000, RZ, 0xc0, !PT ;  /* 0x7ff00000231e8812 */ /* 0x000fe400078ec0ff */
[----:B------:R-:W-:-:S04]  /*1fa20*/  @!P1 ISETP.GE.U32.AND P2, PT, R4, R7, PT ;  /* 0x000000070400920c */ /* 0x000fc80003f46070 */
[----:B------:R-:W-:-:S04]  /*1fa30*/  @!P1 SEL R7, R5, 0x63400000, !P2 ;  /* 0x6340000005079807 */ /* 0x000fc80005000000 */
[----:B------:R-:W-:Y:S01]  /*1fa40*/  @!P1 LOP3.LUT R7, R7, 0x80000000, R63, 0xf8, !PT ;  /* 0x8000000007079812 */ /* 0x000fe200078ef83f */
[----:B0-----:R-:W-:-:S08]  /*1fa50*/  DFMA R26, R60, -R34, 1 ;  /* 0x3ff000003c1a742b */ /* 0x001fd00000000822 */
[----:B------:R-:W-:-:S08]  /*1fa60*/  DFMA R26, R26, R26, R26 ;  /* 0x0000001a1a1a722b */ /* 0x000fd0000000001a */
[----:B------:R-:W-:Y:S01]  /*1fa70*/  DFMA R60, R60, R26, R60 ;  /* 0x0000001a3c3c722b */ /* 0x000fe2000000003c */
[----:B------:R-:W-:Y:S02]  /*1fa80*/  SEL R26, R5, 0x63400000, !P3 ;  /* 0x63400000051a7807 */ /* 0x000fe40005800000 */
[----:B------:R-:W-:Y:S02]  /*1fa90*/  @!P1 LOP3.LUT R27, R7, 0x100000, RZ, 0xfc, !PT ;  /* 0x00100000071b9812 */ /* 0x000fe400078efcff */
[----:B------:R-:W-:-:S03]  /*1faa0*/  LOP3.LUT R65, R26, 0x800fffff, R63, 0xf8, !PT ;  /* 0x800fffff1a417812 */ /* 0x000fc600078ef83f */
[----:B------:R-:W-:Y:S01]  /*1fab0*/  DFMA R66, R60, -R34, 1 ;  /* 0x3ff000003c42742b */ /* 0x000fe20000000822 */
[----:B------:R-:W-:Y:S02]  /*1fac0*/  @!P1 MOV R26, RZ ;  /* 0x000000ff001a9202 */ /* 0x000fe40000000f00 */
[----:B------:R-:W-:-:S04]  /*1fad0*/  IADD3 R7, PT, PT, R30, -0x1, RZ ;  /* 0xffffffff1e077810 */ /* 0x000fc80007ffe0ff */
[----:B------:R-:W-:Y:S02]  /*1fae0*/  @!P1 DFMA R64, R64, 2, -R26 ;  /* 0x400000004040982b */ /* 0x000fe4000000081a */
[----:B------:R-:W-:-:S08]  /*1faf0*/  DFMA R66, R60, R66, R60 ;  /* 0x000000423c42722b */ /* 0x000fd0000000003c */
[----:B------:R-:W-:-:S08]  /*1fb00*/  DMUL R26, R66, R64 ;  /* 0x00000040421a7228 */ /* 0x000fd00000000000 */
[----:B------:R-:W-:-:S08]  /*1fb10*/  DFMA R60, R26, -R34, R64 ;  /* 0x800000221a3c722b */ /* 0x000fd00000000040 */
[----:B------:R-:W-:Y:S01]  /*1fb20*/  DFMA R60, R66, R60, R26 ;  /* 0x0000003c423c722b */ /* 0x000fe2000000001a */
[----:B------:R-:W-:Y:S01]  /*1fb30*/  IMAD.MOV.U32 R27, RZ, RZ, R4 ;  /* 0x000000ffff1b7224 */ /* 0x000fe200078e0004 */
[----:B------:R-:W-:-:S05]  /*1fb40*/  @!P1 LOP3.LUT R27, R65, 0x7ff00000, RZ, 0xc0, !PT ;  /* 0x7ff00000411b9812 */ /* 0x000fca00078ec0ff */
[----:B------:R-:W-:-:S05]  /*1fb50*/  VIADD R26, R27, 0xffffffff ;  /* 0xffffffff1b1a7836 */ /* 0x000fca0000000000 */
[----:B------:R-:W-:-:S04]  /*1fb60*/  ISETP.GT.U32.AND P0, PT, R26, 0x7feffffe, PT ;  /* 0x7feffffe1a00780c */ /* 0x000fc80003f04070 */
[----:B------:R-:W-:-:S13]  /*1fb70*/  ISETP.GT.U32.OR P0, PT, R7, 0x7feffffe, P0 ;  /* 0x7feffffe0700780c */ /* 0x000fda0000704470 */
[----:B------:R-:W-:Y:S05]  /*1fb80*/  @P0 BRA `(.L_x_529) ;  /* 0x0000000000740947 */ /* 0x000fea0003800000 */
[----:B------:R-:W-:-:S04]  /*1fb90*/  LOP3.LUT R7, R33, 0x7ff00000, RZ, 0xc0, !PT ;  /* 0x7ff0000021077812 */ /* 0x000fc800078ec0ff */
[CC--:B------:R-:W-:Y:S02]  /*1fba0*/  VIADDMNMX R26, R4.reuse, -R7.reuse, 0xb9600000, !PT ;  /* 0xb9600000041a7446 */ /* 0x0c0fe40007800907 */
[----:B------:R-:W-:Y:S02]  /*1fbb0*/  ISETP.GE.U32.AND P0, PT, R4, R7, PT ;  /* 0x000000070400720c */ /* 0x000fe40003f06070 */
[----:B------:R-:W-:Y:S02]  /*1fbc0*/  VIMNMX R26, PT, PT, R26, 0x46a00000, PT ;  /* 0x46a000001a1a7848 */ /* 0x000fe40003fe0100 */
[----:B------:R-:W-:-:S05]  /*1fbd0*/  SEL R5, R5, 0x63400000, !P0 ;  /* 0x6340000005057807 */ /* 0x000fca0004000000 */
[----:B------:R-:W-:Y:S01]  /*1fbe0*/  IMAD.IADD R5, R26, 0x1, -R5 ;  /* 0x000000011a057824 */ /* 0x000fe200078e0a05 */
[----:B------:R-:W-:-:S03]  /*1fbf0*/  MOV R26, RZ ;  /* 0x000000ff001a7202 */ /* 0x000fc60000000f00 */
[----:B------:R-:W-:-:S06]  /*1fc00*/  VIADD R27, R5, 0x7fe00000 ;  /* 0x7fe00000051b7836 */ /* 0x000fcc0000000000 */
[----:B------:R-:W-:-:S10]  /*1fc10*/  DMUL R66, R60, R26 ;  /* 0x0000001a3c427228 */ /* 0x000fd40000000000 */
[----:B------:R-:W-:-:S13]  /*1fc20*/  FSETP.GTU.AND P0, PT, |R67|, 1.469367938527859385e-39, PT ;  /* 0x001000004300780b */ /* 0x000fda0003f0c200 */
[----:B------:R-:W-:Y:S05]  /*1fc30*/  @P0 BRA `(.L_x_530) ;  /* 0x0000000000a80947 */ /* 0x000fea0003800000 */
[----:B------:R-:W-:Y:S01]  /*1fc40*/  DFMA R34, R60, -R34, R64 ;  /* 0x800000223c22722b */ /* 0x000fe20000000040 */
[----:B------:R-:W-:-:S09]  /*1fc50*/  IMAD.MOV.U32 R26, RZ, RZ, RZ ;  /* 0x000000ffff1a7224 */ /* 0x000fd200078e00ff */
[C---:B------:R-:W-:Y:S02]  /*1fc60*/  FSETP.NEU.AND P0, PT, R35.reuse, RZ, PT ;  /* 0x000000ff2300720b */ /* 0x040fe40003f0d000 */
[----:B------:R-:W-:-:S04]  /*1fc70*/  LOP3.LUT R4, R35, 0x80000000, R33, 0x48, !PT ;  /* 0x8000000023047812 */ /* 0x000fc800078e4821 */
[----:B------:R-:W-:-:S07]  /*1fc80*/  LOP3.LUT R27, R4, R27, RZ, 0xfc, !PT ;  /* 0x0000001b041b7212 */ /* 0x000fce00078efcff */
[----:B------:R-:W-:Y:S05]  /*1fc90*/  @!P0 BRA `(.L_x_530) ;  /* 0x0000000000908947 */ /* 0x000fea0003800000 */
[----:B------:R-:W-:Y:S01]  /*1fca0*/  IMAD.MOV R31, RZ, RZ, -R5 ;  /* 0x000000ffff1f7224 */ /* 0x000fe200078e0a05 */
[----:B------:R-:W-:Y:S01]  /*1fcb0*/  MOV R30, RZ ;  /* 0x000000ff001e7202 */ /* 0x000fe20000000f00 */
[----:B------:R-:W-:Y:S01]  /*1fcc0*/  DMUL.RP R26, R60, R26 ;  /* 0x0000001a3c1a7228 */ /* 0x000fe20000008000 */
[----:B------:R-:W-:-:S04]  /*1fcd0*/  IADD3 R5, PT, PT, -R5, -0x43300000, RZ ;  /* 0xbcd0000005057810 */ /* 0x000fc80007ffe1ff */
[----:B------:R-:W-:-:S05]  /*1fce0*/  DFMA R30, R66, -R30, R60 ;  /* 0x8000001e421e722b */ /* 0x000fca000000003c */
[----:B------:R-:W-:-:S05]  /*1fcf0*/  LOP3.LUT R4, R27, R4, RZ, 0x3c, !PT ;  /* 0x000000041b047212 */ /* 0x000fca00078e3cff */
[----:B------:R-:W-:-:S04]  /*1fd00*/  FSETP.NEU.AND P0, PT, |R31|, R5, PT ;  /* 0x000000051f00720b */ /* 0x000fc80003f0d200 */
[----:B------:R-:W-:Y:S02]  /*1fd10*/  FSEL R26, R26, R66, !P0 ;  /* 0x000000421a1a7208 */ /* 0x000fe40004000000 */
[----:B------:R-:W-:-:S03]  /*1fd20*/  FSEL R27, R4, R67, !P0 ;  /* 0x00000043041b7208 */ /* 0x000fc60004000000 */
[----:B------:R-:W-:Y:S02]  /*1fd30*/  IMAD.MOV.U32 R66, RZ, RZ, R26 ;  /* 0x000000ffff427224 */ /* 0x000fe400078e001a */
[----:B------:R-:W-:Y:S01]  /*1fd40*/  IMAD.MOV.U32 R67, RZ, RZ, R27 ;  /* 0x000000ffff437224 */ /* 0x000fe200078e001b */
[----:B------:R-:W-:Y:S06]  /*1fd50*/  BRA `(.L_x_530) ;  /* 0x0000000000607947 */ /* 0x000fec0003800000 */
.L_x_529:
[----:B------:R-:W-:-:S14]  /*1fd60*/  DSETP.NAN.AND P0, PT, R62, R62, PT ;  /* 0x0000003e3e00722a */ /* 0x000fdc0003f08000 */
[----:B------:R-:W-:Y:S05]  /*1fd70*/  @P0 BRA `(.L_x_531) ;  /* 0x00000000004c0947 */ /* 0x000fea0003800000 */
[----:B------:R-:W-:-:S14]  /*1fd80*/  DSETP.NAN.AND P0, PT, R32, R32, PT ;  /* 0x000000202000722a */ /* 0x000fdc0003f08000 */
[----:B------:R-:W-:Y:S05]  /*1fd90*/  @P0 BRA `(.L_x_532) ;  /* 0x0000000000340947 */ /* 0x000fea0003800000 */
[----:B------:R-:W-:Y:S01]  /*1fda0*/  ISETP.NE.AND P0, PT, R27, R30, PT ;  /* 0x0000001e1b00720c */ /* 0x000fe20003f05270 */
[----:B------:R-:W-:Y:S01]  /*1fdb0*/  IMAD.MOV.U32 R67, RZ, RZ, -0x80000 ;  /* 0xfff80000ff437424 */ /* 0x000fe200078e00ff */
[----:B------:R-:W-:-:S11]  /*1fdc0*/  MOV R66, 0x0 ;  /* 0x0000000000427802 */ /* 0x000fd60000000f00 */
[----:B------:R-:W-:Y:S05]  /*1fdd0*/  @!P0 BRA `(.L_x_530) ;  /* 0x0000000000408947 */ /* 0x000fea0003800000 */
[----:B------:R-:W-:Y:S02]  /*1fde0*/  ISETP.NE.AND P0, PT, R27, 0x7ff00000, PT ;  /* 0x7ff000001b00780c */ /* 0x000fe40003f05270 */
[----:B------:R-:W-:Y:S02]  /*1fdf0*/  LOP3.LUT R5, R63, 0x80000000, R33, 0x48, !PT ;  /* 0x800000003f057812 */ /* 0x000fe400078e4821 */
[----:B------:R-:W-:-:S13]  /*1fe00*/  ISETP.EQ.OR P0, PT, R30, RZ, !P0 ;  /* 0x000000ff1e00720c */ /* 0x000fda0004702670 */
[----:B------:R-:W-:Y:S01]  /*1fe10*/  @P0 LOP3.LUT R4, R5, 0x7ff00000, RZ, 0xfc, !PT ;  /* 0x7ff0000005040812 */ /* 0x000fe200078efcff */
[----:B------:R-:W-:Y:S01]  /*1fe20*/  @!P0 IMAD.MOV.U32 R66, RZ, RZ, RZ ;  /* 0x000000ffff428224 */ /* 0x000fe200078e00ff */
[----:B------:R-:W-:Y:S01]  /*1fe30*/  @!P0 MOV R67, R5 ;  /* 0x0000000500438202 */ /* 0x000fe20000000f00 */
[----:B------:R-:W-:Y:S02]  /*1fe40*/  @P0 IMAD.MOV.U32 R66, RZ, RZ, RZ ;  /* 0x000000ffff420224 */ /* 0x000fe400078e00ff */
[----:B------:R-:W-:Y:S01]  /*1fe50*/  @P0 IMAD.MOV.U32 R67, RZ, RZ, R4 ;  /* 0x000000ffff430224 */ /* 0x000fe200078e0004 */
[----:B------:R-:W-:Y:S06]  /*1fe60*/  BRA `(.L_x_530) ;  /* 0x00000000001c7947 */ /* 0x000fec0003800000 */
.L_x_532:
[----:B------:R-:W-:Y:S02]  /*1fe70*/  LOP3.LUT R5, R33, 0x80000, RZ, 0xfc, !PT ;  /* 0x0008000021057812 */ /* 0x000fe400078efcff */
[----:B------:R-:W-:-:S03]  /*1fe80*/  MOV R66, R32 ;  /* 0x0000002000427202 */ /* 0x000fc60000000f00 */
[----:B------:R-:W-:Y:S01]  /*1fe90*/  IMAD.MOV.U32 R67, RZ, RZ, R5 ;  /* 0x000000ffff437224 */ /* 0x000fe200078e0005 */
[----:B------:R-:W-:Y:S06]  /*1fea0*/  BRA `(.L_x_530) ;  /* 0x00000000000c7947 */ /* 0x000fec0003800000 */
.L_x_531:
[----:B------:R-:W-:Y:S01]  /*1feb0*/  LOP3.LUT R5, R63, 0x80000, RZ, 0xfc, !PT ;  /* 0x000800003f057812 */ /* 0x000fe200078efcff */
[----:B------:R-:W-:-:S03]  /*1fec0*/  IMAD.MOV.U32 R66, RZ, RZ, R62 ;  /* 0x000000ffff427224 */ /* 0x000fc600078e003e */
[----:B------:R-:W-:-:S07]  /*1fed0*/  MOV R67, R5 ;  /* 0x0000000500437202 */ /* 0x000fce0000000f00 */
.L_x_530:
[----:B------:R-:W-:Y:S05]  /*1fee0*/  BSYNC.RECONVERGENT B2 ;  /* 0x0000000000027941 */ /* 0x000fea0003800200 */
.L_x_528:
[----:B------:R-:W-:Y:S02]  /*1fef0*/  HFMA2 R7, -RZ, RZ, 0, 0 ;  /* 0x00000000ff077431 */ /* 0x000fe400000001ff */
[----:B------:R-:W-:Y:S02]  /*1ff00*/  IMAD.MOV.U32 R4, RZ, RZ, R66 ;  /* 0x000000ffff047224 */ /* 0x000fe400078e0042 */
[----:B------:R-:W-:Y:S01]  /*1ff10*/  IMAD.MOV.U32 R5, RZ, RZ, R67 ;  /* 0x000000ffff057224 */ /* 0x000fe200078e0043 */
[----:B------:R-:W-:Y:S06]  /*1ff20*/  RET.REL.NODEC R6 `(_Z16integrand_kernelidPdiS_S_m) ;  /* 0xfffffe0006347950 */ /* 0x000fec0003c3ffff */
        .weak           $__internal_2_$__cuda_sm20_dsqrt_rn_f64_mediumpath_v1
        .type           $__internal_2_$__cuda_sm20_dsqrt_rn_f64_mediumpath_v1,@function
        .size           $__internal_2_$__cuda_sm20_dsqrt_rn_f64_mediumpath_v1,($_Z16integrand_kernelidPdiS_S_m$__internal_accurate_pow - $__internal_2_$__cuda_sm20_dsqrt_rn_f64_mediumpath_v1)
$__internal_2_$__cuda_sm20_dsqrt_rn_f64_mediumpath_v1:
[----:B------:R-:W-:Y:S01]  /*1ff30*/  ISETP.GE.U32.AND P0, PT, R50, -0x3400000, PT ;  /* 0xfcc000003200780c */ /* 0x000fe20003f06070 */
[----:B------:R-:W-:Y:S01]  /*1ff40*/  IMAD.MOV.U32 R53, RZ, RZ, R35 ;  /* 0x000000ffff357224 */ /* 0x000fe200078e0023 */
[----:B------:R-:W-:Y:S01]  /*1ff50*/  BSSY.RECONVERGENT B2, `(.L_x_533) ;  /* 0x0000026000027945 */ /* 0x000fe20003800200 */
[----:B------:R-:W-:Y:S01]  /*1ff60*/  IMAD.MOV.U32 R35, RZ, RZ, R33 ;  /* 0x000000ffff237224 */ /* 0x000fe200078e0021 */
[----:B------:R-:W-:Y:S01]  /*1ff70*/  MOV R33, R31 ;  /* 0x0000001f00217202 */ /* 0x000fe20000000f00 */
[----:B------:R-:W-:-:S08]  /*1ff80*/  IMAD.MOV.U32 R31, RZ, RZ, R27 ;  /* 0x000000ffff1f7224 */ /* 0x000fd000078e001b */
[----:B------:R-:W-:Y:S05]  /*1ff90*/  @!P0 BRA `(.L_x_534) ;  /* 0x0000000000208947 */ /* 0x000fea0003800000 */
[----:B------:R-:W-:-:S10]  /*1ffa0*/  DFMA.RM R32, R34, R32, R30 ;  /* 0x000000202220722b */ /* 0x000fd4000000401e */
[----:B------:R-:W-:-:S05]  /*1ffb0*/  IADD3 R30, P0, PT, R32, 0x1, RZ ;  /* 0x00000001201e7810 */ /* 0x000fca0007f1e0ff */
[----:B------:R-:W-:-:S06]  /*1ffc0*/  IMAD.X R31, RZ, RZ, R33, P0 ;  /* 0x000000ffff1f7224 */ /* 0x000fcc00000e0621 */
[----:B------:R-:W-:-:S08]  /*1ffd0*/  DFMA.RP R52, -R32, R30, R52 ;  /* 0x0000001e2034722b */ /* 0x000fd00000008134 */
[----:B------:R-:W-:-:S06]  /*1ffe0*/  DSETP.GT.AND P0, PT, R52, RZ, PT ;  /* 0x000000ff3400722a */ /* 0x000fcc0003f04000 */
[----:B------:R-:W-:Y:S02]  /*1fff0*/  FSEL R30, R30, R32, P0 ;  /* 0x000000201e1e7208 */ /* 0x000fe40000000000 */
[----:B------:R-:W-:Y:S01]  /*20000*/  FSEL R31, R31, R33, P0 ;  /* 0x000000211f1f7208 */ /* 0x000fe20000000000 */
[----:B------:R-:W-:Y:S06]  /*20010*/  BRA `(.L_x_535) ;  /* 0x0000000000647947 */ /* 0x000fec0003800000 */
.L_x_534:
[----:B------:R-:W-:-:S14]  /*20020*/  DSETP.NE.AND P0, PT, R52, RZ, PT ;  /* 0x000000ff3400722a */ /* 0x000fdc0003f05000 */
[----:B------:R-:W-:Y:S05]  /*20030*/  @!P0 BRA `(.L_x_536) ;  /* 0x0000000000588947 */ /* 0x000fea0003800000 */
[----:B------:R-:W-:-:S13]  /*20040*/  ISETP.GE.AND P0, PT, R53, RZ, PT ;  /* 0x000000ff3500720c */ /* 0x000fda0003f06270 */
[----:B------:R-:W-:Y:S01]  /*20050*/  @!P0 MOV R30, 0x0 ;  /* 0x00000000001e8802 */ /* 0x000fe20000000f00 */
[----:B------:R-:W-:Y:S01]  /*20060*/  @!P0 IMAD.MOV.U32 R31, RZ, RZ, -0x80000 ;  /* 0xfff80000ff1f8424 */ /* 0x000fe200078e00ff */
[----:B------:R-:W-:Y:S06]  /*20070*/  @!P0 BRA `(.L_x_535) ;  /* 0x00000000004c8947 */ /* 0x000fec0003800000 */
[----:B------:R-:W-:-:S13]  /*20080*/  ISETP.GT.AND P0, PT, R53, 0x7fefffff, PT ;  /* 0x7fefffff3500780c */ /* 0x000fda0003f04270 */
[----:B------:R-:W-:Y:S05]  /*20090*/  @P0 BRA `(.L_x_536) ;  /* 0x0000000000400947 */ /* 0x000fea0003800000 */
[----:B------:R-:W-:Y:S01]  /*200a0*/  DMUL R52, R52, 8.11296384146066816958e+31 ;  /* 0x4690000034347828 */ /* 0x000fe20000000000 */
[----:B------:R-:W-:Y:S01]  /*200b0*/  IMAD.MOV.U32 R34, RZ, RZ, RZ ;  /* 0x000000ffff227224 */ /* 0x000fe200078e00ff */
[----:B------:R-:W-:Y:S01]  /*200c0*/  MOV R30, 0x0 ;  /* 0x00000000001e7802 */ /* 0x000fe20000000f00 */
[----:B------:R-:W-:-:S03]  /*200d0*/  IMAD.MOV.U32 R31, RZ, RZ, 0x3fd80000 ;  /* 0x3fd80000ff1f7424 */ /* 0x000fc600078e00ff */
[----:B------:R-:W0:Y:S02]  /*200e0*/  MUFU.RSQ64H R35, R53 ;  /* 0x0000003500237308 */ /* 0x000e240000001c00 */
[----:B0-----:R-:W-:-:S08]  /*200f0*/  DMUL R32, R34, R34 ;  /* 0x0000002222207228 */ /* 0x001fd00000000000 */
[----:B------:R-:W-:-:S08]  /*20100*/  DFMA R32, R52, -R32, 1 ;  /* 0x3ff000003420742b */ /* 0x000fd00000000820 */
[----:B------:R-:W-:Y:S02]  /*20110*/  DFMA R30, R32, R30, 0.5 ;  /* 0x3fe00000201e742b */ /* 0x000fe4000000001e */
[----:B------:R-:W-:-:S08]  /*20120*/  DMUL R32, R34, R32 ;  /* 0x0000002022207228 */ /* 0x000fd00000000000 */
[----:B------:R-:W-:-:S08]  /*20130*/  DFMA R32, R30, R32, R34 ;  /* 0x000000201e20722b */ /* 0x000fd00000000022 */
[----:B------:R-:W-:Y:S02]  /*20140*/  DMUL R30, R52, R32 ;  /* 0x00000020341e7228 */ /* 0x000fe40000000000 */
[----:B------:R-:W-:-:S06]  /*20150*/  VIADD R33, R33, 0xfff00000 ;  /* 0xfff0000021217836 */ /* 0x000fcc0000000000 */
[----:B------:R-:W-:-:S08]  /*20160*/  DFMA R34, R30, -R30, R52 ;  /* 0x8000001e1e22722b */ /* 0x000fd00000000034 */
[----:B------:R-:W-:-:S10]  /*20170*/  DFMA R30, R32, R34, R30 ;  /* 0x00000022201e722b */ /* 0x000fd4000000001e */
[----:B------:R-:W-:Y:S01]  /*20180*/  IADD3 R31, PT, PT, R31, -0x3500000, RZ ;  /* 0xfcb000001f1f7810 */ /* 0x000fe20007ffe0ff */
[----:B------:R-:W-:Y:S06]  /*20190*/  BRA `(.L_x_535) ;  /* 0x0000000000047947 */ /* 0x000fec0003800000 */
.L_x_536:
[----:B------:R-:W-:-:S11]  /*201a0*/  DADD R30, R52, R52 ;  /* 0x00000000341e7229 */ /* 0x000fd60000000034 */
.L_x_535:
[----:B------:R-:W-:Y:S05]  /*201b0*/  BSYNC.RECONVERGENT B2 ;  /* 0x0000000000027941 */ /* 0x000fea0003800200 */
.L_x_533:
[----:B------:R-:W-:Y:S01]  /*201c0*/  IMAD.MOV.U32 R32, RZ, RZ, R26 ;  /* 0x000000ffff207224 */ /* 0x000fe200078e001a */
[----:B------:R-:W-:Y:S01]  /*201d0*/  MOV R33, 0x0 ;  /* 0x0000000000217802 */ /* 0x000fe20000000f00 */
[----:B------:R-:W-:-:S03]  /*201e0*/  IMAD.MOV.U32 R27, RZ, RZ, R31 ;  /* 0x000000ffff1b7224 */ /* 0x000fc600078e001f */
[----:B------:R-:W-:Y:S05]  /*201f0*/  RET.REL.NODEC R32 `(_Z16integrand_kernelidPdiS_S_m) ;  /* 0xfffffdfc20807950 */ /* 0x000fea0003c3ffff */
        .type           $_Z16integrand_kernelidPdiS_S_m$__internal_accurate_pow,@function
        .size           $_Z16integrand_kernelidPdiS_S_m$__internal_accurate_pow,($_Z16integrand_kernelidPdiS_S_m$__internal_trig_reduction_slowpathd - $_Z16integrand_kernelidPdiS_S_m$__internal_accurate_pow)
$_Z16integrand_kernelidPdiS_S_m$__internal_accurate_pow:
[----:B------:R-:W-:Y:S01]  /*20200*/  DADD R4, -RZ, |R46| ;  /* 0x00000000ff047229 */ /* 0x000fe2000000052e */
[----:B------:R-:W-:Y:S01]  /*20210*/  IMAD.MOV.U32 R14, RZ, RZ, RZ ;  /* 0x000000ffff0e7224 */ /* 0x000fe200078e00ff */
[----:B------:R-:W-:Y:S01]  /*20220*/  UMOV UR4, 0x7d2cafe2 ;  /* 0x7d2cafe200047882 */ /* 0x000fe20000000000 */
[----:B------:R-:W-:Y:S01]  /*20230*/  UMOV UR5, 0x3eb0f5ff ;  /* 0x3eb0f5ff00057882 */ /* 0x000fe20000000000 */
[----:B------:R-:W-:Y:S01]  /*20240*/  UMOV UR8, 0x3b39803f ;  /* 0x3b39803f00087882 */ /* 0x000fe20000000000 */
[----:B------:R-:W-:-:S05]  /*20250*/  UMOV UR9, 0x3c7abc9e ;  /* 0x3c7abc9e00097882 */ /* 0x000fca0000000000 */
[----:B------:R-:W-:Y:S01]  /*20260*/  ISETP.GT.U32.AND P0, PT, R5, 0xfffff, PT ;  /* 0x000fffff0500780c */ /* 0x000fe20003f04070 */
[----:B------:R-:W-:-:S12]  /*20270*/  IMAD.MOV.U32 R8, RZ, RZ, R5 ;  /* 0x000000ffff087224 */ /* 0x000fd800078e0005 */
[----:B------:R-:W-:-:S10]  /*20280*/  @!P0 DMUL R50, R4, 1.80143985094819840000e+16 ;  /* 0x4350000004328828 */ /* 0x000fd40000000000 */
[----:B------:R-:W-:Y:S01]  /*20290*/  @!P0 IMAD.MOV.U32 R8, RZ, RZ, R51 ;  /* 0x000000ffff088224 */ /* 0x000fe200078e0033 */
[----:B------:R-:W-:-:S04]  /*202a0*/  @!P0 MOV R4, R50 ;  /* 0x0000003200048202 */ /* 0x000fc80000000f00 */
[----:B------:R-:W-:Y:S01]  /*202b0*/  LOP3.LUT R8, R8, 0x800fffff, RZ, 0xc0, !PT ;  /* 0x800fffff08087812 */ /* 0x000fe200078ec0ff */
[----:B------:R-:W-:Y:S01]  /*202c0*/  IMAD.MOV.U32 R32, RZ, RZ, R4 ;  /* 0x000000ffff207224 */ /* 0x000fe200078e0004 */
[----:B------:R-:W-:Y:S02]  /*202d0*/  SHF.R.U32.HI R4, RZ, 0x14, R5 ;  /* 0x00000014ff047819 */ /* 0x000fe40000011605 */
[----:B------:R-:W-:Y:S02]  /*202e0*/  LOP3.LUT R33, R8, 0x3ff00000, RZ, 0xfc, !PT ;  /* 0x3ff0000008217812 */ /* 0x000fe400078efcff */
[----:B------:R-:W-:Y:S02]  /*202f0*/  @!P0 LEA.HI R4, R51, 0xffffffca, RZ, 0xc ;  /* 0xffffffca33048811 */ /* 0x000fe400078f60ff */
[----:B------:R-:W-:Y:S02]  /*20300*/  ISETP.GE.U32.AND P1, PT, R33, 0x3ff6a09f, PT ;  /* 0x3ff6a09f2100780c */ /* 0x000fe40003f26070 */
[----:B------:R-:W-:-:S11]  /*20310*/  IADD3 R5, PT, PT, R4, -0x3ff, RZ ;  /* 0xfffffc0104057810 */ /* 0x000fd60007ffe0ff */
[----:B------:R-:W-:Y:S02]  /*20320*/  @P1 VIADD R9, R33, 0xfff00000 ;  /* 0xfff0000021091836 */ /* 0x000fe40000000000 */
[----:B------:R-:W-:-:S03]  /*20330*/  @P1 VIADD R5, R4, 0xfffffc02 ;  /* 0xfffffc0204051836 */ /* 0x000fc60000000000 */
[----:B------:R-:W-:-:S06]  /*20340*/  @P1 MOV R33, R9 ;  /* 0x0000000900211202 */ /* 0x000fcc0000000f00 */
[C---:B------:R-:W-:Y:S02]  /*20350*/  DADD R8, R32.reuse, 1 ;  /* 0x3ff0000020087429 */ /* 0x040fe40000000000 */
[----:B------:R-:W-:-:S04]  /*20360*/  DADD R32, R32, -1 ;  /* 0xbff0000020207429 */ /* 0x000fc80000000000 */
[----:B------:R-:W0:Y:S02]  /*20370*/  MUFU.RCP64H R15, R9 ;  /* 0x00000009000f7308 */ /* 0x000e240000001800 */
[----:B0-----:R-:W-:-:S08]  /*20380*/  DFMA R10, -R8, R14, 1 ;  /* 0x3ff00000080a742b */ /* 0x001fd0000000010e */
[----:B------:R-:W-:-:S08]  /*20390*/  DFMA R10, R10, R10, R10 ;  /* 0x0000000a0a0a722b */ /* 0x000fd0000000000a */
[----:B------:R-:W-:Y:S01]  /*203a0*/  DFMA R14, R14, R10, R14 ;  /* 0x0000000a0e0e722b */ /* 0x000fe2000000000e */
[----:B------:R-:W-:Y:S01]  /*203b0*/  IMAD.MOV.U32 R10, RZ, RZ, 0x41ad3b5a ;  /* 0x41ad3b5aff0a7424 */ /* 0x000fe200078e00ff */
[----:B------:R-:W-:-:S06]  /*203c0*/  MOV R11, 0x3ed0f5d2 ;  /* 0x3ed0f5d2000b7802 */ /* 0x000fcc0000000f00 */
        /* <DEDUP_REMOVED lines=8> */
[----:B------:R-:W-:-:S03]  /*20450*/  DMUL R10, R48, R48 ;  /* 0x00000030300a7228 */ /* 0x000fc60000000000 */
        /* <DEDUP_REMOVED lines=10> */
[----:B------:R-:W-:-:S03]  /*20500*/  UMOV UR5, 0x3f624924 ;  /* 0x3f62492400057882 */ /* 0x000fc60000000000 */
[----:B------:R-:W-:Y:S02]  /*20510*/  VIADD R33, R15, 0x100000 ;  /* 0x001000000f217836 */ /* 0x000fe40000000000 */
[----:B------:R-:W-:Y:S01]  /*20520*/  IMAD.MOV.U32 R32, RZ, RZ, R14 ;  /* 0x000000ffff207224 */ /* 0x000fe200078e000e */
[----:B------:R-:W-:Y:S01]  /*20530*/  DFMA R8, R30, R8, UR4 ;  /* 0x000000041e087e2b */ /* 0x000fe20008000008 */
[----:B------:R-:W-:Y:S01]  /*20540*/  UMOV UR4, 0x99999dfb ;  /* 0x99999dfb00047882 */ /* 0x000fe20000000000 */
[----:B------:R-:W-:-:S06]  /*20550*/  UMOV UR5, 0x3f899999 ;  /* 0x3f89999900057882 */ /* 0x000fcc0000000000 */
[----:B------:R-:W-:Y:S01]  /*20560*/  DFMA R12, R30, R8, UR4 ;  /* 0x000000041e0c7e2b */ /* 0x000fe20008000008 */
[----:B------:R-:W-:Y:S01]  /*20570*/  UMOV UR4, 0x55555555 ;  /* 0x5555555500047882 */ /* 0x000fe20000000000 */
[----:B------:R-:W-:-:S06]  /*20580*/  UMOV UR5, 0x3fb55555 ;  /* 0x3fb5555500057882 */ /* 0x000fcc0000000000 */
[----:B------:R-:W-:-:S08]  /*20590*/  DFMA R8, R30, R12, UR4 ;  /* 0x000000041e087e2b */ /* 0x000fd0000800000c */
[----:B------:R-:W-:Y:S01]  /*205a0*/  DADD R26, -R8, UR4 ;  /* 0x00000004081a7e29 */ /* 0x000fe20008000100 */
[----:B------:R-:W-:Y:S01]  /*205b0*/  UMOV UR4, 0xb9e7b0 ;  /* 0x00b9e7b000047882 */ /* 0x000fe20000000000 */
[----:B------:R-:W-:-:S06]  /*205c0*/  UMOV UR5, 0x3c46a4cb ;  /* 0x3c46a4cb00057882 */ /* 0x000fcc0000000000 */
[----:B------:R-:W-:Y:S02]  /*205d0*/  DFMA R26, R30, R12, R26 ;  /* 0x0000000c1e1a722b */ /* 0x000fe4000000001a */
[C---:B------:R-:W-:Y:S02]  /*205e0*/  DMUL R12, R48.reuse, R10 ;  /* 0x0000000a300c7228 */ /* 0x040fe40000000000 */
[----:B------:R-:W-:-:S04]  /*205f0*/  DFMA R30, R48, R48, -R10 ;  /* 0x00000030301e722b */ /* 0x000fc8000000080a */
[----:B------:R-:W-:Y:S01]  /*20600*/  DADD R24, R26, -UR4 ;  /* 0x800000041a187e29 */ /* 0x000fe20008000000 */
[----:B------:R-:W-:Y:S01]  /*20610*/  UMOV UR4, 0x80000000 ;  /* 0x8000000000047882 */ /* 0x000fe20000000000 */
[C---:B------:R-:W-:Y:S01]  /*20620*/  DFMA R26, R48.reuse, R10, -R12 ;  /* 0x0000000a301a722b */ /* 0x040fe2000000080c */
[----:B------:R-:W-:Y:S01]  /*20630*/  UMOV UR5, 0x43300000 ;  /* 0x4330000000057882 */ /* 0x000fe20000000000 */
[----:B------:R-:W-:-:S04]  /*20640*/  DFMA R30, R48, R32, R30 ;  /* 0x00000020301e722b */ /* 0x000fc8000000001e */
[----:B------:R-:W-:Y:S02]  /*20650*/  DADD R34, R8, R24 ;  /* 0x0000000008227229 */ /* 0x000fe40000000018 */
[----:B------:R-:W-:-:S06]  /*20660*/  DFMA R26, R14, R10, R26 ;  /* 0x0000000a0e1a722b */ /* 0x000fcc000000001a */
[----:B------:R-:W-:Y:S02]  /*20670*/  DMUL R10, R34, R12 ;  /* 0x0000000c220a7228 */ /* 0x000fe40000000000 */
[----:B------:R-:W-:Y:S02]  /*20680*/  DFMA R26, R48, R30, R26 ;  /* 0x0000001e301a722b */ /* 0x000fe4000000001a */
[----:B------:R-:W-:-:S04]  /*20690*/  DADD R30, R8, -R34 ;  /* 0x00000000081e7229 */ /* 0x000fc80000000822 */
[----:B------:R-:W-:-:S04]  /*206a0*/  DFMA R8, R34, R12, -R10 ;  /* 0x0000000c2208722b */ /* 0x000fc8000000080a */
[----:B------:R-:W-:-:S04]  /*206b0*/  DADD R30, R24, R30 ;  /* 0x00000000181e7229 */ /* 0x000fc8000000001e */
[----:B------:R-:W-:-:S08]  /*206c0*/  DFMA R8, R34, R26, R8 ;  /* 0x0000001a2208722b */ /* 0x000fd00000000008 */
[----:B------:R-:W-:-:S08]  /*206d0*/  DFMA R30, R30, R12, R8 ;  /* 0x0000000c1e1e722b */ /* 0x000fd00000000008 */
[----:B------:R-:W-:-:S08]  /*206e0*/  DADD R12, R10, R30 ;  /* 0x000000000a0c7229 */ /* 0x000fd0000000001e */
[--C-:B------:R-:W-:Y:S02]  /*206f0*/  DADD R8, R48, R12.reuse ;  /* 0x0000000030087229 */ /* 0x100fe4000000000c */
[----:B------:R-:W-:-:S06]  /*20700*/  DADD R10, R10, -R12 ;  /* 0x000000000a0a7229 */ /* 0x000fcc000000080c */
[----:B------:R-:W-:Y:S02]  /*20710*/  DADD R48, R48, -R8 ;  /* 0x0000000030307229 */ /* 0x000fe40000000808 */
[----:B------:R-:W-:-:S06]  /*20720*/  DADD R10, R30, R10 ;  /* 0x000000001e0a7229 */ /* 0x000fcc000000000a */
[----:B------:R-:W-:-:S08]  /*20730*/  DADD R48, R12, R48 ;  /* 0x000000000c307229 */ /* 0x000fd00000000030 */
[----:B------:R-:W-:-:S08]  /*20740*/  DADD R10, R10, R48 ;  /* 0x000000000a0a7229 */ /* 0x000fd00000000030 */
[----:B------:R-:W-:Y:S01]  /*20750*/  DADD R14, R14, R10 ;  /* 0x000000000e0e7229 */ /* 0x000fe2000000000a */
[----:B------:R-:W-:Y:S01]  /*20760*/  LOP3.LUT R10, R5, 0x80000000, RZ, 0x3c, !PT ;  /* 0x80000000050a7812 */ /* 0x000fe200078e3cff */
[----:B------:R-:W-:-:S06]  /*20770*/  IMAD.MOV.U32 R11, RZ, RZ, 0x43300000 ;  /* 0x43300000ff0b7424 */ /* 0x000fcc00078e00ff */
[----:B------:R-:W-:Y:S02]  /*20780*/  DADD R12, R8, R14 ;  /* 0x00000000080c7229 */ /* 0x000fe4000000000e */
[----:B------:R-:W-:Y:S01]  /*20790*/  DADD R10, R10, -UR4 ;  /* 0x800000040a0a7e29 */ /* 0x000fe20008000000 */
[----:B------:R-:W-:Y:S01]  /*207a0*/  UMOV UR4, 0xfefa39ef ;  /* 0xfefa39ef00047882 */ /* 0x000fe20000000000 */
[----:B------:R-:W-:-:S04]  /*207b0*/  UMOV UR5, 0x3fe62e42 ;  /* 0x3fe62e4200057882 */ /* 0x000fc80000000000 */
[--C-:B------:R-:W-:Y:S02]  /*207c0*/  DADD R8, R8, -R12.reuse ;  /* 0x0000000008087229 */ /* 0x100fe4000000080c */
[----:B------:R-:W-:-:S06]  /*207d0*/  DFMA R4, R10, UR4, R12 ;  /* 0x000000040a047c2b */ /* 0x000fcc000800000c */
[----:B------:R-:W-:Y:S02]  /*207e0*/  DADD R8, R14, R8 ;  /* 0x000000000e087229 */ /* 0x000fe40000000008 */
[----:B------:R-:W-:-:S08]  /*207f0*/  DFMA R24, R10, -UR4, R4 ;  /* 0x800000040a187c2b */ /* 0x000fd00008000004 */
[----:B------:R-:W-:-:S08]  /*20800*/  DADD R24, -R12, R24 ;  /* 0x000000000c187229 */ /* 0x000fd00000000118 */
[----:B------:R-:W-:-:S08]  /*20810*/  DADD R8, R8, -R24 ;  /* 0x0000000008087229 */ /* 0x000fd00000000818 */
[----:B------:R-:W-:-:S08]  /*20820*/  DFMA R8, R10, UR8, R8 ;  /* 0x000000080a087c2b */ /* 0x000fd00008000008 */
[----:B------:R-:W-:-:S08]  /*20830*/  DADD R10, R4, R8 ;  /* 0x00000000040a7229 */ /* 0x000fd00000000008 */
[----:B------:R-:W-:Y:S02]  /*20840*/  DADD R12, R4, -R10 ;  /* 0x00000000040c7229 */ /* 0x000fe4000000080a */
[----:B------:R-:W-:-:S06]  /*20850*/  DMUL R4, R10, 2 ;  /* 0x400000000a047828 */ /* 0x000fcc0000000000 */
[----:B------:R-:W-:Y:S02]  /*20860*/  DADD R12, R8, R12 ;  /* 0x00000000080c7229 */ /* 0x000fe4000000000c */
[----:B------:R-:W-:-:S08]  /*20870*/  DFMA R10, R10, 2, -R4 ;  /* 0x400000000a0a782b */ /* 0x000fd00000000804 */
[----:B------:R-:W-:Y:S01]  /*20880*/  DFMA R12, R12, 2, R10 ;  /* 0x400000000c0c782b */ /* 0x000fe2000000000a */
[----:B------:R-:W-:Y:S01]  /*20890*/  MOV R10, 0x652b82fe ;  /* 0x652b82fe000a7802 */ /* 0x000fe20000000f00 */
[----:B------:R-:W-:-:S06]  /*208a0*/  IMAD.MOV.U32 R11, RZ, RZ, 0x3ff71547 ;  /* 0x3ff71547ff0b7424 */ /* 0x000fcc00078e00ff */
[----:B------:R-:W-:-:S08]  /*208b0*/  DADD R8, R4, R12 ;  /* 0x0000000004087229 */ /* 0x000fd0000000000c */
[----:B------:R-:W-:Y:S02]  /*208c0*/  DFMA R10, R8, R10, 6.75539944105574400000e+15 ;  /* 0x43380000080a742b */ /* 0x000fe4000000000a */
[----:B------:R-:W-:Y:S01]  /*208d0*/  FSETP.GEU.AND P0, PT, |R9|, 4.1917929649353027344, PT ;  /* 0x4086232b0900780b */ /* 0x000fe20003f0e200 */
[----:B------:R-:W-:-:S05]  /*208e0*/  DADD R4, R4, -R8 ;  /* 0x0000000004047229 */ /* 0x000fca0000000808 */
[----:B------:R-:W-:-:S03]  /*208f0*/  DADD R14, R10, -6.75539944105574400000e+15 ;  /* 0xc33800000a0e7429 */ /* 0x000fc60000000000 */
[----:B------:R-:W-:-:S05]  /*20900*/  DADD R12, R12, R4 ;  /* 0x000000000c0c7229 */ /* 0x000fca0000000004 */
        /* <DEDUP_REMOVED lines=42> */
[----:B------:R-:W-:-:S04]  /*20bb0*/  @!P1 LEA.HI R4, R10, R10, RZ, 0x1 ;  /* 0x0000000a0a049211 */ /* 0x000fc800078f08ff */
[----:B------:R-:W-:Y:S02]  /*20bc0*/  @!P1 SHF.R.S32.HI R9, RZ, 0x1, R4 ;  /* 0x00000001ff099819 */ /* 0x000fe40000011404 */
[----:B------:R-:W-:Y:S02]  /*20bd0*/  FSEL R4, R24, RZ, P0 ;  /* 0x000000ff18047208 */ /* 0x000fe40000000000 */
[----:B------:R-:W-:Y:S01]  /*20be0*/  @!P1 IADD3 R8, PT, PT, R10, -R9, RZ ;  /* 0x800000090a089210 */ /* 0x000fe20007ffe0ff */
[----:B------:R-:W-:-:S03]  /*20bf0*/  @!P1 IMAD R15, R9, 0x100000, R15 ;  /* 0x00100000090f9824 */ /* 0x000fc600078e020f */
[----:B------:R-:W-:Y:S01]  /*20c00*/  @!P1 LEA R9, R8, 0x3ff00000, 0x14 ;  /* 0x3ff0000008099811 */ /* 0x000fe200078ea0ff */
[----:B------:R-:W-:-:S06]  /*20c10*/  @!P1 IMAD.MOV.U32 R8, RZ, RZ, RZ ;  /* 0x000000ffff089224 */ /* 0x000fcc00078e00ff */
[----:B------:R-:W-:-:S11]  /*20c20*/  @!P1 DMUL R4, R14, R8 ;  /* 0x000000080e049228 */ /* 0x000fd60000000000 */
.L_x_537:
[----:B------:R-:W-:Y:S01]  /*20c30*/  DFMA R12, R12, R4, R4 ;  /* 0x000000040c0c722b */ /* 0x000fe20000000004 */
[----:B------:R-:W-:Y:S01]  /*20c40*/  MOV R53, 0x0 ;  /* 0x0000000000357802 */ /* 0x000fe20000000f00 */
[----:B------:R-:W-:-:S08]  /*20c50*/  DSETP.NEU.AND P0, PT, |R4|, +INF , PT ;  /* 0x7ff000000400742a */ /* 0x000fd00003f0d200 */
[----:B------:R-:W-:Y:S02]  /*20c60*/  FSEL R8, R4, R12, !P0 ;  /* 0x0000000c04087208 */ /* 0x000fe40004000000 */
[----:B------:R-:W-:Y:S01]  /*20c70*/  FSEL R12, R5, R13, !P0 ;  /* 0x0000000d050c7208 */ /* 0x000fe20004000000 */
[----:B------:R-:W-:Y:S06]  /*20c80*/  RET.REL.NODEC R52 `(_Z16integrand_kernelidPdiS_S_m) ;  /* 0xfffffdf034dc7950 */ /* 0x000fec0003c3ffff */
        .type           $_Z16integrand_kernelidPdiS_S_m$__internal_trig_reduction_slowpathd,@function
        .size           $_Z16integrand_kernelidPdiS_S_m$__internal_trig_reduction_slowpathd,(.L_x_550 - $_Z16integrand_kernelidPdiS_S_m$__internal_trig_reduction_slowpathd)
$_Z16integrand_kernelidPdiS_S_m$__internal_trig_reduction_slowpathd:
[----:B------:R-:W-:Y:S01]  /*20c90*/  SHF.R.U32.HI R9, RZ, 0x14, R8 ;  /* 0x00000014ff097819 */ /* 0x000fe20000011608 */
[----:B------:R-:W-:-:S03]  /*20ca0*/  IMAD.MOV.U32 R6, RZ, RZ, RZ ;  /* 0x000000ffff067224 */ /* 0x000fc600078e00ff */
[----:B------:R-:W-:-:S04]  /*20cb0*/  LOP3.LUT R4, R9, 0x7ff, RZ, 0xc0, !PT ;  /* 0x000007ff09047812 */ /* 0x000fc800078ec0ff */
[----:B------:R-:W-:-:S13]  /*20cc0*/  ISETP.NE.AND P0, PT, R4, 0x7ff, PT ;  /* 0x000007ff0400780c */ /* 0x000fda0003f05270 */
[----:B------:R-:W-:Y:S05]  /*20cd0*/  @!P0 BRA `(.L_x_538) ;  /* 0x0000000800548947 */ /* 0x000fea0003800000 */
[----:B------:R-:W-:Y:S01]  /*20ce0*/  VIADD R4, R4, 0xfffffc00 ;  /* 0xfffffc0004047836 */ /* 0x000fe20000000000 */
[----:B------:R-:W-:Y:S01]  /*20cf0*/  BSSY.RECONVERGENT B3, `(.L_x_539) ;  /* 0x0000032000037945 */ /* 0x000fe20003800200 */
[----:B------:R-:W-:Y:S02]  /*20d00*/  IADD3 R13, PT, PT, R1, 0x140, RZ ;  /* 0x00000140010d7810 */ /* 0x000fe40007ffe0ff */
[----:B------:R-:W-:Y:S02]  /*20d10*/  CS2R R50, SRZ ;  /* 0x0000000000327805 */ /* 0x000fe4000001ff00 */
[----:B------:R-:W-:Y:S02]  /*20d20*/  SHF.R.U32.HI R11, RZ, 0x6, R4 ;  /* 0x00000006ff0b7819 */ /* 0x000fe40000011604 */
[----:B------:R-:W-:Y:S02]  /*20d30*/  ISETP.GE.U32.AND P0, PT, R4, 0x80, PT ;  /* 0x000000800400780c */ /* 0x000fe40003f06070 */
[----:B------:R-:W-:-:S02]  /*20d40*/  IADD3 R12, PT, PT, -R11, 0x13, RZ ;  /* 0x000000130b0c7810 */ /* 0x000fc40007ffe1ff */
[----:B------:R-:W-:Y:S02]  /*20d50*/  IADD3 R33, PT, PT, -R11, 0xf, RZ ;  /* 0x0000000f0b217810 */ /* 0x000fe40007ffe1ff */
[----:B------:R-:W-:-:S04]  /*20d60*/  SEL R12, R12, 0x12, P0 ;  /* 0x000000120c0c7807 */ /* 0x000fc80000000000 */
[----:B------:R-:W-:-:S13]  /*20d70*/  ISETP.GE.AND P0, PT, R33, R12, PT ;  /* 0x0000000c2100720c */ /* 0x000fda0003f06270 */
[----:B------:R-:W-:Y:S05]  /*20d80*/  @P0 BRA `(.L_x_540) ;  /* 0x0000000000a00947 */ /* 0x000fea0003800000 */
[----:B------:R-:W0:Y:S01]  /*20d90*/  LDC.64 R6, c[0x0][0x358] ;  /* 0x0000d600ff067b82 */ /* 0x000e220000000a00 */
[C---:B------:R-:W-:Y:S01]  /*20da0*/  SHF.L.U64.HI R14, R32.reuse, 0xb, R8 ;  /* 0x0000000b200e7819 */ /* 0x040fe20000010208 */
[----:B------:R-:W-:Y:S01]  /*20db0*/  BSSY.RECONVERGENT B4, `(.L_x_541) ;  /* 0x0000024000047945 */ /* 0x000fe20003800200 */
[----:B------:R-:W-:Y:S01]  /*20dc0*/  IMAD.SHL.U32 R15, R32, 0x800, RZ ;  /* 0x00000800200f7824 */ /* 0x000fe200078e00ff */
[----:B------:R-:W-:Y:S01]  /*20dd0*/  IADD3 R34, PT, PT, RZ, -R11, -R12 ;  /* 0x8000000bff227210 */ /* 0x000fe20007ffe80c */
[----:B------:R-:W-:Y:S01]  /*20de0*/  IMAD.MOV.U32 R32, RZ, RZ, RZ ;  /* 0x000000ffff207224 */ /* 0x000fe200078e00ff */
[----:B------:R-:W-:Y:S02]  /*20df0*/  LOP3.LUT R14, R14, 0x80000000, RZ, 0xfc, !PT ;  /* 0x800000000e0e7812 */ /* 0x000fe400078efcff */
[----:B------:R-:W-:-:S07]  /*20e00*/  CS2R R50, SRZ ;  /* 0x0000000000327805 */ /* 0x000fce000001ff00 */
.L_x_542:
[----:B------:R-:W1:Y:S01]  /*20e10*/  LDC.64 R4, c[0x4][RZ] ;  /* 0x01000000ff047b82 */ /* 0x000e620000000a00 */
[----:B0-----:R-:W-:Y:S02]  /*20e20*/  R2UR UR4, R6 ;  /* 0x00000000060472ca */ /* 0x001fe400000e0000 */
[----:B------:R-:W-:Y:S01]  /*20e30*/  R2UR UR5, R7 ;  /* 0x00000000070572ca */ /* 0x000fe200000e0000 */
[----:B-1----:R-:W-:-:S12]  /*20e40*/  IMAD.WIDE R52, R33, 0x8, R4 ;  /* 0x0000000821347825 */ /* 0x002fd800078e0204 */
[----:B------:R-:W2:Y:S01]  /*20e50*/  LDG.E.64.CONSTANT R52, desc[UR4][R52.64] ;  /* 0x0000000434347981 */ /* 0x000ea2000c1e9b00 */
[----:B------:R-:W-:Y:S01]  /*20e60*/  MOV R4, R50 ;  /* 0x0000003200047202 */ /* 0x000fe20000000f00 */
[----:B------:R-:W-:Y:S01]  /*20e70*/  IMAD.MOV.U32 R5, RZ, RZ, R51 ;  /* 0x000000ffff057224 */ /* 0x000fe200078e0033 */
[----:B------:R-:W-:Y:S01]  /*20e80*/  IADD3 R33, PT, PT, R33, 0x1, RZ ;  /* 0x0000000121217810 */ /* 0x000fe20007ffe0ff */
[----:B------:R-:W-:Y:S02]  /*20e90*/  VIADD R34, R34, 0x1 ;  /* 0x0000000122227836 */ /* 0x000fe40000000000 */
[----:B--2---:R-:W-:-:S04]  /*20ea0*/  IMAD.WIDE.U32 R4, P3, R52, R15, R4 ;  /* 0x0000000f34047225 */ /* 0x004fc80007860004 */
[----:B------:R-:W-:Y:S02]  /*20eb0*/  IMAD R35, R52, R14, RZ ;  /* 0x0000000e34237224 */ /* 0x000fe400078e02ff */
[----:B------:R-:W-:-:S03]  /*20ec0*/  IMAD R50, R53, R15, RZ ;  /* 0x0000000f35327224 */ /* 0x000fc600078e02ff */
[----:B------:R-:W-:-:S04]  /*20ed0*/  IADD3 R5, P0, PT, R35, R5, RZ ;  /* 0x0000000523057210 */ /* 0x000fc80007f1e0ff */
[----:B------:R-:W-:Y:S01]  /*20ee0*/  IADD3 R51, P1, PT, R50, R5, RZ ;  /* 0x0000000532337210 */ /* 0x000fe20007f3e0ff */
[----:B------:R-:W-:-:S04]  /*20ef0*/  IMAD.HI.U32 R5, R52, R14, RZ ;  /* 0x0000000e34057227 */ /* 0x000fc800078e00ff */
[----:B------:R-:W-:Y:S02]  /*20f00*/  IMAD.X R52, RZ, RZ, R5, P3 ;  /* 0x000000ffff347224 */ /* 0x000fe400018e0605 */
[----:B------:R-:W-:-:S04]  /*20f10*/  IMAD.HI.U32 R5, R53, R15, RZ ;  /* 0x0000000f35057227 */ /* 0x000fc800078e00ff */
[----:B------:R-:W-:Y:S01]  /*20f20*/  IMAD.MOV.U32 R50, RZ, RZ, R4 ;  /* 0x000000ffff327224 */ /* 0x000fe200078e0004 */
[----:B------:R-:W-:Y:S01]  /*20f30*/  IADD3.X R52, P0, PT, R5, R52, RZ, P0, !PT ;  /* 0x0000003405347210 */ /* 0x000fe2000071e4ff */
[CC--:B------:R-:W-:Y:S01]  /*20f40*/  IMAD R5, R53.reuse, R14.reuse, RZ ;  /* 0x0000000e35057224 */ /* 0x0c0fe200078e02ff */
[----:B------:R-:W-:Y:S01]  /*20f50*/  LEA R4, R32, R13, 0x3 ;  /* 0x0000000d20047211 */ /* 0x000fe200078e18ff */
[----:B------:R-:W-:-:S03]  /*20f60*/  IMAD.HI.U32 R53, R53, R14, RZ ;  /* 0x0000000e35357227 */ /* 0x000fc600078e00ff */
[----:B------:R-:W-:Y:S01]  /*20f70*/  IADD3.X R52, P1, PT, R5, R52, RZ, P1, !PT ;  /* 0x0000003405347210 */ /* 0x000fe20000f3e4ff */
[----:B------:R0:W-:Y:S01]  /*20f80*/  STL.64 [R4], R50 ;  /* 0x0000003204007387 */ /* 0x0001e20000100a00 */
[----:B------:R-:W-:Y:S01]  /*20f90*/  IADD3.X R5, PT, PT, R53, RZ, RZ, P0, !PT ;  /* 0x000000ff35057210 */ /* 0x000fe200007fe4ff */
[----:B------:R-:W-:Y:S01]  /*20fa0*/  VIADD R32, R32, 0x1 ;  /* 0x0000000120207836 */ /* 0x000fe20000000000 */
[----:B------:R-:W-:-:S03]  /*20fb0*/  ISETP.NE.AND P0, PT, R34, -0xf, PT ;  /* 0xfffffff12200780c */ /* 0x000fc60003f05270 */
[----:B0-----:R-:W-:Y:S02]  /*20fc0*/  IMAD.X R51, RZ, RZ, R5, P1 ;  /* 0x000000ffff337224 */ /* 0x001fe400008e0605 */
[----:B------:R-:W-:-:S08]  /*20fd0*/  IMAD.MOV.U32 R50, RZ, RZ, R52 ;  /* 0x000000ffff327224 */ /* 0x000fd000078e0034 */
[----:B------:R-:W-:Y:S05]  /*20fe0*/  @P0 BRA `(.L_x_542) ;  /* 0xfffffffc00880947 */ /* 0x000fea000383ffff */
[----:B------:R-:W-:Y:S05]  /*20ff0*/  BSYNC.RECONVERGENT B4 ;  /* 0x0000000000047941 */ /* 0x000fea0003800200 */
.L_x_541:
[----:B------:R-:W-:-:S07]  /*21000*/  IMAD.MOV.U32 R33, RZ, RZ, R12 ;  /* 0x000000ffff217224 */ /* 0x000fce00078e000c */
.L_x_540:
[----:B------:R-:W-:Y:S05]  /*21010*/  BSYNC.RECONVERGENT B3 ;  /* 0x0000000000037941 */ /* 0x000fea0003800200 */
.L_x_539:
[----:B------:R-:W-:Y:S02]  /*21020*/  LOP3.LUT P0, R15, R9, 0x3f, RZ, 0xc0, !PT ;  /* 0x0000003f090f7812 */ /* 0x000fe4000780c0ff */
[----:B------:R-:W-:-:S05]  /*21030*/  IADD3 R4, PT, PT, R11, R33, RZ ;  /* 0x000000210b047210 */ /* 0x000fca0007ffe0ff */
[----:B------:R-:W-:-:S05]  /*21040*/  IMAD.U32 R33, R4, 0x8, R13 ;  /* 0x0000000804217824 */ /* 0x000fca00078e000d */
[----:B------:R0:W-:Y:S04]  /*21050*/  STL.64 [R33+-0x78], R50 ;  /* 0xffff883221007387 */ /* 0x0001e80000100a00 */
[----:B------:R-:W2:Y:S04]  /*21060*/  @P0 LDL.64 R12, [R1+0x148] ;  /* 0x00014800010c0983 */ /* 0x000ea80000100a00 */
[----:B------:R-:W3:Y:S04]  /*21070*/  LDL.64 R4, [R1+0x150] ;  /* 0x0001500001047983 */ /* 0x000ee80000100a00 */
[----:B------:R-:W4:Y:S01]  /*21080*/  LDL.64 R6, [R1+0x158] ;  /* 0x0001580001067983 */ /* 0x000f220000100a00 */
[----:B------:R-:W-:Y:S01]  /*21090*/  @P0 LOP3.LUT R9, R15, 0x3f, RZ, 0x3c, !PT ;  /* 0x0000003f0f090812 */ /* 0x000fe200078e3cff */
[----:B------:R-:W-:Y:S01]  /*210a0*/  BSSY.RECONVERGENT B3, `(.L_x_543) ;  /* 0x0000034000037945 */ /* 0x000fe20003800200 */
[----:B--2---:R-:W-:-:S02]  /*210b0*/  @P0 SHF.R.U64 R12, R12, 0x1, R13 ;  /* 0x000000010c0c0819 */ /* 0x004fc4000000120d */
[----:B------:R-:W-:Y:S02]  /*210c0*/  @P0 SHF.R.U32.HI R14, RZ, 0x1, R13 ;  /* 0x00000001ff0e0819 */ /* 0x000fe4000001160d */
[----:B---3--:R-:W-:Y:S02]  /*210d0*/  @P0 SHF.L.U32 R32, R4, R15, RZ ;  /* 0x0000000f04200219 */ /* 0x008fe400000006ff */
[----:B------:R-:W-:Y:S02]  /*210e0*/  @P0 SHF.R.U64 R11, R12, R9, R14 ;  /* 0x000000090c0b0219 */ /* 0x000fe4000000120e */
[C-C-:B------:R-:W-:Y:S02]  /*210f0*/  @P0 SHF.R.U64 R13, R4.reuse, 0x1, R5.reuse ;  /* 0x00000001040d0819 */ /* 0x140fe40000001205 */
[--C-:B------:R-:W-:Y:S02]  /*21100*/  @P0 SHF.L.U64.HI R34, R4, R15, R5.reuse ;  /* 0x0000000f04220219 */ /* 0x100fe40000010205 */
[----:B------:R-:W-:-:S02]  /*21110*/  @P0 SHF.R.U32.HI R12, RZ, 0x1, R5 ;  /* 0x00000001ff0c0819 */ /* 0x000fc40000011605 */
[----:B------:R-:W-:Y:S02]  /*21120*/  @P0 LOP3.LUT R4, R32, R11, RZ, 0xfc, !PT ;  /* 0x0000000b20040212 */ /* 0x000fe400078efcff */
[----:B------:R-:W-:Y:S02]  /*21130*/  @P0 SHF.R.U32.HI R11, RZ, R9, R14 ;  /* 0x00000009ff0b0219 */ /* 0x000fe4000001160e */
[----:B----4-:R-:W-:Y:S02]  /*21140*/  @P0 SHF.L.U32 R14, R6, R15, RZ ;  /* 0x0000000f060e0219 */ /* 0x010fe400000006ff */
[----:B------:R-:W-:Y:S02]  /*21150*/  @P0 SHF.R.U64 R13, R13, R9, R12 ;  /* 0x000000090d0d0219 */ /* 0x000fe4000000120c */
[----:B------:R-:W-:Y:S02]  /*21160*/  @P0 LOP3.LUT R5, R34, R11, RZ, 0xfc, !PT ;  /* 0x0000000b22050212 */ /* 0x000fe400078efcff */
[----:B------:R-:W-:-:S02]  /*21170*/  @P0 SHF.L.U64.HI R32, R6, R15, R7 ;  /* 0x0000000f06200219 */ /* 0x000fc40000010207 */
[----:B------:R-:W-:Y:S01]  /*21180*/  @P0 SHF.R.U32.HI R9, RZ, R9, R12 ;  /* 0x00000009ff090219 */ /* 0x000fe2000001160c */
[----:B------:R-:W-:Y:S01]  /*21190*/  IMAD.SHL.U32 R12, R4, 0x4, RZ ;  /* 0x00000004040c7824 */ /* 0x000fe200078e00ff */
[----:B------:R-:W-:Y:S02]  /*211a0*/  @P0 LOP3.LUT R6, R14, R13, RZ, 0xfc, !PT ;  /* 0x0000000d0e060212 */ /* 0x000fe400078efcff */
[----:B------:R-:W-:Y:S02]  /*211b0*/  SHF.L.U64.HI R4, R4, 0x2, R5 ;  /* 0x0000000204047819 */ /* 0x000fe40000010205 */
[----:B------:R-:W-:Y:S02]  /*211c0*/  SHF.L.W.U32.HI R14, R5, 0x2, R6 ;  /* 0x00000002050e7819 */ /* 0x000fe40000010e06 */
[----:B------:R-:W-:Y:S02]  /*211d0*/  @P0 LOP3.LUT R7, R32, R9, RZ, 0xfc, !PT ;  /* 0x0000000920070212 */ /* 0x000fe400078efcff */
[----:B------:R-:W-:-:S02]  /*211e0*/  IADD3 RZ, P0, PT, RZ, -R12, RZ ;  /* 0x8000000cffff7210 */ /* 0x000fc40007f1e0ff */
[----:B------:R-:W-:Y:S02]  /*211f0*/  LOP3.LUT R5, RZ, R4, RZ, 0x33, !PT ;  /* 0x00000004ff057212 */ /* 0x000fe400078e33ff */
[----:B------:R-:W-:Y:S02]  /*21200*/  SHF.L.W.U32.HI R6, R6, 0x2, R7 ;  /* 0x0000000206067819 */ /* 0x000fe40000010e07 */
[----:B------:R-:W-:Y:S02]  /*21210*/  LOP3.LUT R9, RZ, R14, RZ, 0x33, !PT ;  /* 0x0000000eff097212 */ /* 0x000fe400078e33ff */
[----:B------:R-:W-:Y:S02]  /*21220*/  IADD3.X R5, P0, PT, RZ, R5, RZ, P0, !PT ;  /* 0x00000005ff057210 */ /* 0x000fe4000071e4ff */
[----:B------:R-:W-:Y:S02]  /*21230*/  LOP3.LUT R13, RZ, R6, RZ, 0x33, !PT ;  /* 0x00000006ff0d7212 */ /* 0x000fe400078e33ff */
[----:B------:R-:W-:-:S02]  /*21240*/  ISETP.GT.U32.AND P3, PT, R14, -0x1, PT ;  /* 0xffffffff0e00780c */ /* 0x000fc40003f64070 */
[----:B------:R-:W-:Y:S02]  /*21250*/  IADD3.X R11, P1, PT, RZ, R9, RZ, P0, !PT ;  /* 0x00000009ff0b7210 */ /* 0x000fe4000073e4ff */
[----:B------:R-:W-:Y:S02]  /*21260*/  ISETP.GT.AND.EX P0, PT, R6, -0x1, PT, P3 ;  /* 0xffffffff0600780c */ /* 0x000fe40003f04330 */
[----:B------:R-:W-:Y:S02]  /*21270*/  IADD3.X R13, PT, PT, RZ, R13, RZ, P1, !PT ;  /* 0x0000000dff0d7210 */ /* 0x000fe40000ffe4ff */
[----:B------:R-:W-:Y:S02]  /*21280*/  SEL R14, R14, R11, P0 ;  /* 0x0000000b0e0e7207 */ /* 0x000fe40000000000 */
[----:B------:R-:W-:-:S04]  /*21290*/  SEL R9, R6, R13, P0 ;  /* 0x0000000d06097207 */ /* 0x000fc80000000000 */
[----:B------:R-:W-:-:S03]  /*212a0*/  ISETP.NE.U32.AND P1, PT, R9, RZ, PT ;  /* 0x000000ff0900720c */ /* 0x000fc60003f25070 */
[----:B------:R-:W-:Y:S01]  /*212b0*/  @!P0 IMAD.MOV R12, RZ, RZ, -R12 ;  /* 0x000000ffff0c8224 */ /* 0x000fe200078e0a0c */
[----:B------:R-:W-:-:S06]  /*212c0*/  SEL R13, R14, R9, !P1 ;  /* 0x000000090e0d7207 */ /* 0x000fcc0004800000 */
[----:B------:R-:W1:Y:S02]  /*212d0*/  FLO.U32 R13, R13 ;  /* 0x0000000d000d7300 */ /* 0x000e6400000e0000 */
[C---:B-1----:R-:W-:Y:S02]  /*212e0*/  IADD3 R15, PT, PT, -R13.reuse, 0x1f, RZ ;  /* 0x0000001f0d0f7810 */ /* 0x042fe40007ffe1ff */
[----:B------:R-:W-:-:S03]  /*212f0*/  IADD3 R11, PT, PT, -R13, 0x3f, RZ ;  /* 0x0000003f0d0b7810 */ /* 0x000fc60007ffe1ff */
[----:B------:R-:W-:Y:S01]  /*21300*/  @P1 IMAD.MOV R11, RZ, RZ, R15 ;  /* 0x000000ffff0b1224 */ /* 0x000fe200078e020f */
[----:B------:R-:W-:-:S04]  /*21310*/  SEL R15, R4, R5, P0 ;  /* 0x00000005040f7207 */ /* 0x000fc80000000000 */
[----:B------:R-:W-:-:S13]  /*21320*/  ISETP.NE.AND P1, PT, R11, RZ, PT ;  /* 0x000000ff0b00720c */ /* 0x000fda0003f25270 */
[----:B0-----:R-:W-:Y:S05]  /*21330*/  @!P1 BRA `(.L_x_544) ;  /* 0x0000000000289947 */ /* 0x001fea0003800000 */
[C---:B------:R-:W-:Y:S02]  /*21340*/  LOP3.LUT R5, R11.reuse, 0x3f, RZ, 0xc0, !PT ;  /* 0x0000003f0b057812 */ /* 0x040fe400078ec0ff */
[--C-:B------:R-:W-:Y:S02]  /*21350*/  SHF.R.U64 R13, R12, 0x1, R15.reuse ;  /* 0x000000010c0d7819 */ /* 0x100fe4000000120f */
[----:B------:R-:W-:Y:S02]  /*21360*/  SHF.R.U32.HI R15, RZ, 0x1, R15 ;  /* 0x00000001ff0f7819 */ /* 0x000fe4000001160f */
[----:B------:R-:W-:Y:S02]  /*21370*/  LOP3.LUT R4, R11, 0x3f, RZ, 0xc, !PT ;  /* 0x0000003f0b047812 */ /* 0x000fe400078e0cff */
[CC--:B------:R-:W-:Y:S02]  /*21380*/  SHF.L.U64.HI R9, R14.reuse, R5.reuse, R9 ;  /* 0x000000050e097219 */ /* 0x0c0fe40000010209 */
[----:B------:R-:W-:-:S02]  /*21390*/  SHF.L.U32 R5, R14, R5, RZ ;  /* 0x000000050e057219 */ /* 0x000fc400000006ff */
[-CC-:B------:R-:W-:Y:S02]  /*213a0*/  SHF.R.U64 R14, R13, R4.reuse, R15.reuse ;  /* 0x000000040d0e7219 */ /* 0x180fe4000000120f */
[----:B------:R-:W-:Y:S02]  /*213b0*/  SHF.R.U32.HI R4, RZ, R4, R15 ;  /* 0x00000004ff047219 */ /* 0x000fe4000001160f */
[----:B------:R-:W-:Y:S02]  /*213c0*/  LOP3.LUT R14, R5, R14, RZ, 0xfc, !PT ;  /* 0x0000000e050e7212 */ /* 0x000fe400078efcff */
[----:B------:R-:W-:-:S07]  /*213d0*/  LOP3.LUT R9, R9, R4, RZ, 0xfc, !PT ;  /* 0x0000000409097212 */ /* 0x000fce00078efcff */
.L_x_544:
[----:B------:R-:W-:Y:S05]  /*213e0*/  BSYNC.RECONVERGENT B3 ;  /* 0x0000000000037941 */ /* 0x000fea0003800200 */
.L_x_543:
[----:B------:R-:W-:Y:S01]  /*213f0*/  IMAD.WIDE.U32 R12, R14, 0x2168c235, RZ ;  /* 0x2168c2350e0c7825 */ /* 0x000fe200078e00ff */
[----:B------:R-:W-:-:S03]  /*21400*/  SHF.R.U32.HI R7, RZ, 0x1e, R7 ;  /* 0x0000001eff077819 */ /* 0x000fc60000011607 */
[----:B------:R-:W-:Y:S01]  /*21410*/  IMAD.MOV.U32 R5, RZ, RZ, RZ ;  /* 0x000000ffff057224 */ /* 0x000fe200078e00ff */
[----:B------:R-:W-:Y:S01]  /*21420*/  MOV R4, R13 ;  /* 0x0000000d00047202 */ /* 0x000fe20000000f00 */
[----:B------:R-:W-:Y:S01]  /*21430*/  IMAD.HI.U32 R13, R9, -0x36f0255e, RZ ;  /* 0xc90fdaa2090d7827 */ /* 0x000fe200078e00ff */
[----:B------:R-:W-:Y:S02]  /*21440*/  IADD3 RZ, P1, PT, R12, R12, RZ ;  /* 0x0000000c0cff7210 */ /* 0x000fe40007f3e0ff */
[----:B------:R-:W-:Y:S01]  /*21450*/  LEA.HI R6, R6, R7, RZ, 0x1 ;  /* 0x0000000706067211 */ /* 0x000fe200078f08ff */
[----:B------:R-:W-:-:S04]  /*21460*/  IMAD.WIDE.U32 R4, R14, -0x36f0255e, R4 ;  /* 0xc90fdaa20e047825 */ /* 0x000fc800078e0004 */
[C---:B------:R-:W-:Y:S02]  /*21470*/  IMAD R15, R9.reuse, -0x36f0255e, RZ ;  /* 0xc90fdaa2090f7824 */ /* 0x040fe400078e02ff */
[----:B------:R-:W-:-:S04]  /*21480*/  IMAD.WIDE.U32 R4, P3, R9, 0x2168c235, R4 ;  /* 0x2168c23509047825 */ /* 0x000fc80007860004 */
[----:B------:R-:W-:Y:S01]  /*21490*/  IMAD.X R9, RZ, RZ, R13, P3 ;  /* 0x000000ffff097224 */ /* 0x000fe200018e060d */
[----:B------:R-:W-:Y:S02]  /*214a0*/  IADD3 R5, P3, PT, R15, R5, RZ ;  /* 0x000000050f057210 */ /* 0x000fe40007f7e0ff */
[----:B------:R-:W-:Y:S02]  /*214b0*/  IADD3.X RZ, P1, PT, R4, R4, RZ, P1, !PT ;  /* 0x0000000404ff7210 */ /* 0x000fe40000f3e4ff */
[----:B------:R-:W-:Y:S02]  /*214c0*/  IADD3.X R9, PT, PT, RZ, R9, RZ, P3, !PT ;  /* 0x00000009ff097210 */ /* 0x000fe40001ffe4ff */
[C---:B------:R-:W-:Y:S02]  /*214d0*/  ISETP.GT.U32.AND P5, PT, R5.reuse, RZ, PT ;  /* 0x000000ff0500720c */ /* 0x040fe40003fa4070 */
[----:B------:R-:W-:Y:S02]  /*214e0*/  IADD3.X R4, P3, PT, R5, R5, RZ, P1, !PT ;  /* 0x0000000505047210 */ /* 0x000fe40000f7e4ff */
[----:B------:R-:W-:-:S03]  /*214f0*/  ISETP.GT.AND.EX P1, PT, R9, RZ, PT, P5 ;  /* 0x000000ff0900720c */ /* 0x000fc60003f24350 */
[----:B------:R-:W-:Y:S01]  /*21500*/  IMAD.X R12, R9, 0x1, R9, P3 ;  /* 0x00000001090c7824 */ /* 0x000fe200018e0609 */
[----:B------:R-:W-:-:S04]  /*21510*/  SEL R4, R4, R5, P1 ;  /* 0x0000000504047207 */ /* 0x000fc80000800000 */
[----:B------:R-:W-:Y:S02]  /*21520*/  SEL R9, R12, R9, P1 ;  /* 0x000000090c097207 */ /* 0x000fe40000800000 */
[----:B------:R-:W-:Y:S02]  /*21530*/  IADD3 R32, P3, PT, R4, 0x1, RZ ;  /* 0x0000000104207810 */ /* 0x000fe40007f7e0ff */
[----:B------:R-:W-:Y:S02]  /*21540*/  SEL R12, RZ, 0xffffffff, !P1 ;  /* 0xffffffffff0c7807 */ /* 0x000fe40004800000 */
[----:B------:R-:W-:Y:S01]  /*21550*/  LOP3.LUT P1, R4, R8, 0x80000000, RZ, 0xc0, !PT ;  /* 0x8000000008047812 */ /* 0x000fe2000782c0ff */
[----:B------:R-:W-:Y:S01]  /*21560*/  IMAD.X R9, RZ, RZ, R9, P3 ;  /* 0x000000ffff097224 */ /* 0x000fe200018e0609 */
[----:B------:R-:W-:Y:S02]  /*21570*/  IADD3 R5, PT, PT, R12, -R11, RZ ;  /* 0x8000000b0c057210 */ /* 0x000fe40007ffe0ff */
[----:B------:R-:W-:-:S02]  /*21580*/  @!P0 LOP3.LUT R4, R4, 0x80000000, RZ, 0x3c, !PT ;  /* 0x8000000004048812 */ /* 0x000fc400078e3cff */
[----:B------:R-:W-:Y:S01]  /*21590*/  SHF.R.U64 R32, R32, 0xa, R9 ;  /* 0x0000000a20207819 */ /* 0x000fe20000001209 */
[----:B------:R-:W-:-:S03]  /*215a0*/  IMAD.SHL.U32 R5, R5, 0x100000, RZ ;  /* 0x0010000005057824 */ /* 0x000fc600078e00ff */
[----:B------:R-:W-:-:S03]  /*215b0*/  IADD3 R32, P3, PT, R32, 0x1, RZ ;  /* 0x0000000120207810 */ /* 0x000fc60007f7e0ff */
[----:B------:R-:W-:Y:S01]  /*215c0*/  @P1 IMAD.MOV R6, RZ, RZ, -R6 ;  /* 0x000000ffff061224 */ /* 0x000fe200078e0a06 */
[----:B------:R-:W-:-:S04]  /*215d0*/  LEA.HI.X R9, R9, RZ, RZ, 0x16, P3 ;  /* 0x000000ff09097211 */ /* 0x000fc800018fb4ff */
[--C-:B------:R-:W-:Y:S02]  /*215e0*/  SHF.R.U64 R32, R32, 0x1, R9.reuse ;  /* 0x0000000120207819 */ /* 0x100fe40000001209 */
[----:B------:R-:W-:Y:S02]  /*215f0*/  SHF.R.U32.HI R8, RZ, 0x1, R9 ;  /* 0x00000001ff087819 */ /* 0x000fe40000011609 */
[----:B------:R-:W-:-:S04]  /*21600*/  IADD3 R32, P3, P5, RZ, RZ, R32 ;  /* 0x000000ffff207210 */ /* 0x000fc80007d7e020 */
[----:B------:R-:W-:-:S04]  /*21610*/  IADD3.X R5, PT, PT, R5, 0x3fe00000, R8, P3, P5 ;  /* 0x3fe0000005057810 */ /* 0x000fc80001fea408 */
[----:B------:R-:W-:-:S07]  /*21620*/  LOP3.LUT R8, R5, R4, RZ, 0xfc, !PT ;  /* 0x0000000405087212 */ /* 0x000fce00078efcff */
.L_x_538:
[----:B------:R-:W-:Y:S01]  /*21630*/  IMAD.MOV.U32 R11, RZ, RZ, 0x0 ;  /* 0x00000000ff0b7424 */ /* 0x000fe200078e00ff */
[----:B------:R-:W-:-:S03]  /*21640*/  MOV R33, R8 ;  /* 0x0000000800217202 */ /* 0x000fc60000000f00 */
[----:B------:R-:W-:Y:S05]  /*21650*/  RET.REL.NODEC R10 `(_Z16integrand_kernelidPdiS_S_m) ;  /* 0xfffffde80a687950 */ /* 0x000fea0003c3ffff */
.L_x_545:
[----:B------:R-:W-:-:S00]  /*21660*/  BRA `(.L_x_545) ;  /* 0xfffffffc00fc7947 */ /* 0x000fc0000383ffff */
[----:B------:R-:W-:-:S00]  /*21670*/  NOP ;  /* 0x0000000000007918 */ /* 0x000fc00000000000 */
        /* <DEDUP_REMOVED lines=8> */
.L_x_550:


//--------------------- .nv.global.init           --------------------------
	.section	.nv.global.init,"aw",@progbits
	.align	16
.nv.global.init:
	.type		__cudart_sin_cos_coeffs,@object
	.size		__cudart_sin_cos_coeffs,(__cudart_i2opi_d - __cudart_sin_cos_coeffs)
__cudart_sin_cos_coeffs:
        /*0000*/ 	.byte	0x46, 0xd2, 0xb0, 0x2c, 0xf1, 0xe5, 0x5a, 0xbe, 0x92, 0xe3, 0xac, 0x69, 0xe3, 0x1d, 0xc7, 0x3e
        /*0010*/ 	.byte	0xa1, 0x62, 0xdb, 0x19, 0xa0, 0x01, 0x2a, 0xbf, 0x18, 0x08, 0x11, 0x11, 0x11, 0x11, 0x81, 0x3f
        /*0020*/ 	.byte	0x54, 0x55, 0x55, 0x55, 0x55, 0x55, 0xc5, 0xbf, 0x00, 0x00, 0x00, 0x00, 0x00, 0x00, 0x00, 0x00
        /*0030*/ 	.byte	0x00, 0x00, 0x00, 0x00, 0x00, 0x00, 0x00, 0x00, 0x64, 0x81, 0xfd, 0x20, 0x83, 0xff, 0xa8, 0xbd
        /*0040*/ 	.byte	0x28, 0x85, 0xef, 0xc1, 0xa7, 0xee, 0x21, 0x3e, 0xd9, 0xe6, 0x06, 0x8e, 0x4f, 0x7e, 0x92, 0xbe
        /*0050*/ 	.byte	0xe9, 0xbc, 0xdd, 0x19, 0xa0, 0x01, 0xfa, 0x3e, 0x47, 0x5d, 0xc1, 0x16, 0x6c, 0xc1, 0x56, 0xbf
        /*0060*/ 	.byte	0x51, 0x55, 0x55, 0x55, 0x55, 0x55, 0xa5, 0x3f, 0x00, 0x00, 0x00, 0x00, 0x00, 0x00, 0xe0, 0xbf
        /*0070*/ 	.byte	0x00, 0x00, 0x00, 0x00, 0x00, 0x00, 0xf0, 0x3f, 0x00, 0x00, 0x00, 0x00, 0x00, 0x00, 0x00, 0x00
	.type		__cudart_i2opi_d,@object
	.size		__cudart_i2opi_d,(.L_0 - __cudart_i2opi_d)
__cudart_i2opi_d:
        /* <DEDUP_REMOVED lines=9> */
.L_0:


//--------------------- .nv.shared.reserved.0     --------------------------
	.section	.nv.shared.reserved.0,"aw",@nobits
	.weak		__nv_reservedSMEM_offset_0_alias
	.size		__nv_reservedSMEM_offset_0_alias, 0, 64
	.other		__nv_reservedSMEM_offset_0_alias,@"STO_CUDA_RESERVED_SHARED STV_DEFAULT"
__nv_reservedSMEM_offset_0_alias:
	.zero		0
	.zero		64


//--------------------- .nv.constant0._Z16integrand_kernelidPdiS_S_m --------------------------
	.section	.nv.constant0._Z16integrand_kernelidPdiS_S_m,"a",@progbits
	.sectionflags	@""
	.align	4
.nv.constant0._Z16integrand_kernelidPdiS_S_m:
	.zero		952


//--------------------- SYMBOLS --------------------------

	.type		.nv.reservedSmem.offset0,@object
	.size		.nv.reservedSmem.offset0,0x4
